def attn_fwd(
    Q,
    K,
    V,
    Out,
    Lse,
    sm_scale,
    stride_qz,
    stride_qh,
    stride_qm,
    stride_qk,
    stride_kz,
    stride_kh,
    stride_kn,
    stride_kk,
    stride_vz,
    stride_vh,
    stride_vn,
    stride_vk,
    stride_oz,
    stride_oh,
    stride_om,
    stride_ok,
    seqlen_q,
    seqlen_k,
    BLOCK_M: tl.constexpr,
    BLOCK_N: tl.constexpr,
    HEAD_DIM: tl.constexpr,
    CAUSAL: tl.constexpr,
):
    start_m = tl.program_id(0)
    off_hz = tl.program_id(1)
    q_off = off_hz * stride_qh
    k_off = off_hz * stride_kh
    v_off = off_hz * stride_vh
    offs_m = start_m * BLOCK_M + tl.arange(0, BLOCK_M)
    offs_d = tl.arange(0, HEAD_DIM)
    offs_n = tl.arange(0, BLOCK_N)
    q_ptrs = Q + q_off + offs_m[:, None] * stride_qm + offs_d[None, :] * stride_qk
    k_ptrs = K + k_off + offs_d[:, None] * stride_kk + offs_n[None, :] * stride_kn
    v_ptrs = V + v_off + offs_n[:, None] * stride_vn + offs_d[None, :] * stride_vk
    m_i = tl.full([BLOCK_M], float("-inf"), dtype=tl.float32)
    l_i = tl.zeros([BLOCK_M], dtype=tl.float32) + 1.0
    acc = tl.zeros([BLOCK_M, HEAD_DIM], dtype=tl.float32)
    q = tl.load(q_ptrs)
    acc, l_i, m_i = _attn_fwd_inner(
        acc,
        l_i,
        m_i,
        q,
        k_ptrs,
        v_ptrs,
        sm_scale,
        stride_kn,
        stride_vn,
        start_m,
        seqlen_k,
        BLOCK_M,
        BLOCK_N,
        HEAD_DIM,
        CAUSAL,
    )
    acc = acc / l_i[:, None]
    lse = m_i + tl.math.log2(l_i) / 1.4426950408889634
    o_ptrs = (
        Out
        + off_hz * stride_oh
        + offs_m[:, None] * stride_om
        + offs_d[None, :] * stride_ok
    )
    tl.store(o_ptrs, acc.to(Out.dtype.element_ty))
    tl.store(Lse + off_hz * seqlen_q + offs_m, lse)

# config = {"BLOCK_M": 128, "BLOCK_N": 32, "HEAD_DIM": 256, "arch": "sm_80", "causal": true, "dtype": "fp16", "num_stages": 4, "num_warps": 8}
# arch = sm_80


// ===== COMPILED SASS (sm_80) =====

	.target	sm_80

	.elftype	@"ET_EXEC"


//--------------------- .note.nv.tkinfo           --------------------------
	.section	.note.nv.tkinfo,"",@"SHT_NOTE"
	.sectionflags	@"SHF_NOTE_NV_TKINFO"
	.tkinfo
        /*0018*/ 	.word	0x00000002
        /*0030*/ 	.string	""
        /*0030*/ 	.string	"ptxas"
        /*0030*/ 	.string	"Cuda compilation tools, release 13.0, V13.0.88"
        /*0030*/ 	.string	"Build cuda_13.0.r13.0/compiler.36424714_0"
        /*0030*/ 	.string	"-v  -suppress-debug-info  -lineinfo  -arch sm_80 "



//--------------------- .note.nv.cuinfo           --------------------------
	.section	.note.nv.cuinfo,"",@"SHT_NOTE"
	.sectionflags	@"SHF_NOTE_NV_CUINFO"
        /*0018*/ 	.short	0x0002
        /*001a*/ 	.short	0x0050
        /*001c*/ 	.short	0x0082
	.zero		2


//--------------------- .nv.info                  --------------------------
	.section	.nv.info,"",@"SHT_CUDA_INFO"
	.align	4


	//----- nvinfo : EIATTR_REGCOUNT
	.align		4
        /*0000*/ 	.byte	0x04, 0x2f
        /*0002*/ 	.short	(.L_2 - .L_1)
	.align		4
.L_1:
        /*0004*/ 	.word	index@(attn_fwd)
        /*0008*/ 	.word	0x000000ff


	//----- nvinfo : EIATTR_FRAME_SIZE
	.align		4
.L_2:
        /*000c*/ 	.byte	0x04, 0x11
        /*000e*/ 	.short	(.L_4 - .L_3)
	.align		4
.L_3:
        /*0010*/ 	.word	index@(attn_fwd)
        /*0014*/ 	.word	0x00000240


	//----- nvinfo : EIATTR_MIN_STACK_SIZE
	.align		4
.L_4:
        /*0018*/ 	.byte	0x04, 0x12
        /*001a*/ 	.short	(.L_6 - .L_5)
	.align		4
.L_5:
        /*001c*/ 	.word	index@(attn_fwd)
        /*0020*/ 	.word	0x00000240
.L_6:


//--------------------- .nv.info.attn_fwd         --------------------------
	.section	.nv.info.attn_fwd,"",@"SHT_CUDA_INFO"
	.sectionflags	@""
	.align	4


	//----- nvinfo : EIATTR_CUDA_API_VERSION
	.align		4
        /*0000*/ 	.byte	0x04, 0x37
        /*0002*/ 	.short	(.L_8 - .L_7)
.L_7:
        /*0004*/ 	.word	0x00000082


	//----- nvinfo : EIATTR_SW2861232_WAR
	.align		4
.L_8:
        /*0008*/ 	.byte	0x01, 0x35
	.zero		2


	//----- nvinfo : EIATTR_PARAM_CBANK
	.align		4
        /*000c*/ 	.byte	0x04, 0x0a
        /*000e*/ 	.short	(.L_10 - .L_9)
	.align		4
.L_9:
        /*0010*/ 	.word	index@(.nv.constant0.attn_fwd)
        /*0014*/ 	.short	0x0160
        /*0016*/ 	.short	0x0088


	//----- nvinfo : EIATTR_CBANK_PARAM_SIZE
	.align		4
.L_10:
        /*0018*/ 	.byte	0x03, 0x19
        /*001a*/ 	.short	0x0088


	//----- nvinfo : EIATTR_KPARAM_INFO
	.align		4
        /*001c*/ 	.byte	0x04, 0x17
        /*001e*/ 	.short	(.L_12 - .L_11)
.L_11:
        /*0020*/ 	.word	0x00000000
        /*0024*/ 	.short	0x0019
        /*0026*/ 	.short	0x0080
        /*0028*/ 	.byte	0x00, 0xf4, 0x21, 0x00


	//----- nvinfo : EIATTR_KPARAM_INFO
	.align		4
.L_12:
        /*002c*/ 	.byte	0x04, 0x17
        /*002e*/ 	.short	(.L_14 - .L_13)
.L_13:
        /*0030*/ 	.word	0x00000000
        /*0034*/ 	.short	0x0018
        /*0036*/ 	.short	0x0078
        /*0038*/ 	.byte	0x00, 0xf4, 0x21, 0x00


	//----- nvinfo : EIATTR_KPARAM_INFO
	.align		4
.L_14:
        /*003c*/ 	.byte	0x04, 0x17
        /*003e*/ 	.short	(.L_16 - .L_15)
.L_15:
        /*0040*/ 	.word	0x00000000
        /*0044*/ 	.short	0x0017
        /*0046*/ 	.short	0x0070
        /*0048*/ 	.byte	0x00, 0xf0, 0x11, 0x00


	//----- nvinfo : EIATTR_KPARAM_INFO
	.align		4
.L_16:
        /*004c*/ 	.byte	0x04, 0x17
        /*004e*/ 	.short	(.L_18 - .L_17)
.L_17:
        /*0050*/ 	.word	0x00000000
        /*0054*/ 	.short	0x0016
        /*0056*/ 	.short	0x006c
        /*0058*/ 	.byte	0x00, 0xf0, 0x11, 0x00


	//----- nvinfo : EIATTR_KPARAM_INFO
	.align		4
.L_18:
        /*005c*/ 	.byte	0x04, 0x17
        /*005e*/ 	.short	(.L_20 - .L_19)
.L_19:
        /*0060*/ 	.word	0x00000000
        /*0064*/ 	.short	0x0015
        /*0066*/ 	.short	0x0068
        /*0068*/ 	.byte	0x00, 0xf0, 0x11, 0x00


	//----- nvinfo : EIATTR_KPARAM_INFO
	.align		4
.L_20:
        /*006c*/ 	.byte	0x04, 0x17
        /*006e*/ 	.short	(.L_22 - .L_21)
.L_21:
        /*0070*/ 	.word	0x00000000
        /*0074*/ 	.short	0x0014
        /*0076*/ 	.short	0x0064
        /*0078*/ 	.byte	0x00, 0xf0, 0x11, 0x00


	//----- nvinfo : EIATTR_KPARAM_INFO
	.align		4
.L_22:
        /*007c*/ 	.byte	0x04, 0x17
        /*007e*/ 	.short	(.L_24 - .L_23)
.L_23:
        /*0080*/ 	.word	0x00000000
        /*0084*/ 	.short	0x0013
        /*0086*/ 	.short	0x0060
        /*0088*/ 	.byte	0x00, 0xf0, 0x11, 0x00


	//----- nvinfo : EIATTR_KPARAM_INFO
	.align		4
.L_24:
        /*008c*/ 	.byte	0x04, 0x17
        /*008e*/ 	.short	(.L_26 - .L_25)
.L_25:
        /*0090*/ 	.word	0x00000000
        /*0094*/ 	.short	0x0012
        /*0096*/ 	.short	0x005c
        /*0098*/ 	.byte	0x00, 0xf0, 0x11, 0x00


	//----- nvinfo : EIATTR_KPARAM_INFO
	.align		4
.L_26:
        /*009c*/ 	.byte	0x04, 0x17
        /*009e*/ 	.short	(.L_28 - .L_27)
.L_27:
        /*00a0*/ 	.word	0x00000000
        /*00a4*/ 	.short	0x0011
        /*00a6*/ 	.short	0x0058
        /*00a8*/ 	.byte	0x00, 0xf0, 0x11, 0x00


	//----- nvinfo : EIATTR_KPARAM_INFO
	.align		4
.L_28:
        /*00ac*/ 	.byte	0x04, 0x17
        /*00ae*/ 	.short	(.L_30 - .L_29)
.L_29:
        /*00b0*/ 	.word	0x00000000
        /*00b4*/ 	.short	0x0010
        /*00b6*/ 	.short	0x0054
        /*00b8*/ 	.byte	0x00, 0xf0, 0x11, 0x00


	//----- nvinfo : EIATTR_KPARAM_INFO
	.align		4
.L_30:
        /*00bc*/ 	.byte	0x04, 0x17
        /*00be*/ 	.short	(.L_32 - .L_31)
.L_31:
        /*00c0*/ 	.word	0x00000000
        /*00c4*/ 	.short	0x000f
        /*00c6*/ 	.short	0x0050
        /*00c8*/ 	.byte	0x00, 0xf0, 0x11, 0x00


	//----- nvinfo : EIATTR_KPARAM_INFO
	.align		4
.L_32:
        /*00cc*/ 	.byte	0x04, 0x17
        /*00ce*/ 	.short	(.L_34 - .L_33)
.L_33:
        /*00d0*/ 	.word	0x00000000
        /*00d4*/ 	.short	0x000e
        /*00d6*/ 	.short	0x004c
        /*00d8*/ 	.byte	0x00, 0xf0, 0x11, 0x00


	//----- nvinfo : EIATTR_KPARAM_INFO
	.align		4
.L_34:
        /*00dc*/ 	.byte	0x04, 0x17
        /*00de*/ 	.short	(.L_36 - .L_35)
.L_35:
        /*00e0*/ 	.word	0x00000000
        /*00e4*/ 	.short	0x000d
        /*00e6*/ 	.short	0x0048
        /*00e8*/ 	.byte	0x00, 0xf0, 0x11, 0x00


	//----- nvinfo : EIATTR_KPARAM_INFO
	.align		4
.L_36:
        /*00ec*/ 	.byte	0x04, 0x17
        /*00ee*/ 	.short	(.L_38 - .L_37)
.L_37:
        /*00f0*/ 	.word	0x00000000
        /*00f4*/ 	.short	0x000c
        /*00f6*/ 	.short	0x0044
        /*00f8*/ 	.byte	0x00, 0xf0, 0x11, 0x00


	//----- nvinfo : EIATTR_KPARAM_INFO
	.align		4
.L_38:
        /*00fc*/ 	.byte	0x04, 0x17
        /*00fe*/ 	.short	(.L_40 - .L_39)
.L_39:
        /*0100*/ 	.word	0x00000000
        /*0104*/ 	.short	0x000b
        /*0106*/ 	.short	0x0040
        /*0108*/ 	.byte	0x00, 0xf0, 0x11, 0x00


	//----- nvinfo : EIATTR_KPARAM_INFO
	.align		4
.L_40:
        /*010c*/ 	.byte	0x04, 0x17
        /*010e*/ 	.short	(.L_42 - .L_41)
.L_41:
        /*0110*/ 	.word	0x00000000
        /*0114*/ 	.short	0x000a
        /*0116*/ 	.short	0x003c
        /*0118*/ 	.byte	0x00, 0xf0, 0x11, 0x00


	//----- nvinfo : EIATTR_KPARAM_INFO
	.align		4
.L_42:
        /*011c*/ 	.byte	0x04, 0x17
        /*011e*/ 	.short	(.L_44 - .L_43)
.L_43:
        /*0120*/ 	.word	0x00000000
        /*0124*/ 	.short	0x0009
        /*0126*/ 	.short	0x0038
        /*0128*/ 	.byte	0x00, 0xf0, 0x11, 0x00


	//----- nvinfo : EIATTR_KPARAM_INFO
	.align		4
.L_44:
        /*012c*/ 	.byte	0x04, 0x17
        /*012e*/ 	.short	(.L_46 - .L_45)
.L_45:
        /*0130*/ 	.word	0x00000000
        /*0134*/ 	.short	0x0008
        /*0136*/ 	.short	0x0034
        /*0138*/ 	.byte	0x00, 0xf0, 0x11, 0x00


	//----- nvinfo : EIATTR_KPARAM_INFO
	.align		4
.L_46:
        /*013c*/ 	.byte	0x04, 0x17
        /*013e*/ 	.short	(.L_48 - .L_47)
.L_47:
        /*0140*/ 	.word	0x00000000
        /*0144*/ 	.short	0x0007
        /*0146*/ 	.short	0x0030
        /*0148*/ 	.byte	0x00, 0xf0, 0x11, 0x00


	//----- nvinfo : EIATTR_KPARAM_INFO
	.align		4
.L_48:
        /*014c*/ 	.byte	0x04, 0x17
        /*014e*/ 	.short	(.L_50 - .L_49)
.L_49:
        /*0150*/ 	.word	0x00000000
        /*0154*/ 	.short	0x0006
        /*0156*/ 	.short	0x002c
        /*0158*/ 	.byte	0x00, 0xf0, 0x11, 0x00


	//----- nvinfo : EIATTR_KPARAM_INFO
	.align		4
.L_50:
        /*015c*/ 	.byte	0x04, 0x17
        /*015e*/ 	.short	(.L_52 - .L_51)
.L_51:
        /*0160*/ 	.word	0x00000000
        /*0164*/ 	.short	0x0005
        /*0166*/ 	.short	0x0028
        /*0168*/ 	.byte	0x00, 0xf0, 0x11, 0x00


	//----- nvinfo : EIATTR_KPARAM_INFO
	.align		4
.L_52:
        /*016c*/ 	.byte	0x04, 0x17
        /*016e*/ 	.short	(.L_54 - .L_53)
.L_53:
        /*0170*/ 	.word	0x00000000
        /*0174*/ 	.short	0x0004
        /*0176*/ 	.short	0x0020
        /*0178*/ 	.byte	0x00, 0xf4, 0x21, 0x00


	//----- nvinfo : EIATTR_KPARAM_INFO
	.align		4
.L_54:
        /*017c*/ 	.byte	0x04, 0x17
        /*017e*/ 	.short	(.L_56 - .L_55)
.L_55:
        /*0180*/ 	.word	0x00000000
        /*0184*/ 	.short	0x0003
        /*0186*/ 	.short	0x0018
        /*0188*/ 	.byte	0x00, 0xf4, 0x21, 0x00


	//----- nvinfo : EIATTR_KPARAM_INFO
	.align		4
.L_56:
        /*018c*/ 	.byte	0x04, 0x17
        /*018e*/ 	.short	(.L_58 - .L_57)
.L_57:
        /*0190*/ 	.word	0x00000000
        /*0194*/ 	.short	0x0002
        /*0196*/ 	.short	0x0010
        /*0198*/ 	.byte	0x00, 0xf4, 0x21, 0x00


	//----- nvinfo : EIATTR_KPARAM_INFO
	.align		4
.L_58:
        /*019c*/ 	.byte	0x04, 0x17
        /*019e*/ 	.short	(.L_60 - .L_59)
.L_59:
        /*01a0*/ 	.word	0x00000000
        /*01a4*/ 	.short	0x0001
        /*01a6*/ 	.short	0x0008
        /*01a8*/ 	.byte	0x00, 0xf4, 0x21, 0x00


	//----- nvinfo : EIATTR_KPARAM_INFO
	.align		4
.L_60:
        /*01ac*/ 	.byte	0x04, 0x17
        /*01ae*/ 	.short	(.L_62 - .L_61)
.L_61:
        /*01b0*/ 	.word	0x00000000
        /*01b4*/ 	.short	0x0000
        /*01b6*/ 	.short	0x0000
        /*01b8*/ 	.byte	0x00, 0xf4, 0x21, 0x00


	//----- nvinfo : EIATTR_MAXREG_COUNT
	.align		4
.L_62:
        /*01bc*/ 	.byte	0x03, 0x1b
        /*01be*/ 	.short	0x00ff


	//----- nvinfo : EIATTR_NUM_BARRIERS
	.align		4
        /*01c0*/ 	.byte	0x02, 0x4c
        /*01c2*/ 	.byte	0x01
	.zero		1


	//----- nvinfo : EIATTR_ANNOTATIONS
	.align		4
        /*01c4*/ 	.byte	0x04, 0x55
        /*01c6*/ 	.short	(.L_64 - .L_63)


	//   ....[0]....
.L_63:
        /*01c8*/ 	.word	0x00000001
        /*01cc*/ 	.byte	0x70, 0x25, 0x00, 0x00, 0x01, 0x00, 0x00, 0x00, 0xd0, 0x27, 0x00, 0x00, 0x01, 0x00, 0x00, 0x00
        /* <DEDUP_REMOVED lines=80> */
        /*06dc*/ 	.byte	0xc0, 0x15, 0x01, 0x00, 0x01, 0x00, 0x00, 0x00, 0xf0, 0x20, 0x01, 0x00


	//----- nvinfo : EIATTR_MERCURY_ISA_VERSION
	.align		4
.L_64:
        /*06e8*/ 	.byte	0x03, 0x5f
        /*06ea*/ 	.short	0x0000


	//----- nvinfo : EIATTR_COOP_GROUP_MASK_REGIDS
	.align		4
        /*06ec*/ 	.byte	0x04, 0x29
        /*06ee*/ 	.short	(.L_66 - .L_65)


	//   ....[0]....
.L_65:
        /*06f0*/ 	.word	0xffffffff


	//   ....[1]....
        /*06f4*/ 	.word	0xffffffff


	//   ....[2]....
        /*06f8*/ 	.word	0xffffffff


	//   ....[3]....
        /*06fc*/ 	.word	0xffffffff


	//   ....[4]....
        /*0700*/ 	.word	0xffffffff


	//   ....[5]....
        /*0704*/ 	.word	0xffffffff


	//   ....[6]....
        /*0708*/ 	.word	0xffffffff


	//   ....[7]....
        /*070c*/ 	.word	0xffffffff


	//   ....[8]....
        /*0710*/ 	.word	0xffffffff


	//   ....[9]....
        /*0714*/ 	.word	0xffffffff


	//   ....[10]....
        /*0718*/ 	.word	0xffffffff


	//   ....[11]....
        /*071c*/ 	.word	0xffffffff


	//   ....[12]....
        /*0720*/ 	.word	0xffffffff


	//   ....[13]....
        /*0724*/ 	.word	0xffffffff


	//   ....[14]....
        /*0728*/ 	.word	0xffffffff


	//   ....[15]....
        /*072c*/ 	.word	0xffffffff


	//   ....[16]....
        /*0730*/ 	.word	0xffffffff


	//   ....[17]....
        /*0734*/ 	.word	0xffffffff


	//   ....[18]....
        /*0738*/ 	.word	0xffffffff


	//   ....[19]....
        /*073c*/ 	.word	0xffffffff


	//   ....[20]....
        /*0740*/ 	.word	0xffffffff


	//   ....[21]....
        /*0744*/ 	.word	0xffffffff


	//   ....[22]....
        /*0748*/ 	.word	0xffffffff


	//   ....[23]....
        /*074c*/ 	.word	0xffffffff


	//   ....[24]....
        /*0750*/ 	.word	0xffffffff


	//   ....[25]....
        /*0754*/ 	.word	0xffffffff


	//   ....[26]....
        /*0758*/ 	.word	0xffffffff


	//   ....[27]....
        /*075c*/ 	.word	0xffffffff


	//   ....[28]....
        /*0760*/ 	.word	0xffffffff


	//   ....[29]....
        /*0764*/ 	.word	0xffffffff


	//   ....[30]....
        /*0768*/ 	.word	0xffffffff


	//   ....[31]....
        /*076c*/ 	.word	0xffffffff


	//   ....[32]....
        /*0770*/ 	.word	0xffffffff


	//   ....[33]....
        /*0774*/ 	.word	0xffffffff


	//   ....[34]....
        /*0778*/ 	.word	0xffffffff


	//   ....[35]....
        /*077c*/ 	.word	0xffffffff


	//   ....[36]....
        /*0780*/ 	.word	0xffffffff


	//   ....[37]....
        /*0784*/ 	.word	0xffffffff


	//   ....[38]....
        /*0788*/ 	.word	0xffffffff


	//   ....[39]....
        /*078c*/ 	.word	0xffffffff


	//   ....[40]....
        /*0790*/ 	.word	0xffffffff


	//   ....[41]....
        /*0794*/ 	.word	0xffffffff


	//   ....[42]....
        /*0798*/ 	.word	0xffffffff


	//   ....[43]....
        /*079c*/ 	.word	0xffffffff


	//   ....[44]....
        /*07a0*/ 	.word	0xffffffff


	//   ....[45]....
        /*07a4*/ 	.word	0xffffffff


	//   ....[46]....
        /*07a8*/ 	.word	0xffffffff


	//   ....[47]....
        /*07ac*/ 	.word	0xffffffff


	//   ....[48]....
        /*07b0*/ 	.word	0xffffffff


	//   ....[49]....
        /*07b4*/ 	.word	0xffffffff


	//   ....[50]....
        /*07b8*/ 	.word	0xffffffff


	//   ....[51]....
        /*07bc*/ 	.word	0xffffffff


	//   ....[52]....
        /*07c0*/ 	.word	0xffffffff


	//   ....[53]....
        /*07c4*/ 	.word	0xffffffff


	//   ....[54]....
        /*07c8*/ 	.word	0xffffffff


	//   ....[55]....
        /*07cc*/ 	.word	0xffffffff


	//   ....[56]....
        /*07d0*/ 	.word	0xffffffff


	//   ....[57]....
        /*07d4*/ 	.word	0xffffffff


	//   ....[58]....
        /*07d8*/ 	.word	0xffffffff


	//   ....[59]....
        /*07dc*/ 	.word	0xffffffff


	//   ....[60]....
        /*07e0*/ 	.word	0xffffffff


	//   ....[61]....
        /*07e4*/ 	.word	0xffffffff


	//   ....[62]....
        /*07e8*/ 	.word	0xffffffff


	//   ....[63]....
        /*07ec*/ 	.word	0xffffffff


	//   ....[64]....
        /*07f0*/ 	.word	0xffffffff


	//   ....[65]....
        /*07f4*/ 	.word	0xffffffff


	//   ....[66]....
        /*07f8*/ 	.word	0xffffffff


	//   ....[67]....
        /*07fc*/ 	.word	0xffffffff


	//   ....[68]....
        /*0800*/ 	.word	0xffffffff


	//   ....[69]....
        /*0804*/ 	.word	0xffffffff


	//   ....[70]....
        /*0808*/ 	.word	0xffffffff


	//   ....[71]....
        /*080c*/ 	.word	0xffffffff


	//----- nvinfo : EIATTR_COOP_GROUP_INSTR_OFFSETS
	.align		4
.L_66:
        /*0810*/ 	.byte	0x04, 0x28
        /*0812*/ 	.short	(.L_68 - .L_67)


	//   ....[0]....
.L_67:
        /*0814*/ 	.word	0x00007880


	//   ....[1]....
        /*0818*/ 	.word	0x000078b0


	//   ....[2]....
        /*081c*/ 	.word	0x00007910


	//   ....[3]....
        /*0820*/ 	.word	0x00007940


	//   ....[4]....
        /*0824*/ 	.word	0x00007980


	//   ....[5]....
        /*0828*/ 	.word	0x000079a0


	//   ....[6]....
        /*082c*/ 	.word	0x000079b0


	//   ....[7]....
        /*0830*/ 	.word	0x00007a00


	//   ....[8]....
        /*0834*/ 	.word	0x00007a80


	//   ....[9]....
        /*0838*/ 	.word	0x00007bb0


	//   ....[10]....
        /*083c*/ 	.word	0x00007be0


	//   ....[11]....
        /*0840*/ 	.word	0x00007c10


	//   ....[12]....
        /*0844*/ 	.word	0x00007c40


	//   ....[13]....
        /*0848*/ 	.word	0x00007c90


	//   ....[14]....
        /*084c*/ 	.word	0x00007cc0


	//   ....[15]....
        /*0850*/ 	.word	0x00007ce0


	//   ....[16]....
        /*0854*/ 	.word	0x00007cf0


	//   ....[17]....
        /*0858*/ 	.word	0x00007d10


	//   ....[18]....
        /*085c*/ 	.word	0x00007d30


	//   ....[19]....
        /*0860*/ 	.word	0x00007e40


	//   ....[20]....
        /*0864*/ 	.word	0x00007e70


	//   ....[21]....
        /*0868*/ 	.word	0x00007ea0


	//   ....[22]....
        /*086c*/ 	.word	0x00007eb0


	//   ....[23]....
        /*0870*/ 	.word	0x00007ef0


	//   ....[24]....
        /*0874*/ 	.word	0x00008180


	//   ....[25]....
        /*0878*/ 	.word	0x000081b0


	//   ....[26]....
        /*087c*/ 	.word	0x00008280


	//   ....[27]....
        /*0880*/ 	.word	0x00008290


	//   ....[28]....
        /*0884*/ 	.word	0x000082a0


	//   ....[29]....
        /*0888*/ 	.word	0x000082b0


	//   ....[30]....
        /*088c*/ 	.word	0x000082c0


	//   ....[31]....
        /*0890*/ 	.word	0x000082d0


	//   ....[32]....
        /*0894*/ 	.word	0x000084d0


	//   ....[33]....
        /*0898*/ 	.word	0x000084e0


	//   ....[34]....
        /*089c*/ 	.word	0x00008510


	//   ....[35]....
        /*08a0*/ 	.word	0x00008520


	//   ....[36]....
        /*08a4*/ 	.word	0x00008880


	//   ....[37]....
        /*08a8*/ 	.word	0x000088d0


	//   ....[38]....
        /*08ac*/ 	.word	0x00008c20


	//   ....[39]....
        /*08b0*/ 	.word	0x00008ca0


	//   ....[40]....
        /*08b4*/ 	.word	0x00008d30


	//   ....[41]....
        /*08b8*/ 	.word	0x00008da0


	//   ....[42]....
        /*08bc*/ 	.word	0x00008e10


	//   ....[43]....
        /*08c0*/ 	.word	0x00008eb0


	//   ....[44]....
        /*08c4*/ 	.word	0x00008f30


	//   ....[45]....
        /*08c8*/ 	.word	0x00008f90


	//   ....[46]....
        /*08cc*/ 	.word	0x00008fa0


	//   ....[47]....
        /*08d0*/ 	.word	0x00008fc0


	//   ....[48]....
        /*08d4*/ 	.word	0x00009100


	//   ....[49]....
        /*08d8*/ 	.word	0x00009140


	//   ....[50]....
        /*08dc*/ 	.word	0x00009160


	//   ....[51]....
        /*08e0*/ 	.word	0x00009190


	//   ....[52]....
        /*08e4*/ 	.word	0x000091b0


	//   ....[53]....
        /*08e8*/ 	.word	0x000091c0


	//   ....[54]....
        /*08ec*/ 	.word	0x000091d0


	//   ....[55]....
        /*08f0*/ 	.word	0x00009230


	//   ....[56]....
        /*08f4*/ 	.word	0x00009250


	//   ....[57]....
        /*08f8*/ 	.word	0x00009270


	//   ....[58]....
        /*08fc*/ 	.word	0x00009280


	//   ....[59]....
        /*0900*/ 	.word	0x00009420


	//   ....[60]....
        /*0904*/ 	.word	0x00009430


	//   ....[61]....
        /*0908*/ 	.word	0x00009450


	//   ....[62]....
        /*090c*/ 	.word	0x00009480


	//   ....[63]....
        /*0910*/ 	.word	0x00009490


	//   ....[64]....
        /*0914*/ 	.word	0x000094b0


	//   ....[65]....
        /*0918*/ 	.word	0x000094c0


	//   ....[66]....
        /*091c*/ 	.word	0x000094d0


	//   ....[67]....
        /*0920*/ 	.word	0x00009530


	//   ....[68]....
        /*0924*/ 	.word	0x00009730


	//   ....[69]....
        /*0928*/ 	.word	0x00009740


	//   ....[70]....
        /*092c*/ 	.word	0x00009770


	//   ....[71]....
        /*0930*/ 	.word	0x00009780


	//----- nvinfo : EIATTR_EXIT_INSTR_OFFSETS
	.align		4
.L_68:
        /*0934*/ 	.byte	0x04, 0x1c
        /*0936*/ 	.short	(.L_70 - .L_69)


	//   ....[0]....
.L_69:
        /*0938*/ 	.word	0x000120e0


	//   ....[1]....
        /*093c*/ 	.word	0x000121e0


	//----- nvinfo : EIATTR_REQNTID
	.align		4
.L_70:
        /*0940*/ 	.byte	0x04, 0x10
        /*0942*/ 	.short	(.L_72 - .L_71)
.L_71:
        /*0944*/ 	.word	0x00000100
        /*0948*/ 	.word	0x00000001
        /*094c*/ 	.word	0x00000001
.L_72:


//--------------------- .nv.callgraph             --------------------------
	.section	.nv.callgraph,"",@"SHT_CUDA_CALLGRAPH"
	.align	4
	.sectionentsize	8
	.align		4
        /*0000*/ 	.word	0x00000000
	.align		4
        /*0004*/ 	.word	0xffffffff
	.align		4
        /*0008*/ 	.word	0x00000000
	.align		4
        /*000c*/ 	.word	0xfffffffe
	.align		4
        /*0010*/ 	.word	0x00000000
	.align		4
        /*0014*/ 	.word	0xfffffffd
	.align		4
        /*0018*/ 	.word	0x00000000
	.align		4
        /*001c*/ 	.word	0xfffffffc


//--------------------- .nv.rel.action            --------------------------
	.section	.nv.rel.action,"",@"SHT_CUDA_RELOCINFO"
	.align	8
	.sectionentsize	8
        /*0000*/ 	.byte	0x73, 0x00, 0x00, 0x00, 0x00, 0x00, 0x00, 0x00, 0x00, 0x00, 0x00, 0x11, 0x25, 0x00, 0x05, 0x36


//--------------------- .nv.constant4             --------------------------
	.section	.nv.constant4,"a",@progbits
	.align	8
	.align		8
.nv.constant4:
        /*0000*/ 	.dword	_$_str


//--------------------- .nv.constant0.attn_fwd    --------------------------
	.section	.nv.constant0.attn_fwd,"a",@progbits
	.sectionflags	@""
	.align	4
.nv.constant0.attn_fwd:
	.zero		488


//--------------------- .text.attn_fwd            --------------------------
	.section	.text.attn_fwd,"ax",@progbits
	.sectioninfo	@"SHI_REGISTERS=255"
	.align	128
        .global         attn_fwd
        .type           attn_fwd,@function
        .size           attn_fwd,(.L_x_3 - attn_fwd)
        .other          attn_fwd,@"STO_CUDA_ENTRY STV_DEFAULT"
attn_fwd:
.text.attn_fwd:
[----:B------:R-:W-:Y:S02]  /*0000*/  IMAD.MOV.U32 R1, RZ, RZ, c[0x0][0x28] ;  /* 0x00000a00ff017624 */ /* 0x000fe400078e00ff */
[----:B------:R-:W0:Y:S01]  /*0010*/  S2R R45, SR_CTAID.X ;  /* 0x00000000002d7919 */ /* 0x000e220000002500 */
[----:B------:R-:W-:Y:S01]  /*0020*/  MOV R18, c[0x0][0x198] ;  /* 0x0000660000127a02 */ /* 0x000fe20000000f00 */
[----:B------:R-:W-:Y:S01]  /*0030*/  ULDC.64 UR6, c[0x0][0x118] ;  /* 0x0000460000067ab9 */ /* 0x000fe20000000a00 */
[----:B------:R-:W-:Y:S01]  /*0040*/  IADD3 R1, R1, -0x240, RZ ;  /* 0xfffffdc001017810 */ /* 0x000fe20007ffe0ff */
[----:B------:R-:W1:Y:S04]  /*0050*/  S2R R2, SR_TID.X ;  /* 0x0000000000027919 */ /* 0x000e680000002100 */
[----:B------:R-:W2:Y:S01]  /*0060*/  S2R R156, SR_CTAID.Y ;  /* 0x00000000009c7919 */ /* 0x000ea20000002600 */
[----:B0-----:R-:W-:Y:S01]  /*0070*/  IMAD.SHL.U32 R45, R45, 0x80, RZ ;  /* 0x000000802d2d7824 */ /* 0x001fe200078e00ff */
[----:B-1----:R-:W-:-:S04]  /*0080*/  SHF.R.U32.HI R3, RZ, 0x7, R2 ;  /* 0x00000007ff037819 */ /* 0x002fc80000011602 */
[----:B------:R-:W-:Y:S01]  /*0090*/  LOP3.LUT R148, R45, 0x7f, R2, 0xf8, !PT ;  /* 0x0000007f2d947812 */ /* 0x000fe200078ef802 */
[----:B--2---:R-:W-:Y:S01]  /*00a0*/  IMAD R0, R156, c[0x0][0x190], RZ ;  /* 0x000064009c007a24 */ /* 0x004fe200078e02ff */
[----:B------:R-:W-:-:S03]  /*00b0*/  SGXT.U32 R5, R3, 0x1 ;  /* 0x000000010305781a */ /* 0x000fc60000000000 */
[----:B------:R-:W-:Y:S02]  /*00c0*/  IMAD R4, R148, c[0x0][0x194], RZ ;  /* 0x0000650094047a24 */ /* 0x000fe400078e02ff */
[----:B------:R-:W-:Y:S02]  /*00d0*/  IMAD.SHL.U32 R3, R0, 0x2, RZ ;  /* 0x0000000200037824 */ /* 0x000fe400078e00ff */
[----:B------:R-:W-:Y:S02]  /*00e0*/  IMAD.SHL.U32 R6, R4, 0x2, RZ ;  /* 0x0000000204067824 */ /* 0x000fe400078e00ff */
[----:B------:R-:W-:Y:S02]  /*00f0*/  IMAD R7, R5, c[0x0][0x198], RZ ;  /* 0x0000660005077a24 */ /* 0x000fe400078e02ff */
[----:B------:R-:W-:Y:S01]  /*0100*/  IMAD.HI R0, R0, 0x2, RZ ;  /* 0x0000000200007827 */ /* 0x000fe200078e02ff */
[----:B------:R-:W-:Y:S02]  /*0110*/  IADD3 R3, P0, P1, R6, c[0x0][0x160], R3 ;  /* 0x0000580006037a10 */ /* 0x000fe4000791e003 */
[----:B------:R-:W-:Y:S01]  /*0120*/  LEA R11, R18, R7, 0x1 ;  /* 0x00000007120b7211 */ /* 0x000fe200078e08ff */
[----:B------:R-:W-:-:S05]  /*0130*/  IMAD.HI R5, R4, 0x2, RZ ;  /* 0x0000000204057827 */ /* 0x000fca00078e02ff */
[----:B------:R-:W-:Y:S01]  /*0140*/  IADD3.X R0, R5, c[0x0][0x164], R0, P0, P1 ;  /* 0x0000590005007a10 */ /* 0x000fe200007e2400 */
[C---:B------:R-:W-:Y:S01]  /*0150*/  IMAD R5, R18.reuse, 0x2, R11 ;  /* 0x0000000212057824 */ /* 0x040fe200078e020b */
[-C--:B------:R-:W-:Y:S02]  /*0160*/  LEA R8, P0, R7, R3.reuse, 0x1 ;  /* 0x0000000307087211 */ /* 0x080fe400078008ff */
[-C--:B------:R-:W-:Y:S02]  /*0170*/  LEA R10, P1, R11, R3.reuse, 0x1 ;  /* 0x000000030b0a7211 */ /* 0x080fe400078208ff */
[-C--:B------:R-:W-:Y:S01]  /*0180*/  LEA.HI.X.SX32 R9, R7, R0.reuse, 0x1, P0 ;  /* 0x0000000007097211 */ /* 0x080fe200000f0eff */
[C---:B------:R-:W-:Y:S01]  /*0190*/  IMAD R7, R18.reuse, 0x2, R5 ;  /* 0x0000000212077824 */ /* 0x040fe200078e0205 */
[----:B------:R-:W-:Y:S02]  /*01a0*/  LEA R12, P0, R5, R3, 0x1 ;  /* 0x00000003050c7211 */ /* 0x000fe400078008ff */
[----:B------:R-:W-:Y:S01]  /*01b0*/  LEA.HI.X.SX32 R11, R11, R0, 0x1, P1 ;  /* 0x000000000b0b7211 */ /* 0x000fe200008f0eff */
[----:B------:R0:W2:Y:S01]  /*01c0*/  LDG.E.U16 R4, [R8.64] ;  /* 0x0000000608047981 */ /* 0x0000a2000c1e1500 */
[----:B------:R-:W-:-:S02]  /*01d0*/  LEA R17, R18, R7, 0x1 ;  /* 0x0000000712117211 */ /* 0x000fc400078e08ff */
[----:B------:R-:W-:-:S03]  /*01e0*/  LEA.HI.X.SX32 R13, R5, R0, 0x1, P0 ;  /* 0x00000000050d7211 */ /* 0x000fc600000f0eff */
[C---:B------:R-:W-:Y:S01]  /*01f0*/  IMAD R19, R18.reuse, 0x2, R17 ;  /* 0x0000000212137824 */ /* 0x040fe200078e0211 */
[-C--:B------:R-:W-:Y:S01]  /*0200*/  LEA R14, P0, R7, R3.reuse, 0x1 ;  /* 0x00000003070e7211 */ /* 0x080fe200078008ff */
[----:B------:R1:W3:Y:S01]  /*0210*/  LDG.E.U16 R5, [R10.64] ;  /* 0x000000060a057981 */ /* 0x0002e2000c1e1500 */
[-C--:B------:R-:W-:Y:S01]  /*0220*/  LEA R16, P1, R17, R3.reuse, 0x1 ;  /* 0x0000000311107211 */ /* 0x080fe200078208ff */
[----:B0-----:R-:W-:Y:S01]  /*0230*/  IMAD R9, R18, 0x2, R19 ;  /* 0x0000000212097824 */ /* 0x001fe200078e0213 */
[-C--:B------:R-:W-:Y:S01]  /*0240*/  LEA.HI.X.SX32 R15, R7, R0.reuse, 0x1, P0 ;  /* 0x00000000070f7211 */ /* 0x080fe200000f0eff */
[----:B------:R0:W4:Y:S01]  /*0250*/  LDG.E.U16 R6, [R12.64] ;  /* 0x000000060c067981 */ /* 0x000122000c1e1500 */
[----:B------:R-:W-:Y:S02]  /*0260*/  LEA R20, P0, R19, R3, 0x1 ;  /* 0x0000000313147211 */ /* 0x000fe400078008ff */
[-C--:B------:R-:W-:Y:S01]  /*0270*/  LEA.HI.X.SX32 R17, R17, R0.reuse, 0x1, P1 ;  /* 0x0000000011117211 */ /* 0x080fe200008f0eff */
[----:B------:R5:W2:Y:S01]  /*0280*/  LDG.E.U16 R7, [R14.64] ;  /* 0x000000060e077981 */ /* 0x000aa2000c1e1500 */
[----:B------:R-:W-:-:S02]  /*0290*/  LEA.HI.X.SX32 R21, R19, R0, 0x1, P0 ;  /* 0x0000000013157211 */ /* 0x000fc400000f0eff */
[----:B-1----:R-:W-:Y:S01]  /*02a0*/  LEA R11, R18, R9, 0x1 ;  /* 0x00000009120b7211 */ /* 0x002fe200078e08ff */
[----:B------:R1:W2:Y:S01]  /*02b0*/  LDG.E.U16 R8, [R16.64] ;  /* 0x0000000610087981 */ /* 0x0002a2000c1e1500 */
[----:B------:R-:W-:-:S03]  /*02c0*/  LEA R22, P0, R9, R3, 0x1 ;  /* 0x0000000309167211 */ /* 0x000fc600078008ff */
[C---:B------:R-:W-:Y:S01]  /*02d0*/  IMAD R19, R18.reuse, 0x2, R11 ;  /* 0x0000000212137824 */ /* 0x040fe200078e020b */
[-C--:B------:R-:W-:Y:S02]  /*02e0*/  LEA.HI.X.SX32 R23, R9, R0.reuse, 0x1, P0 ;  /* 0x0000000009177211 */ /* 0x080fe400000f0eff */
[CC--:B------:R-:W-:Y:S01]  /*02f0*/  LEA R24, P0, R11.reuse, R3.reuse, 0x1 ;  /* 0x000000030b187211 */ /* 0x0c0fe200078008ff */
[C---:B0-----:R-:W-:Y:S01]  /*0300*/  IMAD R13, R18.reuse, 0x2, R19 ;  /* 0x00000002120d7824 */ /* 0x041fe200078e0213 */
[----:B------:R0:W2:Y:S02]  /*0310*/  LDG.E.U16 R9, [R20.64] ;  /* 0x0000000614097981 */ /* 0x0000a4000c1e1500 */
[----:B------:R-:W-:Y:S02]  /*0320*/  LEA.HI.X.SX32 R25, R11, R0, 0x1, P0 ;  /* 0x000000000b197211 */ /* 0x000fe400000f0eff */
[----:B------:R-:W-:Y:S01]  /*0330*/  LEA R28, P0, R13, R3, 0x1 ;  /* 0x000000030d1c7211 */ /* 0x000fe200078008ff */
[----:B------:R1:W2:Y:S01]  /*0340*/  LDG.E.U16 R10, [R22.64] ;  /* 0x00000006160a7981 */ /* 0x0002a2000c1e1500 */
[----:B-----5:R-:W-:-:S02]  /*0350*/  LEA R15, R18, R13, 0x1 ;  /* 0x0000000d120f7211 */ /* 0x020fc400078e08ff */
[-C--:B------:R-:W-:Y:S01]  /*0360*/  LEA.HI.X.SX32 R29, R13, R0.reuse, 0x1, P0 ;  /* 0x000000000d1d7211 */ /* 0x080fe200000f0eff */
[----:B------:R5:W2:Y:S01]  /*0370*/  LDG.E.U16 R11, [R24.64] ;  /* 0x00000006180b7981 */ /* 0x000aa2000c1e1500 */
[-C--:B0-----:R-:W-:Y:S01]  /*0380*/  LEA R20, P0, R15, R3.reuse, 0x1 ;  /* 0x000000030f147211 */ /* 0x081fe200078008ff */
[C---:B-1----:R-:W-:Y:S01]  /*0390*/  IMAD R17, R18.reuse, 0x2, R15 ;  /* 0x0000000212117824 */ /* 0x042fe200078e020f */
[-C--:B------:R-:W-:Y:S01]  /*03a0*/  LEA R26, P1, R19, R3.reuse, 0x1 ;  /* 0x00000003131a7211 */ /* 0x080fe200078208ff */
[----:B------:R0:W2:Y:S01]  /*03b0*/  LDG.E.U16 R13, [R28.64] ;  /* 0x000000061c0d7981 */ /* 0x0000a2000c1e1500 */
[-C--:B------:R-:W-:Y:S01]  /*03c0*/  LEA.HI.X.SX32 R21, R15, R0.reuse, 0x1, P0 ;  /* 0x000000000f157211 */ /* 0x080fe200000f0eff */
[C---:B------:R-:W-:Y:S01]  /*03d0*/  IMAD R15, R18.reuse, 0x2, R17 ;  /* 0x00000002120f7824 */ /* 0x040fe200078e0211 */
[----:B------:R-:W-:Y:S02]  /*03e0*/  LEA.HI.X.SX32 R27, R19, R0, 0x1, P1 ;  /* 0x00000000131b7211 */ /* 0x000fe400008f0eff */
[----:B------:R-:W-:Y:S01]  /*03f0*/  LEA R22, P0, R17, R3, 0x1 ;  /* 0x0000000311167211 */ /* 0x000fe200078008ff */
[----:B------:R1:W2:Y:S01]  /*0400*/  LDG.E.U16 R14, [R20.64] ;  /* 0x00000006140e7981 */ /* 0x0002a2000c1e1500 */
[----:B------:R-:W-:-:S02]  /*0410*/  LEA R19, R18, R15, 0x1 ;  /* 0x0000000f12137211 */ /* 0x000fc400078e08ff */
[----:B------:R-:W-:Y:S01]  /*0420*/  LEA.HI.X.SX32 R23, R17, R0, 0x1, P0 ;  /* 0x0000000011177211 */ /* 0x000fe200000f0eff */
[----:B------:R0:W2:Y:S01]  /*0430*/  LDG.E.U16 R12, [R26.64] ;  /* 0x000000061a0c7981 */ /* 0x0000a2000c1e1500 */
[----:B-----5:R-:W-:Y:S01]  /*0440*/  LEA R24, P0, R19, R3, 0x1 ;  /* 0x0000000313187211 */ /* 0x020fe200078008ff */
[----:B------:R-:W-:-:S03]  /*0450*/  IMAD R17, R18, 0x2, R19 ;  /* 0x0000000212117824 */ /* 0x000fc600078e0213 */
[----:B------:R-:W-:Y:S01]  /*0460*/  LEA.HI.X.SX32 R25, R19, R0, 0x1, P0 ;  /* 0x0000000013197211 */ /* 0x000fe200000f0eff */
[----:B------:R-:W-:Y:S01]  /*0470*/  IMAD R19, R18, 0x2, R17 ;  /* 0x0000000212137824 */ /* 0x000fe200078e0211 */
[----:B------:R-:W-:-:S04]  /*0480*/  LEA R30, P1, R15, R3, 0x1 ;  /* 0x000000030f1e7211 */ /* 0x000fc800078208ff */
[----:B------:R-:W-:Y:S02]  /*0490*/  LEA R33, R18, R19, 0x1 ;  /* 0x0000001312217211 */ /* 0x000fe400078e08ff */
[----:B0-----:R-:W-:-:S03]  /*04a0*/  LEA R26, P0, R17, R3, 0x1 ;  /* 0x00000003111a7211 */ /* 0x001fc600078008ff */
[----:B-1----:R-:W-:Y:S01]  /*04b0*/  IMAD R21, R18, 0x2, R33 ;  /* 0x0000000212157824 */ /* 0x002fe200078e0221 */
[-C--:B------:R-:W-:Y:S02]  /*04c0*/  LEA.HI.X.SX32 R31, R15, R0.reuse, 0x1, P1 ;  /* 0x000000000f1f7211 */ /* 0x080fe400008f0eff */
[----:B------:R-:W-:Y:S01]  /*04d0*/  LEA.HI.X.SX32 R27, R17, R0, 0x1, P0 ;  /* 0x00000000111b7211 */ /* 0x000fe200000f0eff */
[----:B------:R0:W5:Y:S01]  /*04e0*/  LDG.E.U16 R15, [R22.64] ;  /* 0x00000006160f7981 */ /* 0x000162000c1e1500 */
[----:B------:R-:W-:-:S03]  /*04f0*/  LEA R28, P0, R19, R3, 0x1 ;  /* 0x00000003131c7211 */ /* 0x000fc600078008ff */
[----:B------:R1:W2:Y:S01]  /*0500*/  LDG.E.U16 R17, [R24.64] ;  /* 0x0000000618117981 */ /* 0x0002a2000c1e1500 */
[----:B------:R-:W-:-:S03]  /*0510*/  LEA.HI.X.SX32 R29, R19, R0, 0x1, P0 ;  /* 0x00000000131d7211 */ /* 0x000fc600000f0eff */
[----:B------:R1:W2:Y:S01]  /*0520*/  LDG.E.U16 R16, [R30.64] ;  /* 0x000000061e107981 */ /* 0x0002a2000c1e1500 */
[C---:B0-----:R-:W-:Y:S01]  /*0530*/  IMAD R23, R18.reuse, 0x2, R21 ;  /* 0x0000000212177824 */ /* 0x041fe200078e0215 */
[C---:B------:R-:W-:Y:S02]  /*0540*/  LEA R34, P0, R21.reuse, R3, 0x1 ;  /* 0x0000000315227211 */ /* 0x040fe400078008ff */
[----:B------:R0:W2:Y:S02]  /*0550*/  LDG.E.U16 R19, [R26.64] ;  /* 0x000000061a137981 */ /* 0x0000a4000c1e1500 */
[C---:B-1----:R-:W-:Y:S02]  /*0560*/  LEA R25, R18.reuse, R23, 0x1 ;  /* 0x0000001712197211 */ /* 0x042fe400078e08ff */
[----:B------:R1:W2:Y:S01]  /*0570*/  LDG.E.U16 R20, [R28.64] ;  /* 0x000000061c147981 */ /* 0x0002a2000c1e1500 */
[-C--:B------:R-:W-:Y:S02]  /*0580*/  LEA.HI.X.SX32 R35, R21, R0.reuse, 0x1, P0 ;  /* 0x0000000015237211 */ /* 0x080fe400000f0eff */
[-C--:B------:R-:W-:Y:S01]  /*0590*/  LEA R30, P0, R23, R3.reuse, 0x1 ;  /* 0x00000003171e7211 */ /* 0x080fe200078008ff */
[C---:B------:R-:W-:Y:S01]  /*05a0*/  IMAD R39, R18.reuse, 0x2, R25 ;  /* 0x0000000212277824 */ /* 0x040fe200078e0219 */
[-C--:B------:R-:W-:Y:S01]  /*05b0*/  LEA R32, P1, R33, R3.reuse, 0x1 ;  /* 0x0000000321207211 */ /* 0x080fe200078208ff */
[----:B------:R1:W2:Y:S01]  /*05c0*/  LDG.E.U16 R22, [R34.64] ;  /* 0x0000000622167981 */ /* 0x0002a2000c1e1500 */
[----:B------:R-:W-:Y:S01]  /*05d0*/  LEA.HI.X.SX32 R31, R23, R0, 0x1, P0 ;  /* 0x00000000171f7211 */ /* 0x000fe200000f0eff */
[----:B0-----:R-:W-:Y:S01]  /*05e0*/  IMAD R27, R18, 0x2, R39 ;  /* 0x00000002121b7824 */ /* 0x001fe200078e0227 */
[----:B------:R-:W-:-:S02]  /*05f0*/  LEA R36, P0, R25, R3, 0x1 ;  /* 0x0000000319247211 */ /* 0x000fc400078008ff */
[-C--:B------:R-:W-:Y:S01]  /*0600*/  LEA.HI.X.SX32 R33, R33, R0.reuse, 0x1, P1 ;  /* 0x0000000021217211 */ /* 0x080fe200008f0eff */
[----:B------:R0:W2:Y:S01]  /*0610*/  LDG.E.U16 R23, [R30.64] ;  /* 0x000000061e177981 */ /* 0x0000a2000c1e1500 */
[-C--:B------:R-:W-:Y:S02]  /*0620*/  LEA.HI.X.SX32 R37, R25, R0.reuse, 0x1, P0 ;  /* 0x0000000019257211 */ /* 0x080fe400000f0eff */
[C---:B------:R-:W-:Y:S01]  /*0630*/  LEA R40, P0, R27.reuse, R3, 0x1 ;  /* 0x000000031b287211 */ /* 0x040fe200078008ff */
[----:B------:R0:W2:Y:S01]  /*0640*/  LDG.E.U16 R21, [R32.64] ;  /* 0x0000000620157981 */ /* 0x0000a2000c1e1500 */
[C---:B-1----:R-:W-:Y:S02]  /*0650*/  LEA R29, R18.reuse, R27, 0x1 ;  /* 0x0000001b121d7211 */ /* 0x042fe400078e08ff */
[----:B------:R-:W-:Y:S01]  /*0660*/  LEA.HI.X.SX32 R41, R27, R0, 0x1, P0 ;  /* 0x000000001b297211 */ /* 0x000fe200000f0eff */
[----:B------:R1:W2:Y:S02]  /*0670*/  LDG.E.U16 R24, [R36.64] ;  /* 0x0000000624187981 */ /* 0x0002a4000c1e1500 */
[----:B------:R-:W-:Y:S01]  /*0680*/  IMAD R27, R18, 0x2, R29 ;  /* 0x00000002121b7824 */ /* 0x000fe200078e021d */
[-C--:B------:R-:W-:Y:S01]  /*0690*/  LEA R38, P1, R39, R3.reuse, 0x1 ;  /* 0x0000000327267211 */ /* 0x080fe200078208ff */
[----:B------:R1:W2:Y:S01]  /*06a0*/  LDG.E.U16 R26, [R40.64] ;  /* 0x00000006281a7981 */ /* 0x0002a2000c1e1500 */
[----:B0-----:R-:W-:-:S04]  /*06b0*/  LEA R32, P0, R29, R3, 0x1 ;  /* 0x000000031d207211 */ /* 0x001fc800078008ff */
[-C--:B------:R-:W-:Y:S01]  /*06c0*/  LEA.HI.X.SX32 R33, R29, R0.reuse, 0x1, P0 ;  /* 0x000000001d217211 */ /* 0x080fe200000f0eff */
[C---:B------:R-:W-:Y:S01]  /*06d0*/  IMAD R29, R18.reuse, 0x2, R27 ;  /* 0x00000002121d7824 */ /* 0x040fe200078e021b */
[-C--:B------:R-:W-:Y:S02]  /*06e0*/  LEA.HI.X.SX32 R39, R39, R0.reuse, 0x1, P1 ;  /* 0x0000000027277211 */ /* 0x080fe400008f0eff */
[C---:B------:R-:W-:Y:S02]  /*06f0*/  LEA R34, P0, R27.reuse, R3, 0x1 ;  /* 0x000000031b227211 */ /* 0x040fe400078008ff */
[C---:B------:R-:W-:Y:S01]  /*0700*/  LEA R31, R18.reuse, R29, 0x1 ;  /* 0x0000001d121f7211 */ /* 0x040fe200078e08ff */
[----:B------:R0:W2:Y:S01]  /*0710*/  LDG.E.U16 R25, [R38.64] ;  /* 0x0000000626197981 */ /* 0x0000a2000c1e1500 */
[-C--:B------:R-:W-:Y:S02]  /*0720*/  LEA.HI.X.SX32 R35, R27, R0.reuse, 0x1, P0 ;  /* 0x000000001b237211 */ /* 0x080fe400000f0eff */
[CC--:B-1----:R-:W-:Y:S01]  /*0730*/  LEA R36, P0, R31.reuse, R3.reuse, 0x1 ;  /* 0x000000031f247211 */ /* 0x0c2fe200078008ff */
[----:B------:R1:W2:Y:S03]  /*0740*/  LDG.E.U16 R27, [R32.64] ;  /* 0x00000006201b7981 */ /* 0x0002a6000c1e1500 */
[----:B------:R-:W-:Y:S01]  /*0750*/  LEA.HI.X.SX32 R37, R31, R0, 0x1, P0 ;  /* 0x000000001f257211 */ /* 0x000fe200000f0eff */
[----:B------:R1:W2:Y:S01]  /*0760*/  LDG.E.U16 R28, [R34.64] ;  /* 0x00000006221c7981 */ /* 0x0002a2000c1e1500 */
[----:B0-----:R-:W-:Y:S01]  /*0770*/  IMAD R39, R18, 0x2, R31 ;  /* 0x0000000212277824 */ /* 0x001fe200078e021f */
[----:B------:R-:W-:-:S02]  /*0780*/  LEA R42, P1, R29, R3, 0x1 ;  /* 0x000000031d2a7211 */ /* 0x000fc400078208ff */
[----:B------:R0:W2:Y:S01]  /*0790*/  LDG.E.U16 R30, [R36.64] ;  /* 0x00000006241e7981 */ /* 0x0000a2000c1e1500 */
[----:B------:R-:W-:Y:S01]  /*07a0*/  IMAD R31, R18, 0x2, R39 ;  /* 0x00000002121f7824 */ /* 0x000fe200078e0227 */
[----:B------:R-:W-:-:S04]  /*07b0*/  LEA R38, P0, R39, R3, 0x1 ;  /* 0x0000000327267211 */ /* 0x000fc800078008ff */
[----:B------:R-:W-:Y:S02]  /*07c0*/  LEA R47, R18, R31, 0x1 ;  /* 0x0000001f122f7211 */ /* 0x000fe400078e08ff */
[----:B------:R-:W-:-:S03]  /*07d0*/  LEA.HI.X.SX32 R39, R39, R0, 0x1, P0 ;  /* 0x0000000027277211 */ /* 0x000fc600000f0eff */
[----:B-1----:R-:W-:Y:S01]  /*07e0*/  IMAD R33, R18, 0x2, R47 ;  /* 0x0000000212217824 */ /* 0x002fe200078e022f */
[----:B------:R-:W-:-:S03]  /*07f0*/  LEA R40, P0, R31, R3, 0x1 ;  /* 0x000000031f287211 */ /* 0x000fc600078008ff */
[C---:B------:R-:W-:Y:S01]  /*0800*/  IMAD R35, R18.reuse, 0x2, R33 ;  /* 0x0000000212237824 */ /* 0x040fe200078e0221 */
[-C--:B------:R-:W-:Y:S02]  /*0810*/  LEA.HI.X.SX32 R43, R29, R0.reuse, 0x1, P1 ;  /* 0x000000001d2b7211 */ /* 0x080fe400008f0eff */
[-C--:B------:R-:W-:Y:S02]  /*0820*/  LEA.HI.X.SX32 R41, R31, R0.reuse, 0x1, P0 ;  /* 0x000000001f297211 */ /* 0x080fe400000f0eff */
[C---:B------:R-:W-:Y:S01]  /*0830*/  LEA R48, P0, R33.reuse, R3, 0x1 ;  /* 0x0000000321307211 */ /* 0x040fe200078008ff */
[----:B------:R1:W2:Y:S01]  /*0840*/  LDG.E.U16 R29, [R42.64] ;  /* 0x000000062a1d7981 */ /* 0x0002a2000c1e1500 */
[C---:B0-----:R-:W-:Y:S02]  /*0850*/  LEA R37, R18.reuse, R35, 0x1 ;  /* 0x0000002312257211 */ /* 0x041fe400078e08ff */
[----:B------:R-:W-:Y:S01]  /*0860*/  LEA.HI.X.SX32 R49, R33, R0, 0x1, P0 ;  /* 0x0000000021317211 */ /* 0x000fe200000f0eff */
[----:B------:R0:W2:Y:S02]  /*0870*/  LDG.E.U16 R31, [R38.64] ;  /* 0x00000006261f7981 */ /* 0x0000a4000c1e1500 */
[----:B------:R-:W-:Y:S01]  /*0880*/  IMAD R53, R18, 0x2, R37 ;  /* 0x0000000212357824 */ /* 0x000fe200078e0225 */
[-C--:B------:R-:W-:Y:S01]  /*0890*/  LEA R46, P1, R47, R3.reuse, 0x1 ;  /* 0x000000032f2e7211 */ /* 0x080fe200078208ff */
[----:B------:R0:W2:Y:S01]  /*08a0*/  LDG.E.U16 R32, [R40.64] ;  /* 0x0000000628207981 */ /* 0x0000a2000c1e1500 */
[----:B-1----:R-:W-:-:S03]  /*08b0*/  LEA R42, P0, R35, R3, 0x1 ;  /* 0x00000003232a7211 */ /* 0x002fc600078008ff */
[----:B------:R1:W2:Y:S01]  /*08c0*/  LDG.E.U16 R34, [R48.64] ;  /* 0x0000000630227981 */ /* 0x0002a2000c1e1500 */
[-C--:B------:R-:W-:Y:S01]  /*08d0*/  LEA.HI.X.SX32 R43, R35, R0.reuse, 0x1, P0 ;  /* 0x00000000232b7211 */ /* 0x080fe200000f0eff */
[C---:B0-----:R-:W-:Y:S01]  /*08e0*/  IMAD R39, R18.reuse, 0x2, R53 ;  /* 0x0000000212277824 */ /* 0x041fe200078e0235 */
[-C--:B------:R-:W-:Y:S02]  /*08f0*/  LEA R50, P0, R37, R3.reuse, 0x1 ;  /* 0x0000000325327211 */ /* 0x080fe400078008ff */
[-C--:B------:R-:W-:Y:S01]  /*0900*/  LEA.HI.X.SX32 R47, R47, R0.reuse, 0x1, P1 ;  /* 0x000000002f2f7211 */ /* 0x080fe200008f0eff */
[----:B------:R0:W2:Y:S01]  /*0910*/  LDG.E.U16 R35, [R42.64] ;  /* 0x000000062a237981 */ /* 0x0000a2000c1e1500 */
[----:B------:R-:W-:Y:S02]  /*0920*/  LEA.HI.X.SX32 R51, R37, R0, 0x1, P0 ;  /* 0x0000000025337211 */ /* 0x000fe400000f0eff */
[----:B------:R-:W-:Y:S01]  /*0930*/  LEA R54, P0, R39, R3, 0x1 ;  /* 0x0000000327367211 */ /* 0x000fe200078008ff */
[----:B------:R0:W2:Y:S01]  /*0940*/  LDG.E.U16 R33, [R46.64] ;  /* 0x000000062e217981 */ /* 0x0000a2000c1e1500 */
[----:B------:R-:W-:-:S02]  /*0950*/  LEA R41, R18, R39, 0x1 ;  /* 0x0000002712297211 */ /* 0x000fc400078e08ff */
[----:B------:R-:W-:Y:S01]  /*0960*/  LEA.HI.X.SX32 R55, R39, R0, 0x1, P0 ;  /* 0x0000000027377211 */ /* 0x000fe200000f0eff */
[----:B------:R1:W2:Y:S02]  /*0970*/  LDG.E.U16 R36, [R50.64] ;  /* 0x0000000632247981 */ /* 0x0002a4000c1e1500 */
[----:B------:R-:W-:Y:S01]  /*0980*/  IMAD R39, R18, 0x2, R41 ;  /* 0x0000000212277824 */ /* 0x000fe200078e0229 */
[-C--:B------:R-:W-:Y:S01]  /*0990*/  LEA R52, P1, R53, R3.reuse, 0x1 ;  /* 0x0000000335347211 */ /* 0x080fe200078208ff */
[----:B------:R1:W2:Y:S01]  /*09a0*/  LDG.E.U16 R38, [R54.64] ;  /* 0x0000000636267981 */ /* 0x0002a2000c1e1500 */
[----:B0-----:R-:W-:-:S04]  /*09b0*/  LEA R46, P0, R41, R3, 0x1 ;  /* 0x00000003292e7211 */ /* 0x001fc800078008ff */
[----:B------:R-:W-:Y:S01]  /*09c0*/  LEA.HI.X.SX32 R47, R41, R0, 0x1, P0 ;  /* 0x00000000292f7211 */ /* 0x000fe200000f0eff */
[----:B------:R-:W-:Y:S01]  /*09d0*/  IMAD R41, R18, 0x2, R39 ;  /* 0x0000000212297824 */ /* 0x000fe200078e0227 */
[----:B-1----:R-:W-:-:S04]  /*09e0*/  LEA R48, P0, R39, R3, 0x1 ;  /* 0x0000000327307211 */ /* 0x002fc800078008ff */
[----:B------:R-:W-:Y:S02]  /*09f0*/  LEA R43, R18, R41, 0x1 ;  /* 0x00000029122b7211 */ /* 0x000fe400078e08ff */
[----:B------:R-:W-:-:S03]  /*0a00*/  LEA.HI.X.SX32 R53, R53, R0, 0x1, P1 ;  /* 0x0000000035357211 */ /* 0x000fc600008f0eff */
[C---:B------:R-:W-:Y:S01]  /*0a10*/  IMAD R59, R18.reuse, 0x2, R43 ;  /* 0x00000002123b7824 */ /* 0x040fe200078e022b */
[-C--:B------:R-:W-:Y:S01]  /*0a20*/  LEA.HI.X.SX32 R49, R39, R0.reuse, 0x1, P0 ;  /* 0x0000000027317211 */ /* 0x080fe200000f0eff */
[----:B------:R0:W2:Y:S01]  /*0a30*/  LDG.E.U16 R37, [R52.64] ;  /* 0x0000000634257981 */ /* 0x0000a2000c1e1500 */
[C---:B------:R-:W-:Y:S01]  /*0a40*/  LEA R50, P0, R43.reuse, R3, 0x1 ;  /* 0x000000032b327211 */ /* 0x040fe200078008ff */
[C---:B------:R-:W-:Y:S02]  /*0a50*/  IMAD R61, R18.reuse, 0x2, R59 ;  /* 0x00000002123d7824 */ /* 0x040fe400078e023b */
[----:B------:R1:W2:Y:S01]  /*0a60*/  LDG.E.U16 R39, [R46.64] ;  /* 0x000000062e277981 */ /* 0x0002a2000c1e1500 */
[----:B------:R-:W-:Y:S02]  /*0a70*/  LEA.HI.X.SX32 R51, R43, R0, 0x1, P0 ;  /* 0x000000002b337211 */ /* 0x000fe400000f0eff */
[----:B------:R-:W-:Y:S01]  /*0a80*/  LEA R55, R18, R61, 0x1 ;  /* 0x0000003d12377211 */ /* 0x000fe200078e08ff */
[----:B------:R1:W2:Y:S01]  /*0a90*/  LDG.E.U16 R40, [R48.64] ;  /* 0x0000000630287981 */ /* 0x0002a2000c1e1500 */
[----:B0-----:R-:W-:-:S02]  /*0aa0*/  LEA R52, P0, R59, R3, 0x1 ;  /* 0x000000033b347211 */ /* 0x001fc400078008ff */
[-C--:B------:R-:W-:Y:S01]  /*0ab0*/  LEA R56, P1, R41, R3.reuse, 0x1 ;  /* 0x0000000329387211 */ /* 0x080fe200078208ff */
[----:B------:R0:W2:Y:S01]  /*0ac0*/  LDG.E.U16 R42, [R50.64] ;  /* 0x00000006322a7981 */ /* 0x0000a2000c1e1500 */
[----:B------:R-:W-:Y:S01]  /*0ad0*/  LEA.HI.X.SX32 R53, R59, R0, 0x1, P0 ;  /* 0x000000003b357211 */ /* 0x000fe200000f0eff */
[----:B------:R-:W-:Y:S01]  /*0ae0*/  IMAD R59, R18, 0x2, R55 ;  /* 0x00000002123b7824 */ /* 0x000fe200078e0237 */
[----:B-1----:R-:W-:-:S03]  /*0af0*/  LEA R46, P0, R61, R3, 0x1 ;  /* 0x000000033d2e7211 */ /* 0x002fc600078008ff */
[C---:B------:R-:W-:Y:S01]  /*0b00*/  IMAD R63, R18.reuse, 0x2, R59 ;  /* 0x00000002123f7824 */ /* 0x040fe200078e023b */
[-C--:B------:R-:W-:Y:S01]  /*0b10*/  LEA.HI.X.SX32 R47, R61, R0.reuse, 0x1, P0 ;  /* 0x000000003d2f7211 */ /* 0x080fe200000f0eff */
[----:B------:R1:W2:Y:S03]  /*0b20*/  LDG.E.U16 R43, [R52.64] ;  /* 0x00000006342b7981 */ /* 0x0002a6000c1e1500 */
[C---:B------:R-:W-:Y:S02]  /*0b30*/  LEA R61, R18.reuse, R63, 0x1 ;  /* 0x0000003f123d7211 */ /* 0x040fe400078e08ff */
[----:B------:R-:W-:Y:S01]  /*0b40*/  LEA.HI.X.SX32 R57, R41, R0, 0x1, P1 ;  /* 0x0000000029397211 */ /* 0x000fe200008f0eff */
[----:B------:R0:W2:Y:S02]  /*0b50*/  LDG.E.U16 R47, [R46.64] ;  /* 0x000000062e2f7981 */ /* 0x0000a4000c1e1500 */
[----:B------:R-:W-:-:S02]  /*0b60*/  IMAD R65, R18, 0x2, R61 ;  /* 0x0000000212417824 */ /* 0x000fc400078e023d */
[----:B------:R0:W2:Y:S02]  /*0b70*/  LDG.E.U16 R41, [R56.64] ;  /* 0x0000000638297981 */ /* 0x0000a4000c1e1500 */
[----:B------:R-:W-:-:S05]  /*0b80*/  IMAD R67, R18, 0x2, R65 ;  /* 0x0000000212437824 */ /* 0x000fca00078e0241 */
[----:B-1----:R-:W-:Y:S02]  /*0b90*/  LEA R53, R18, R67, 0x1 ;  /* 0x0000004312357211 */ /* 0x002fe400078e08ff */
[----:B0-----:R-:W-:-:S03]  /*0ba0*/  LEA R56, P0, R59, R3, 0x1 ;  /* 0x000000033b387211 */ /* 0x001fc600078008ff */
[----:B------:R-:W-:Y:S01]  /*0bb0*/  IMAD R69, R18, 0x2, R53 ;  /* 0x0000000212457824 */ /* 0x000fe200078e0235 */
[----:B------:R-:W-:-:S03]  /*0bc0*/  LEA.HI.X.SX32 R57, R59, R0, 0x1, P0 ;  /* 0x000000003b397211 */ /* 0x000fc600000f0eff */
[C---:B------:R-:W-:Y:S01]  /*0bd0*/  IMAD R71, R18.reuse, 0x2, R69 ;  /* 0x0000000212477824 */ /* 0x040fe200078e0245 */
[-C--:B------:R-:W-:Y:S02]  /*0be0*/  LEA R58, P0, R63, R3.reuse, 0x1 ;  /* 0x000000033f3a7211 */ /* 0x080fe400078008ff */
[----:B------:R-:W-:Y:S01]  /*0bf0*/  LEA R54, P1, R55, R3, 0x1 ;  /* 0x0000000337367211 */ /* 0x000fe200078208ff */
[----:B------:R0:W2:Y:S01]  /*0c00*/  LDG.E.U16 R49, [R56.64] ;  /* 0x0000000638317981 */ /* 0x0000a2000c1e1500 */
[C---:B------:R-:W-:Y:S02]  /*0c10*/  LEA R73, R18.reuse, R71, 0x1 ;  /* 0x0000004712497211 */ /* 0x040fe400078e08ff */
[-C--:B------:R-:W-:Y:S02]  /*0c20*/  LEA.HI.X.SX32 R59, R63, R0.reuse, 0x1, P0 ;  /* 0x000000003f3b7211 */ /* 0x080fe400000f0eff */
[-C--:B------:R-:W-:Y:S02]  /*0c30*/  LEA R60, P0, R61, R3.reuse, 0x1 ;  /* 0x000000033d3c7211 */ /* 0x080fe400078008ff */
[-C--:B------:R-:W-:Y:S01]  /*0c40*/  LEA.HI.X.SX32 R55, R55, R0.reuse, 0x1, P1 ;  /* 0x0000000037377211 */ /* 0x080fe200008f0eff */
[----:B------:R1:W2:Y:S01]  /*0c50*/  LDG.E.U16 R50, [R58.64] ;  /* 0x000000063a327981 */ /* 0x0002a2000c1e1500 */
[-C--:B------:R-:W-:Y:S01]  /*0c60*/  LEA R62, P1, R65, R3.reuse, 0x1 ;  /* 0x00000003413e7211 */ /* 0x080fe200078208ff */
[C---:B0-----:R-:W-:Y:S01]  /*0c70*/  IMAD R57, R18.reuse, 0x2, R73 ;  /* 0x0000000212397824 */ /* 0x041fe200078e0249 */
[-C--:B------:R-:W-:Y:S01]  /*0c80*/  LEA.HI.X.SX32 R61, R61, R0.reuse, 0x1, P0 ;  /* 0x000000003d3d7211 */ /* 0x080fe200000f0eff */
[----:B------:R0:W2:Y:S01]  /*0c90*/  LDG.E.U16 R48, [R54.64] ;  /* 0x0000000636307981 */ /* 0x0000a2000c1e1500 */
[----:B------:R-:W-:Y:S01]  /*0ca0*/  LEA R64, P0, R67, R3, 0x1 ;  /* 0x0000000343407211 */ /* 0x000fe200078008ff */
[----:B------:R-:W-:Y:S01]  /*0cb0*/  IMAD R75, R18, 0x2, R57 ;  /* 0x00000002124b7824 */ /* 0x000fe200078e0239 */
[-C--:B------:R-:W-:Y:S01]  /*0cc0*/  LEA.HI.X.SX32 R63, R65, R0.reuse, 0x1, P1 ;  /* 0x00000000413f7211 */ /* 0x080fe200008f0eff */
[----:B------:R0:W2:Y:S01]  /*0cd0*/  LDG.E.U16 R51, [R60.64] ;  /* 0x000000063c337981 */ /* 0x0000a2000c1e1500 */
[----:B------:R-:W-:-:S02]  /*0ce0*/  LEA.HI.X.SX32 R65, R67, R0, 0x1, P0 ;  /* 0x0000000043417211 */ /* 0x000fc400000f0eff */
[C---:B------:R-:W-:Y:S01]  /*0cf0*/  LEA R66, P0, R53.reuse, R3, 0x1 ;  /* 0x0000000335427211 */ /* 0x040fe200078008ff */
[----:B------:R0:W2:Y:S01]  /*0d00*/  LDG.E.U16 R52, [R62.64] ;  /* 0x000000063e347981 */ /* 0x0000a2000c1e1500 */
[C---:B------:R-:W-:Y:S02]  /*0d10*/  LEA R77, R18.reuse, R75, 0x1 ;  /* 0x0000004b124d7211 */ /* 0x040fe400078e08ff */
[-C--:B------:R-:W-:Y:S02]  /*0d20*/  LEA.HI.X.SX32 R67, R53, R0.reuse, 0x1, P0 ;  /* 0x0000000035437211 */ /* 0x080fe400000f0eff */
[-C--:B-1----:R-:W-:Y:S01]  /*0d30*/  LEA R58, P0, R69, R3.reuse, 0x1 ;  /* 0x00000003453a7211 */ /* 0x082fe200078008ff */
[----:B------:R-:W-:Y:S01]  /*0d40*/  IMAD R79, R18, 0x2, R77 ;  /* 0x00000002124f7824 */ /* 0x000fe200078e024d */
[----:B------:R-:W-:Y:S01]  /*0d50*/  LEA R68, P1, R71, R3, 0x1 ;  /* 0x0000000347447211 */ /* 0x000fe200078208ff */
[----:B------:R1:W2:Y:S01]  /*0d60*/  LDG.E.U16 R53, [R64.64] ;  /* 0x0000000640357981 */ /* 0x0002a2000c1e1500 */
[----:B------:R-:W-:-:S02]  /*0d70*/  LEA.HI.X.SX32 R59, R69, R0, 0x1, P0 ;  /* 0x00000000453b7211 */ /* 0x000fc400000f0eff */
[----:B------:R-:W-:Y:S01]  /*0d80*/  LEA.HI.X.SX32 R69, R71, R0, 0x1, P1 ;  /* 0x0000000047457211 */ /* 0x000fe200008f0eff */
[C---:B------:R-:W-:Y:S01]  /*0d90*/  IMAD R71, R18.reuse, 0x2, R79 ;  /* 0x0000000212477824 */ /* 0x040fe200078e024f */
[----:B0-----:R-:W-:Y:S01]  /*0da0*/  LEA R60, P0, R73, R3, 0x1 ;  /* 0x00000003493c7211 */ /* 0x001fe200078008ff */
[----:B------:R0:W2:Y:S03]  /*0db0*/  LDG.E.U16 R54, [R66.64] ;  /* 0x0000000642367981 */ /* 0x0000a6000c1e1500 */
[C---:B------:R-:W-:Y:S01]  /*0dc0*/  LEA R81, R18.reuse, R71, 0x1 ;  /* 0x0000004712517211 */ /* 0x040fe200078e08ff */
[----:B------:R0:W2:Y:S04]  /*0dd0*/  LDG.E.U16 R56, [R68.64] ;  /* 0x0000000644387981 */ /* 0x0000a8000c1e1500 */
[C---:B------:R-:W-:Y:S01]  /*0de0*/  IMAD R83, R18.reuse, 0x2, R81 ;  /* 0x0000000212537824 */ /* 0x040fe200078e0251 */
[----:B------:R0:W2:Y:S03]  /*0df0*/  LDG.E.U16 R55, [R58.64] ;  /* 0x000000063a377981 */ /* 0x0000a6000c1e1500 */
[----:B------:R-:W-:-:S05]  /*0e00*/  IMAD R85, R18, 0x2, R83 ;  /* 0x0000000212557824 */ /* 0x000fca00078e0253 */
[----:B------:R-:W-:Y:S02]  /*0e10*/  LEA R87, R18, R85, 0x1 ;  /* 0x0000005512577211 */ /* 0x000fe400078e08ff */
[----:B------:R-:W-:-:S03]  /*0e20*/  LEA.HI.X.SX32 R61, R73, R0, 0x1, P0 ;  /* 0x00000000493d7211 */ /* 0x000fc600000f0eff */
[----:B------:R-:W-:Y:S01]  /*0e30*/  IMAD R89, R18, 0x2, R87 ;  /* 0x0000000212597824 */ /* 0x000fe200078e0257 */
[----:B------:R-:W-:-:S03]  /*0e40*/  LEA R62, P0, R57, R3, 0x1 ;  /* 0x00000003393e7211 */ /* 0x000fc600078008ff */
[C---:B------:R-:W-:Y:S01]  /*0e50*/  IMAD R91, R18.reuse, 0x2, R89 ;  /* 0x00000002125b7824 */ /* 0x040fe200078e0259 */
[-C--:B------:R-:W-:Y:S02]  /*0e60*/  LEA.HI.X.SX32 R63, R57, R0.reuse, 0x1, P0 ;  /* 0x00000000393f7211 */ /* 0x080fe400000f0eff */
[C---:B-1----:R-:W-:Y:S01]  /*0e70*/  LEA R64, P0, R75.reuse, R3, 0x1 ;  /* 0x000000034b407211 */ /* 0x042fe200078008ff */
[----:B------:R1:W2:Y:S01]  /*0e80*/  LDG.E.U16 R57, [R60.64] ;  /* 0x000000063c397981 */ /* 0x0002a2000c1e1500 */
[C---:B------:R-:W-:Y:S02]  /*0e90*/  LEA R93, R18.reuse, R91, 0x1 ;  /* 0x0000005b125d7211 */ /* 0x040fe400078e08ff */
[-C--:B------:R-:W-:Y:S01]  /*0ea0*/  LEA.HI.X.SX32 R65, R75, R0.reuse, 0x1, P0 ;  /* 0x000000004b417211 */ /* 0x080fe200000f0eff */
[----:B0-----:R0:W2:Y:S01]  /*0eb0*/  LDG.E.U16 R58, [R62.64] ;  /* 0x000000063e3a7981 */ /* 0x0010a2000c1e1500 */
[-C--:B------:R-:W-:Y:S01]  /*0ec0*/  LEA R68, P0, R79, R3.reuse, 0x1 ;  /* 0x000000034f447211 */ /* 0x080fe200078008ff */
[C---:B------:R-:W-:Y:S01]  /*0ed0*/  IMAD R95, R18.reuse, 0x2, R93 ;  /* 0x00000002125f7824 */ /* 0x040fe200078e025d */
[-C--:B------:R-:W-:Y:S01]  /*0ee0*/  LEA R66, P1, R77, R3.reuse, 0x1 ;  /* 0x000000034d427211 */ /* 0x080fe200078208ff */
[----:B------:R0:W2:Y:S01]  /*0ef0*/  LDG.E.U16 R59, [R64.64] ;  /* 0x00000006403b7981 */ /* 0x0000a2000c1e1500 */
[----:B------:R-:W-:Y:S01]  /*0f00*/  LEA.HI.X.SX32 R69, R79, R0, 0x1, P0 ;  /* 0x000000004f457211 */ /* 0x000fe200000f0eff */
[----:B------:R-:W-:Y:S01]  /*0f10*/  IMAD R97, R18, 0x2, R95 ;  /* 0x0000000212617824 */ /* 0x000fe200078e025f */
[----:B------:R-:W-:-:S02]  /*0f20*/  LEA R70, P0, R71, R3, 0x1 ;  /* 0x0000000347467211 */ /* 0x000fc400078008ff */
[-C--:B------:R-:W-:Y:S01]  /*0f30*/  LEA.HI.X.SX32 R67, R77, R0.reuse, 0x1, P1 ;  /* 0x000000004d437211 */ /* 0x080fe200008f0eff */
[----:B-1----:R1:W2:Y:S01]  /*0f40*/  LDG.E.U16 R61, [R68.64] ;  /* 0x00000006443d7981 */ /* 0x0022a2000c1e1500 */
[-C--:B------:R-:W-:Y:S02]  /*0f50*/  LEA.HI.X.SX32 R71, R71, R0.reuse, 0x1, P0 ;  /* 0x0000000047477211 */ /* 0x080fe400000f0eff */
[-C--:B------:R-:W-:Y:S01]  /*0f60*/  LEA R72, P0, R81, R3.reuse, 0x1 ;  /* 0x0000000351487211 */ /* 0x080fe200078008ff */
[----:B------:R1:W2:Y:S01]  /*0f70*/  LDG.E.U16 R60, [R66.64] ;  /* 0x00000006423c7981 */ /* 0x0002a2000c1e1500 */
[----:B------:R-:W-:Y:S02]  /*0f80*/  LEA R74, P1, R83, R3, 0x1 ;  /* 0x00000003534a7211 */ /* 0x000fe400078208ff */
[----:B------:R-:W-:Y:S01]  /*0f90*/  LEA R99, R18, R97, 0x1 ;  /* 0x0000006112637211 */ /* 0x000fe200078e08ff */
[----:B0-----:R0:W2:Y:S01]  /*0fa0*/  LDG.E.U16 R62, [R70.64] ;  /* 0x00000006463e7981 */ /* 0x0010a2000c1e1500 */
[----:B------:R-:W-:-:S02]  /*0fb0*/  LEA.HI.X.SX32 R73, R81, R0, 0x1, P0 ;  /* 0x0000000051497211 */ /* 0x000fc400000f0eff */
[-C--:B------:R-:W-:Y:S01]  /*0fc0*/  LEA.HI.X.SX32 R75, R83, R0.reuse, 0x1, P1 ;  /* 0x00000000534b7211 */ /* 0x080fe200008f0eff */
[C---:B------:R-:W-:Y:S01]  /*0fd0*/  IMAD R83, R18.reuse, 0x2, R99 ;  /* 0x0000000212537824 */ /* 0x040fe200078e0263 */
[CC--:B------:R-:W-:Y:S01]  /*0fe0*/  LEA R76, P0, R85.reuse, R3.reuse, 0x1 ;  /* 0x00000003554c7211 */ /* 0x0c0fe200078008ff */
[----:B------:R0:W2:Y:S03]  /*0ff0*/  LDG.E.U16 R63, [R72.64] ;  /* 0x00000006483f7981 */ /* 0x0000a6000c1e1500 */
[-C--:B------:R-:W-:Y:S01]  /*1000*/  LEA.HI.X.SX32 R77, R85, R0.reuse, 0x1, P0 ;  /* 0x00000000554d7211 */ /* 0x080fe200000f0eff */
[C---:B------:R-:W-:Y:S01]  /*1010*/  IMAD R85, R18.reuse, 0x2, R83 ;  /* 0x0000000212557824 */ /* 0x040fe200078e0253 */
[C---:B------:R-:W-:Y:S01]  /*1020*/  LEA R78, P0, R87.reuse, R3, 0x1 ;  /* 0x00000003574e7211 */ /* 0x040fe200078008ff */
[----:B------:R0:W2:Y:S03]  /*1030*/  LDG.E.U16 R64, [R74.64] ;  /* 0x000000064a407981 */ /* 0x0000a6000c1e1500 */
[----:B------:R-:W-:Y:S01]  /*1040*/  LEA R101, R18, R85, 0x1 ;  /* 0x0000005512657211 */ /* 0x000fe200078e08ff */
[----:B------:R3:W2:Y:S01]  /*1050*/  LDG.E.U16 R65, [R76.64] ;  /* 0x000000064c417981 */ /* 0x0006a2000c1e1500 */
[----:B------:R-:W-:-:S03]  /*1060*/  LEA.HI.X.SX32 R79, R87, R0, 0x1, P0 ;  /* 0x00000000574f7211 */ /* 0x000fc600000f0eff */
[C---:B------:R-:W-:Y:S01]  /*1070*/  IMAD R87, R18.reuse, 0x2, R101 ;  /* 0x0000000212577824 */ /* 0x040fe200078e0265 */
[-C--:B------:R-:W-:Y:S01]  /*1080*/  LEA R80, P1, R91, R3.reuse, 0x1 ;  /* 0x000000035b507211 */ /* 0x080fe200078208ff */
[----:B-1----:R1:W2:Y:S02]  /*1090*/  LDG.E.U16 R66, [R78.64] ;  /* 0x000000064e427981 */ /* 0x0022a4000c1e1500 */
[C---:B------:R-:W-:Y:S01]  /*10a0*/  IMAD R103, R18.reuse, 0x2, R87 ;  /* 0x0000000212677824 */ /* 0x040fe200078e0257 */
[----:B0-----:R-:W-:Y:S02]  /*10b0*/  LEA R70, P0, R89, R3, 0x1 ;  /* 0x0000000359467211 */ /* 0x001fe400078008ff */
[-C--:B------:R-:W-:Y:S02]  /*10c0*/  LEA.HI.X.SX32 R81, R91, R0.reuse, 0x1, P1 ;  /* 0x000000005b517211 */ /* 0x080fe400008f0eff */
[C---:B------:R-:W-:Y:S02]  /*10d0*/  LEA R91, R18.reuse, R103, 0x1 ;  /* 0x00000067125b7211 */ /* 0x040fe400078e08ff */
[-C--:B------:R-:W-:Y:S01]  /*10e0*/  LEA.HI.X.SX32 R71, R89, R0.reuse, 0x1, P0 ;  /* 0x0000000059477211 */ /* 0x080fe200000f0eff */
[----:B------:R0:W2:Y:S01]  /*10f0*/  LDG.E.U16 R68, [R80.64] ;  /* 0x0000000650447981 */ /* 0x0000a2000c1e1500 */
[-C--:B------:R-:W-:Y:S01]  /*1100*/  LEA R72, P0, R93, R3.reuse, 0x1 ;  /* 0x000000035d487211 */ /* 0x080fe200078008ff */
[C---:B------:R-:W-:Y:S01]  /*1110*/  IMAD R105, R18.reuse, 0x2, R91 ;  /* 0x0000000212697824 */ /* 0x040fe200078e025b */
[-C--:B-1----:R-:W-:Y:S01]  /*1120*/  LEA R78, P1, R99, R3.reuse, 0x1 ;  /* 0x00000003634e7211 */ /* 0x082fe200078208ff */
[----:B------:R1:W2:Y:S01]  /*1130*/  LDG.E.U16 R67, [R70.64] ;  /* 0x0000000646437981 */ /* 0x0002a2000c1e1500 */
[----:B------:R-:W-:Y:S01]  /*1140*/  LEA.HI.X.SX32 R73, R93, R0, 0x1, P0 ;  /* 0x000000005d497211 */ /* 0x000fe200000f0eff */
[----:B------:R-:W-:Y:S01]  /*1150*/  IMAD R93, R18, 0x2, R105 ;  /* 0x00000002125d7824 */ /* 0x000fe200078e0269 */
[----:B------:R-:W-:-:S02]  /*1160*/  LEA R74, P0, R95, R3, 0x1 ;  /* 0x000000035f4a7211 */ /* 0x000fc400078008ff */
[-C--:B------:R-:W-:Y:S01]  /*1170*/  LEA.HI.X.SX32 R79, R99, R0.reuse, 0x1, P1 ;  /* 0x00000000634f7211 */ /* 0x080fe200008f0eff */
[----:B------:R0:W2:Y:S01]  /*1180*/  LDG.E.U16 R69, [R72.64] ;  /* 0x0000000648457981 */ /* 0x0000a2000c1e1500 */
[-C--:B------:R-:W-:Y:S02]  /*1190*/  LEA.HI.X.SX32 R75, R95, R0.reuse, 0x1, P0 ;  /* 0x000000005f4b7211 */ /* 0x080fe400000f0eff */
[C---:B------:R-:W-:Y:S02]  /*11a0*/  LEA R95, R18.reuse, R93, 0x1 ;  /* 0x0000005d125f7211 */ /* 0x040fe400078e08ff */
[CC--:B---3--:R-:W-:Y:S01]  /*11b0*/  LEA R76, P0, R97.reuse, R3.reuse, 0x1 ;  /* 0x00000003614c7211 */ /* 0x0c8fe200078008ff */
[----:B-1----:R1:W3:Y:S02]  /*11c0*/  LDG.E.U16 R70, [R74.64] ;  /* 0x000000064a467981 */ /* 0x0022e4000c1e1500 */
[C---:B------:R-:W-:Y:S01]  /*11d0*/  IMAD R107, R18.reuse, 0x2, R95 ;  /* 0x00000002126b7824 */ /* 0x040fe200078e025f */
[----:B------:R-:W-:Y:S01]  /*11e0*/  LEA.HI.X.SX32 R77, R97, R0, 0x1, P0 ;  /* 0x00000000614d7211 */ /* 0x000fe200000f0eff */
[----:B0-----:R0:W2:Y:S02]  /*11f0*/  LDG.E.U16 R72, [R78.64] ;  /* 0x000000064e487981 */ /* 0x0010a4000c1e1500 */
[C---:B------:R-:W-:Y:S01]  /*1200*/  IMAD R97, R18.reuse, 0x2, R107 ;  /* 0x0000000212617824 */ /* 0x040fe200078e026b */
[----:B------:R-:W-:Y:S01]  /*1210*/  LEA R80, P0, R83, R3, 0x1 ;  /* 0x0000000353507211 */ /* 0x000fe200078008ff */
[----:B------:R0:W2:Y:S03]  /*1220*/  LDG.E.U16 R71, [R76.64] ;  /* 0x000000064c477981 */ /* 0x0000a6000c1e1500 */
[----:B------:R-:W-:-:S02]  /*1230*/  LEA R99, R18, R97, 0x1 ;  /* 0x0000006112637211 */ /* 0x000fc400078e08ff */
[----:B------:R-:W-:-:S03]  /*1240*/  LEA.HI.X.SX32 R81, R83, R0, 0x1, P0 ;  /* 0x0000000053517211 */ /* 0x000fc600000f0eff */
[C---:B------:R-:W-:Y:S01]  /*1250*/  IMAD R109, R18.reuse, 0x2, R99 ;  /* 0x00000002126d7824 */ /* 0x040fe200078e0263 */
[CC--:B------:R-:W-:Y:S01]  /*1260*/  LEA R82, P0, R85.reuse, R3.reuse, 0x1 ;  /* 0x0000000355527211 */ /* 0x0c0fe200078008ff */
[----:B------:R0:W2:Y:S02]  /*1270*/  LDG.E.U16 R73, [R80.64] ;  /* 0x0000000650497981 */ /* 0x0000a4000c1e1500 */
[C---:B------:R-:W-:Y:S01]  /*1280*/  IMAD R111, R18.reuse, 0x2, R109 ;  /* 0x00000002126f7824 */ /* 0x040fe200078e026d */
[-C--:B------:R-:W-:Y:S02]  /*1290*/  LEA.HI.X.SX32 R83, R85, R0.reuse, 0x1, P0 ;  /* 0x0000000055537211 */ /* 0x080fe400000f0eff */
[C---:B------:R-:W-:Y:S02]  /*12a0*/  LEA R84, P0, R101.reuse, R3, 0x1 ;  /* 0x0000000365547211 */ /* 0x040fe400078008ff */
[----:B------:R-:W-:Y:S01]  /*12b0*/  LEA R115, R18, R111, 0x1 ;  /* 0x0000006f12737211 */ /* 0x000fe200078e08ff */
[----:B-1----:R1:W2:Y:S01]  /*12c0*/  LDG.E.U16 R74, [R82.64] ;  /* 0x00000006524a7981 */ /* 0x0022a2000c1e1500 */
[----:B------:R-:W-:-:S03]  /*12d0*/  LEA.HI.X.SX32 R85, R101, R0, 0x1, P0 ;  /* 0x0000000065557211 */ /* 0x000fc600000f0eff */
[C---:B------:R-:W-:Y:S01]  /*12e0*/  IMAD R101, R18.reuse, 0x2, R115 ;  /* 0x0000000212657824 */ /* 0x040fe200078e0273 */
[C---:B------:R-:W-:Y:S01]  /*12f0*/  LEA R88, P0, R103.reuse, R3, 0x1 ;  /* 0x0000000367587211 */ /* 0x040fe200078008ff */
[----:B------:R1:W2:Y:S02]  /*1300*/  LDG.E.U16 R75, [R84.64] ;  /* 0x00000006544b7981 */ /* 0x0002a4000c1e1500 */
[----:B------:R-:W-:Y:S01]  /*1310*/  IMAD R117, R18, 0x2, R101 ;  /* 0x0000000212757824 */ /* 0x000fe200078e0265 */
[----:B------:R-:W-:-:S04]  /*1320*/  LEA.HI.X.SX32 R89, R103, R0, 0x1, P0 ;  /* 0x0000000067597211 */ /* 0x000fc800000f0eff */
[C---:B------:R-:W-:Y:S01]  /*1330*/  LEA R103, R18.reuse, R117, 0x1 ;  /* 0x0000007512677211 */ /* 0x040fe200078e08ff */
[----:B0-----:R0:W2:Y:S04]  /*1340*/  LDG.E.U16 R77, [R88.64] ;  /* 0x00000006584d7981 */ /* 0x0010a8000c1e1500 */
[----:B------:R-:W-:-:S04]  /*1350*/  IMAD R119, R18, 0x2, R103 ;  /* 0x0000000212777824 */ /* 0x000fc800078e0267 */
[----:B------:R-:W-:-:S05]  /*1360*/  IMAD R121, R18, 0x2, R119 ;  /* 0x0000000212797824 */ /* 0x000fca00078e0277 */
[----:B------:R-:W-:-:S05]  /*1370*/  LEA R123, R18, R121, 0x1 ;  /* 0x00000079127b7211 */ /* 0x000fca00078e08ff */
[----:B------:R-:W-:-:S04]  /*1380*/  IMAD R125, R18, 0x2, R123 ;  /* 0x00000002127d7824 */ /* 0x000fc800078e027b */
[----:B------:R-:W-:-:S05]  /*1390*/  IMAD R127, R18, 0x2, R125 ;  /* 0x00000002127f7824 */ /* 0x000fca00078e027d */
[----:B------:R-:W-:Y:S02]  /*13a0*/  LEA R129, R18, R127, 0x1 ;  /* 0x0000007f12817211 */ /* 0x000fe400078e08ff */
[----:B------:R-:W-:-:S03]  /*13b0*/  LEA R90, P0, R91, R3, 0x1 ;  /* 0x000000035b5a7211 */ /* 0x000fc600078008ff */
[----:B------:R-:W-:Y:S01]  /*13c0*/  IMAD R131, R18, 0x2, R129 ;  /* 0x0000000212837824 */ /* 0x000fe200078e0281 */
[----:B------:R-:W-:-:S03]  /*13d0*/  LEA.HI.X.SX32 R91, R91, R0, 0x1, P0 ;  /* 0x000000005b5b7211 */ /* 0x000fc600000f0eff */
[C---:B------:R-:W-:Y:S01]  /*13e0*/  IMAD R133, R18.reuse, 0x2, R131 ;  /* 0x0000000212857824 */ /* 0x040fe200078e0283 */
[-C--:B------:R-:W-:Y:S01]  /*13f0*/  LEA R86, P1, R87, R3.reuse, 0x1 ;  /* 0x0000000357567211 */ /* 0x080fe200078208ff */
[----:B------:R0:W2:Y:S01]  /*1400*/  LDG.E.U16 R78, [R90.64] ;  /* 0x000000065a4e7981 */ /* 0x0000a2000c1e1500 */
[----:B-1----:R-:W-:Y:S02]  /*1410*/  LEA R82, P0, R105, R3, 0x1 ;  /* 0x0000000369527211 */ /* 0x002fe400078008ff */
[C---:B------:R-:W-:Y:S02]  /*1420*/  LEA R135, R18.reuse, R133, 0x1 ;  /* 0x0000008512877211 */ /* 0x040fe400078e08ff */
[-C--:B------:R-:W-:Y:S02]  /*1430*/  LEA.HI.X.SX32 R87, R87, R0.reuse, 0x1, P1 ;  /* 0x0000000057577211 */ /* 0x080fe400008f0eff */
[----:B------:R-:W-:Y:S02]  /*1440*/  LEA.HI.X.SX32 R83, R105, R0, 0x1, P0 ;  /* 0x0000000069537211 */ /* 0x000fe400000f0eff */
[-C--:B------:R-:W-:Y:S01]  /*1450*/  LEA R84, P0, R95, R3.reuse, 0x1 ;  /* 0x000000035f547211 */ /* 0x080fe200078008ff */
[----:B------:R-:W-:Y:S01]  /*1460*/  IMAD R137, R18, 0x2, R135 ;  /* 0x0000000212897824 */ /* 0x000fe200078e0287 */
[----:B------:R1:W2:Y:S01]  /*1470*/  LDG.E.U16 R76, [R86.64] ;  /* 0x00000006564c7981 */ /* 0x0002a2000c1e1500 */
[----:B------:R-:W-:-:S02]  /*1480*/  LEA R92, P1, R93, R3, 0x1 ;  /* 0x000000035d5c7211 */ /* 0x000fc400078208ff */
[-C--:B------:R-:W-:Y:S01]  /*1490*/  LEA.HI.X.SX32 R85, R95, R0.reuse, 0x1, P0 ;  /* 0x000000005f557211 */ /* 0x080fe200000f0eff */
[----:B------:R-:W-:Y:S01]  /*14a0*/  IMAD R139, R18, 0x2, R137 ;  /* 0x00000002128b7824 */ /* 0x000fe200078e0289 */
[----:B------:R-:W-:Y:S01]  /*14b0*/  LEA.HI.X.SX32 R93, R93, R0, 0x1, P1 ;  /* 0x000000005d5d7211 */ /* 0x000fe200008f0eff */
[----:B------:R0:W2:Y:S01]  /*14c0*/  LDG.E.U16 R79, [R82.64] ;  /* 0x00000006524f7981 */ /* 0x0000a2000c1e1500 */
[----:B-1----:R-:W-:-:S03]  /*14d0*/  LEA R86, P0, R107, R3, 0x1 ;  /* 0x000000036b567211 */ /* 0x002fc600078008ff */
[----:B------:R1:W2:Y:S01]  /*14e0*/  LDG.E.U16 R80, [R92.64] ;  /* 0x000000065c507981 */ /* 0x0002a2000c1e1500 */
[----:B------:R-:W-:-:S03]  /*14f0*/  LEA.HI.X.SX32 R87, R107, R0, 0x1, P0 ;  /* 0x000000006b577211 */ /* 0x000fc600000f0eff */
[----:B------:R4:W2:Y:S01]  /*1500*/  LDG.E.U16 R81, [R84.64] ;  /* 0x0000000654517981 */ /* 0x0008a2000c1e1500 */
[C---:B0-----:R-:W-:Y:S02]  /*1510*/  LEA R88, P0, R97.reuse, R3, 0x1 ;  /* 0x0000000361587211 */ /* 0x041fe400078008ff */
[C---:B------:R-:W-:Y:S01]  /*1520*/  LEA R141, R18.reuse, R139, 0x1 ;  /* 0x0000008b128d7211 */ /* 0x040fe200078e08ff */
[----:B------:R0:W2:Y:S01]  /*1530*/  LDG.E.U16 R82, [R86.64] ;  /* 0x0000000656527981 */ /* 0x0000a2000c1e1500 */
[-C--:B------:R-:W-:Y:S02]  /*1540*/  LEA.HI.X.SX32 R89, R97, R0.reuse, 0x1, P0 ;  /* 0x0000000061597211 */ /* 0x080fe400000f0eff */
[-C--:B-1----:R-:W-:Y:S01]  /*1550*/  LEA R92, P0, R109, R3.reuse, 0x1 ;  /* 0x000000036d5c7211 */ /* 0x082fe200078008ff */
[C---:B------:R-:W-:Y:S01]  /*1560*/  IMAD R113, R18.reuse, 0x2, R141 ;  /* 0x0000000212717824 */ /* 0x040fe200078e028d */
[-C--:B------:R-:W-:Y:S01]  /*1570*/  LEA R90, P1, R99, R3.reuse, 0x1 ;  /* 0x00000003635a7211 */ /* 0x080fe200078208ff */
[----:B------:R1:W2:Y:S01]  /*1580*/  LDG.E.U16 R83, [R88.64] ;  /* 0x0000000658537981 */ /* 0x0002a2000c1e1500 */
[----:B------:R-:W-:Y:S01]  /*1590*/  LEA.HI.X.SX32 R93, R109, R0, 0x1, P0 ;  /* 0x000000006d5d7211 */ /* 0x000fe200000f0eff */
[----:B------:R-:W-:Y:S01]  /*15a0*/  IMAD R143, R18, 0x2, R113 ;  /* 0x00000002128f7824 */ /* 0x000fe200078e0271 */
[----:B------:R-:W-:-:S02]  /*15b0*/  LEA R94, P0, R111, R3, 0x1 ;  /* 0x000000036f5e7211 */ /* 0x000fc400078008ff */
[-C--:B------:R-:W-:Y:S01]  /*15c0*/  LEA.HI.X.SX32 R91, R99, R0.reuse, 0x1, P1 ;  /* 0x00000000635b7211 */ /* 0x080fe200008f0eff */
[----:B----4-:R4:W2:Y:S01]  /*15d0*/  LDG.E.U16 R85, [R92.64] ;  /* 0x000000065c557981 */ /* 0x0108a2000c1e1500 */
[-C--:B------:R-:W-:Y:S02]  /*15e0*/  LEA.HI.X.SX32 R95, R111, R0.reuse, 0x1, P0 ;  /* 0x000000006f5f7211 */ /* 0x080fe400000f0eff */
[C---:B0-----:R-:W-:Y:S01]  /*15f0*/  LEA R86, P0, R115.reuse, R3, 0x1 ;  /* 0x0000000373567211 */ /* 0x041fe200078008ff */
[----:B------:R0:W3:Y:S01]  /*1600*/  LDG.E.U16 R84, [R90.64] ;  /* 0x000000065a547981 */ /* 0x0000e2000c1e1500 */
[C---:B------:R-:W-:Y:S02]  /*1610*/  LEA R145, R18.reuse, R143, 0x1 ;  /* 0x0000008f12917211 */ /* 0x040fe400078e08ff */
[----:B------:R-:W-:Y:S01]  /*1620*/  LEA.HI.X.SX32 R87, R115, R0, 0x1, P0 ;  /* 0x0000000073577211 */ /* 0x000fe200000f0eff */
[----:B------:R4:W3:Y:S01]  /*1630*/  LDG.E.U16 R100, [R94.64] ;  /* 0x000000065e647981 */ /* 0x0008e2000c1e1500 */
[----:B-1----:R-:W-:Y:S01]  /*1640*/  LEA R88, P0, R117, R3, 0x1 ;  /* 0x0000000375587211 */ /* 0x002fe200078008ff */
[----:B------:R-:W-:-:S03]  /*1650*/  IMAD R147, R18, 0x2, R145 ;  /* 0x0000000212937824 */ /* 0x000fc600078e0291 */
[-C--:B------:R-:W-:Y:S01]  /*1660*/  LEA.HI.X.SX32 R89, R117, R0.reuse, 0x1, P0 ;  /* 0x0000000075597211 */ /* 0x080fe200000f0eff */
[C---:B------:R-:W-:Y:S01]  /*1670*/  IMAD R115, R18.reuse, 0x2, R147 ;  /* 0x0000000212737824 */ /* 0x040fe200078e0293 */
[-C--:B0-----:R-:W-:Y:S02]  /*1680*/  LEA R90, P0, R103, R3.reuse, 0x1 ;  /* 0x00000003675a7211 */ /* 0x081fe400078008ff */
[----:B------:R-:W-:Y:S01]  /*1690*/  LEA R96, P1, R101, R3, 0x1 ;  /* 0x0000000365607211 */ /* 0x000fe200078208ff */
[----:B------:R0:W3:Y:S01]  /*16a0*/  LDG.E.U16 R105, [R88.64] ;  /* 0x0000000658697981 */ /* 0x0000e2000c1e1500 */
[-C--:B------:R-:W-:Y:S02]  /*16b0*/  LEA.HI.X.SX32 R91, R103, R0.reuse, 0x1, P0 ;  /* 0x00000000675b7211 */ /* 0x080fe400000f0eff */
[C---:B------:R-:W-:Y:S02]  /*16c0*/  LEA R103, R18.reuse, R115, 0x1 ;  /* 0x0000007312677211 */ /* 0x040fe400078e08ff */
[----:B----4-:R-:W-:Y:S01]  /*16d0*/  LEA R92, P0, R119, R3, 0x1 ;  /* 0x00000003775c7211 */ /* 0x010fe200078008ff */
[----:B------:R1:W4:Y:S02]  /*16e0*/  LDG.E.U16 R106, [R90.64] ;  /* 0x000000065a6a7981 */ /* 0x000324000c1e1500 */
[----:B------:R-:W-:Y:S01]  /*16f0*/  IMAD R149, R18, 0x2, R103 ;  /* 0x0000000212957824 */ /* 0x000fe200078e0267 */
[----:B------:R-:W-:-:S02]  /*1700*/  LEA.HI.X.SX32 R97, R101, R0, 0x1, P1 ;  /* 0x0000000065617211 */ /* 0x000fc400008f0eff */
[----:B------:R0:W3:Y:S01]  /*1710*/  LDG.E.U16 R101, [R86.64] ;  /* 0x0000000656657981 */ /* 0x0000e2000c1e1500 */
[C---:B------:R-:W-:Y:S01]  /*1720*/  IMAD R151, R18.reuse, 0x2, R149 ;  /* 0x0000000212977824 */ /* 0x040fe200078e0295 */
[-C--:B------:R-:W-:Y:S02]  /*1730*/  LEA.HI.X.SX32 R93, R119, R0.reuse, 0x1, P0 ;  /* 0x00000000775d7211 */ /* 0x080fe400000f0eff */
[----:B------:R-:W-:Y:S01]  /*1740*/  LEA R94, P1, R121, R3, 0x1 ;  /* 0x00000003795e7211 */ /* 0x000fe200078208ff */
[----:B------:R1:W3:Y:S01]  /*1750*/  LDG.E.U16 R104, [R96.64] ;  /* 0x0000000660687981 */ /* 0x0002e2000c1e1500 */
[C---:B------:R-:W-:Y:S02]  /*1760*/  LEA R153, R18.reuse, R151, 0x1 ;  /* 0x0000009712997211 */ /* 0x040fe400078e08ff */
[CC--:B0-----:R-:W-:Y:S01]  /*1770*/  LEA R86, P0, R123.reuse, R3.reuse, 0x1 ;  /* 0x000000037b567211 */ /* 0x0c1fe200078008ff */
[----:B------:R0:W3:Y:S03]  /*1780*/  LDG.E.U16 R107, [R92.64] ;  /* 0x000000065c6b7981 */ /* 0x0000e6000c1e1500 */
[----:B------:R-:W-:Y:S01]  /*1790*/  LEA.HI.X.SX32 R87, R123, R0, 0x1, P0 ;  /* 0x000000007b577211 */ /* 0x000fe200000f0eff */
[----:B------:R-:W-:Y:S01]  /*17a0*/  IMAD R123, R18, 0x2, R153 ;  /* 0x00000002127b7824 */ /* 0x000fe200078e0299 */
[----:B------:R-:W-:-:S03]  /*17b0*/  LEA R88, P0, R125, R3, 0x1 ;  /* 0x000000037d587211 */ /* 0x000fc600078008ff */
[C---:B------:R-:W-:Y:S01]  /*17c0*/  IMAD R155, R18.reuse, 0x2, R123 ;  /* 0x00000002129b7824 */ /* 0x040fe200078e027b */
[-C--:B------:R-:W-:Y:S01]  /*17d0*/  LEA.HI.X.SX32 R89, R125, R0.reuse, 0x1, P0 ;  /* 0x000000007d597211 */ /* 0x080fe200000f0eff */
[----:B------:R0:W3:Y:S01]  /*17e0*/  LDG.E.U16 R109, [R86.64] ;  /* 0x00000006566d7981 */ /* 0x0000e2000c1e1500 */
[C---:B-1----:R-:W-:Y:S02]  /*17f0*/  LEA R90, P0, R127.reuse, R3, 0x1 ;  /* 0x000000037f5a7211 */ /* 0x042fe400078008ff */
[----:B------:R-:W-:Y:S01]  /*1800*/  LEA R157, R18, R155, 0x1 ;  /* 0x0000009b129d7211 */ /* 0x000fe200078e08ff */
[----:B------:R1:W3:Y:S01]  /*1810*/  LDG.E.U16 R110, [R88.64] ;  /* 0x00000006586e7981 */ /* 0x0002e2000c1e1500 */
[----:B------:R-:W-:-:S03]  /*1820*/  LEA.HI.X.SX32 R91, R127, R0, 0x1, P0 ;  /* 0x000000007f5b7211 */ /* 0x000fc600000f0eff */
[C---:B------:R-:W-:Y:S01]  /*1830*/  IMAD R127, R18.reuse, 0x2, R157 ;  /* 0x00000002127f7824 */ /* 0x040fe200078e029d */
[-C--:B------:R-:W-:Y:S01]  /*1840*/  LEA.HI.X.SX32 R95, R121, R0.reuse, 0x1, P1 ;  /* 0x00000000795f7211 */ /* 0x080fe200008f0eff */
[----:B------:R1:W3:Y:S01]  /*1850*/  LDG.E.U16 R111, [R90.64] ;  /* 0x000000065a6f7981 */ /* 0x0002e2000c1e1500 */
[-C--:B0-----:R-:W-:Y:S01]  /*1860*/  LEA R92, P1, R129, R3.reuse, 0x1 ;  /* 0x00000003815c7211 */ /* 0x081fe200078208ff */
[C---:B------:R-:W-:Y:S01]  /*1870*/  IMAD R125, R18.reuse, 0x2, R127 ;  /* 0x00000002127d7824 */ /* 0x040fe200078e027f */
[----:B------:R-:W-:Y:S01]  /*1880*/  LEA R96, P0, R131, R3, 0x1 ;  /* 0x0000000383607211 */ /* 0x000fe200078008ff */
[----:B------:R0:W3:Y:S01]  /*1890*/  LDG.E.U16 R108, [R94.64] ;  /* 0x000000065e6c7981 */ /* 0x0000e2000c1e1500 */
[-C--:B------:R-:W-:Y:S02]  /*18a0*/  LEA.HI.X.SX32 R93, R129, R0.reuse, 0x1, P1 ;  /* 0x00000000815d7211 */ /* 0x080fe400008f0eff */
[C---:B------:R-:W-:Y:S02]  /*18b0*/  LEA R129, R18.reuse, R125, 0x1 ;  /* 0x0000007d12817211 */ /* 0x040fe400078e08ff */
[-C--:B------:R-:W-:Y:S01]  /*18c0*/  LEA.HI.X.SX32 R97, R131, R0.reuse, 0x1, P0 ;  /* 0x0000000083617211 */ /* 0x080fe200000f0eff */
[----:B------:R0:W3:Y:S01]  /*18d0*/  LDG.E.U16 R112, [R92.64] ;  /* 0x000000065c707981 */ /* 0x0000e2000c1e1500 */
[-C--:B------:R-:W-:Y:S01]  /*18e0*/  LEA R98, P0, R133, R3.reuse, 0x1 ;  /* 0x0000000385627211 */ /* 0x080fe200078008ff */
[C---:B------:R-:W-:Y:S01]  /*18f0*/  IMAD R131, R18.reuse, 0x2, R129 ;  /* 0x0000000212837824 */ /* 0x040fe200078e0281 */
[----:B-1----:R-:W-:Y:S01]  /*1900*/  LEA R88, P1, R135, R3, 0x1 ;  /* 0x0000000387587211 */ /* 0x002fe200078208ff */
[----:B------:R1:W3:Y:S01]  /*1910*/  LDG.E.U16 R114, [R96.64] ;  /* 0x0000000660727981 */ /* 0x0002e2000c1e1500 */
[-C--:B------:R-:W-:Y:S01]  /*1920*/  LEA.HI.X.SX32 R99, R133, R0.reuse, 0x1, P0 ;  /* 0x0000000085637211 */ /* 0x080fe200000f0eff */
[----:B------:R-:W-:Y:S01]  /*1930*/  IMAD R133, R18, 0x2, R131 ;  /* 0x0000000212857824 */ /* 0x000fe200078e0283 */
[----:B------:R-:W-:-:S02]  /*1940*/  LEA.HI.X.SX32 R89, R135, R0, 0x1, P1 ;  /* 0x0000000087597211 */ /* 0x000fc400008f0eff */
[C---:B------:R-:W-:Y:S01]  /*1950*/  LEA R86, P0, R137.reuse, R3, 0x1 ;  /* 0x0000000389567211 */ /* 0x040fe200078008ff */
[----:B------:R1:W3:Y:S01]  /*1960*/  LDG.E.U16 R116, [R98.64] ;  /* 0x0000000662747981 */ /* 0x0002e2000c1e1500 */
[C---:B------:R-:W-:Y:S02]  /*1970*/  LEA R135, R18.reuse, R133, 0x1 ;  /* 0x0000008512877211 */ /* 0x040fe400078e08ff */
[-C--:B------:R-:W-:Y:S01]  /*1980*/  LEA.HI.X.SX32 R87, R137, R0.reuse, 0x1, P0 ;  /* 0x0000000089577211 */ /* 0x080fe200000f0eff */
[----:B------:R1:W3:Y:S02]  /*1990*/  LDG.E.U16 R117, [R88.64] ;  /* 0x0000000658757981 */ /* 0x0002e4000c1e1500 */
[C---:B------:R-:W-:Y:S01]  /*19a0*/  IMAD R137, R18.reuse, 0x2, R135 ;  /* 0x0000000212897824 */ /* 0x040fe200078e0287 */
[C---:B0-----:R-:W-:Y:S01]  /*19b0*/  LEA R94, P0, R139.reuse, R3, 0x1 ;  /* 0x000000038b5e7211 */ /* 0x041fe200078008ff */
[----:B------:R0:W3:Y:S02]  /*19c0*/  LDG.E.U16 R118, [R86.64] ;  /* 0x0000000656767981 */ /* 0x0000e4000c1e1500 */
[----:B------:R-:W-:Y:S01]  /*19d0*/  IMAD R159, R18, 0x2, R137 ;  /* 0x00000002129f7824 */ /* 0x000fe200078e0289 */
[----:B------:R-:W-:-:S04]  /*19e0*/  LEA.HI.X.SX32 R95, R139, R0, 0x1, P0 ;  /* 0x000000008b5f7211 */ /* 0x000fc800000f0eff */
[----:B------:R-:W-:Y:S01]  /*19f0*/  LEA R139, R18, R159, 0x1 ;  /* 0x0000009f128b7211 */ /* 0x000fe200078e08ff */
[----:B------:R5:W4:Y:S01]  /*1a00*/  LDG.E.U16 R119, [R94.64] ;  /* 0x000000065e777981 */ /* 0x000b22000c1e1500 */
[----:B------:R-:W-:-:S03]  /*1a10*/  LEA R90, P1, R141, R3, 0x1 ;  /* 0x000000038d5a7211 */ /* 0x000fc600078208ff */
[C---:B-1----:R-:W-:Y:S01]  /*1a20*/  IMAD R99, R18.reuse, 0x2, R139 ;  /* 0x0000000212637824 */ /* 0x042fe200078e028b */
[-C--:B------:R-:W-:Y:S02]  /*1a30*/  LEA.HI.X.SX32 R91, R141, R0.reuse, 0x1, P1 ;  /* 0x000000008d5b7211 */ /* 0x080fe400008f0eff */
[-C--:B------:R-:W-:Y:S01]  /*1a40*/  LEA R92, P0, R143, R3.reuse, 0x1 ;  /* 0x000000038f5c7211 */ /* 0x080fe200078008ff */
[C---:B------:R-:W-:Y:S01]  /*1a50*/  IMAD R141, R18.reuse, 0x2, R99 ;  /* 0x00000002128d7824 */ /* 0x040fe200078e0263 */
[----:B0-----:R-:W-:Y:S01]  /*1a60*/  LEA R86, P1, R123, R3, 0x1 ;  /* 0x000000037b567211 */ /* 0x001fe200078208ff */
[----:B------:R0:W4:Y:S01]  /*1a70*/  LDG.E.U16 R120, [R90.64] ;  /* 0x000000065a787981 */ /* 0x000122000c1e1500 */
[-C--:B------:R-:W-:Y:S02]  /*1a80*/  LEA.HI.X.SX32 R93, R143, R0.reuse, 0x1, P0 ;  /* 0x000000008f5d7211 */ /* 0x080fe400000f0eff */
[C---:B------:R-:W-:Y:S02]  /*1a90*/  LEA R143, R18.reuse, R141, 0x1 ;  /* 0x0000008d128f7211 */ /* 0x040fe400078e08ff */
[C---:B------:R-:W-:Y:S01]  /*1aa0*/  LEA R88, P0, R103.reuse, R3, 0x1 ;  /* 0x0000000367587211 */ /* 0x040fe200078008ff */
[----:B------:R1:W4:Y:S02]  /*1ab0*/  LDG.E.U16 R121, [R92.64] ;  /* 0x000000065c797981 */ /* 0x000324000c1e1500 */
[----:B------:R-:W-:Y:S01]  /*1ac0*/  IMAD R161, R18, 0x2, R143 ;  /* 0x0000000212a17824 */ /* 0x000fe200078e028f */
[----:B------:R-:W-:-:S02]  /*1ad0*/  LEA.HI.X.SX32 R89, R103, R0, 0x1, P0 ;  /* 0x0000000067597211 */ /* 0x000fc400000f0eff */
[CC--:B-----5:R-:W-:Y:S01]  /*1ae0*/  LEA R94, P0, R125.reuse, R3.reuse, 0x1 ;  /* 0x000000037d5e7211 */ /* 0x0e0fe200078008ff */
[C---:B------:R-:W-:Y:S02]  /*1af0*/  IMAD R103, R18.reuse, 0x2, R161 ;  /* 0x0000000212677824 */ /* 0x040fe400078e02a1 */
[----:B------:R5:W4:Y:S01]  /*1b00*/  LDG.E.U16 R122, [R88.64] ;  /* 0x00000006587a7981 */ /* 0x000b22000c1e1500 */
[-C--:B------:R-:W-:Y:S02]  /*1b10*/  LEA.HI.X.SX32 R95, R125, R0.reuse, 0x1, P0 ;  /* 0x000000007d5f7211 */ /* 0x080fe400000f0eff */
[C---:B------:R-:W-:Y:S02]  /*1b20*/  LEA R96, P0, R135.reuse, R3, 0x1 ;  /* 0x0000000387607211 */ /* 0x040fe400078008ff */
[----:B------:R-:W-:Y:S01]  /*1b30*/  LEA R163, R18, R103, 0x1 ;  /* 0x0000006712a37211 */ /* 0x000fe200078e08ff */
[----:B------:R0:W4:Y:S01]  /*1b40*/  LDG.E.U16 R124, [R94.64] ;  /* 0x000000065e7c7981 */ /* 0x000122000c1e1500 */
[----:B------:R-:W-:-:S02]  /*1b50*/  LEA.HI.X.SX32 R97, R135, R0, 0x1, P0 ;  /* 0x0000000087617211 */ /* 0x000fc400000f0eff */
[-C--:B-1----:R-:W-:Y:S01]  /*1b60*/  LEA R92, P0, R103, R3.reuse, 0x1 ;  /* 0x00000003675c7211 */ /* 0x082fe200078008ff */
[C---:B------:R-:W-:Y:S01]  /*1b70*/  IMAD R165, R18.reuse, 0x2, R163 ;  /* 0x0000000212a57824 */ /* 0x040fe200078e02a3 */
[-C--:B------:R-:W-:Y:S01]  /*1b80*/  LEA.HI.X.SX32 R87, R123, R0.reuse, 0x1, P1 ;  /* 0x000000007b577211 */ /* 0x080fe200008f0eff */
[----:B------:R1:W4:Y:S01]  /*1b90*/  LDG.E.U16 R125, [R96.64] ;  /* 0x00000006607d7981 */ /* 0x000322000c1e1500 */
[-C--:B------:R-:W-:Y:S01]  /*1ba0*/  LEA.HI.X.SX32 R93, R103, R0.reuse, 0x1, P0 ;  /* 0x00000000675d7211 */ /* 0x080fe200000f0eff */
[----:B------:R-:W-:Y:S01]  /*1bb0*/  IMAD R135, R18, 0x2, R165 ;  /* 0x0000000212877824 */ /* 0x000fe200078e02a5 */
[-C--:B-----5:R-:W-:Y:S01]  /*1bc0*/  LEA R88, P0, R145, R3.reuse, 0x1 ;  /* 0x0000000391587211 */ /* 0x0a0fe200078008ff */
[----:B------:R5:W4:Y:S01]  /*1bd0*/  LDG.E.U16 R123, [R86.64] ;  /* 0x00000006567b7981 */ /* 0x000b22000c1e1500 */
[-C--:B0-----:R-:W-:Y:S02]  /*1be0*/  LEA R90, P1, R99, R3.reuse, 0x1 ;  /* 0x00000003635a7211 */ /* 0x081fe400078208ff */
[----:B------:R-:W-:Y:S01]  /*1bf0*/  LEA.HI.X.SX32 R89, R145, R0, 0x1, P0 ;  /* 0x0000000091597211 */ /* 0x000fe200000f0eff */
[----:B------:R0:W4:Y:S01]  /*1c00*/  LDG.E.U16 R144, [R92.64] ;  /* 0x000000065c907981 */ /* 0x000122000c1e1500 */
[----:B------:R-:W-:-:S02]  /*1c10*/  LEA R98, P0, R149, R3, 0x1 ;  /* 0x0000000395627211 */ /* 0x000fc400078008ff */
[----:B------:R-:W-:Y:S01]  /*1c20*/  LEA R167, R18, R135, 0x1 ;  /* 0x0000008712a77211 */ /* 0x000fe200078e08ff */
[----:B------:R0:W4:Y:S01]  /*1c30*/  LDG.E.U16 R126, [R88.64] ;  /* 0x00000006587e7981 */ /* 0x000122000c1e1500 */
[-C--:B------:R-:W-:Y:S02]  /*1c40*/  LEA.HI.X.SX32 R91, R99, R0.reuse, 0x1, P1 ;  /* 0x00000000635b7211 */ /* 0x080fe400008f0eff */
[-C--:B------:R-:W-:Y:S02]  /*1c50*/  LEA.HI.X.SX32 R99, R149, R0.reuse, 0x1, P0 ;  /* 0x0000000095637211 */ /* 0x080fe400000f0eff */
[-C--:B-----5:R-:W-:Y:S01]  /*1c60*/  LEA R86, P1, R167, R3.reuse, 0x1 ;  /* 0x00000003a7567211 */ /* 0x0a0fe200078208ff */
[----:B------:R5:W4:Y:S01]  /*1c70*/  LDG.E.U16 R140, [R90.64] ;  /* 0x000000065a8c7981 */ /* 0x000b22000c1e1500 */
[----:B-1----:R-:W-:Y:S02]  /*1c80*/  LEA R96, P0, R129, R3, 0x1 ;  /* 0x0000000381607211 */ /* 0x002fe400078008ff */
[-C--:B------:R-:W-:Y:S01]  /*1c90*/  LEA.HI.X.SX32 R87, R167, R0.reuse, 0x1, P1 ;  /* 0x00000000a7577211 */ /* 0x080fe200008f0eff */
[----:B------:R1:W4:Y:S01]  /*1ca0*/  LDG.E.U16 R130, [R98.64] ;  /* 0x0000000662827981 */ /* 0x000322000c1e1500 */
[----:B------:R-:W-:-:S02]  /*1cb0*/  LEA.HI.X.SX32 R97, R129, R0, 0x1, P0 ;  /* 0x0000000081617211 */ /* 0x000fc400000f0eff */
[-C--:B------:R-:W-:Y:S01]  /*1cc0*/  LEA R94, P1, R155, R3.reuse, 0x1 ;  /* 0x000000039b5e7211 */ /* 0x080fe200078208ff */
[----:B------:R-:W-:Y:S01]  /*1cd0*/  IMAD R167, R18, 0x2, R167 ;  /* 0x0000000212a77824 */ /* 0x000fe200078e02a7 */
[----:B------:R1:W4:Y:S01]  /*1ce0*/  LDG.E.U16 R146, [R86.64] ;  /* 0x0000000656927981 */ /* 0x000322000c1e1500 */
[-C--:B-----5:R-:W-:Y:S02]  /*1cf0*/  LEA R90, P0, R137, R3.reuse, 0x1 ;  /* 0x00000003895a7211 */ /* 0x0a0fe400078008ff */
[-C--:B------:R-:W-:Y:S01]  /*1d00*/  LEA.HI.X.SX32 R95, R155, R0.reuse, 0x1, P1 ;  /* 0x000000009b5f7211 */ /* 0x080fe200008f0eff */
[----:B------:R5:W4:Y:S01]  /*1d10*/  LDG.E.U16 R134, [R96.64] ;  /* 0x0000000660867981 */ /* 0x000b22000c1e1500 */
[----:B------:R-:W-:Y:S02]  /*1d20*/  LEA.HI.X.SX32 R91, R137, R0, 0x1, P0 ;  /* 0x00000000895b7211 */ /* 0x000fe400000f0eff */
[-C--:B------:R-:W-:Y:S01]  /*1d30*/  LEA R102, P0, R163, R3.reuse, 0x1 ;  /* 0x00000003a3667211 */ /* 0x080fe200078008ff */
[----:B------:R1:W4:Y:S01]  /*1d40*/  LDG.E.U16 R132, [R94.64] ;  /* 0x000000065e847981 */ /* 0x000322000c1e1500 */
[----:B0-----:R-:W-:-:S02]  /*1d50*/  LEA R92, P1, R141, R3, 0x1 ;  /* 0x000000038d5c7211 */ /* 0x001fc400078208ff */
[-C--:B------:R-:W-:Y:S01]  /*1d60*/  LEA.HI.X.SX32 R103, R163, R0.reuse, 0x1, P0 ;  /* 0x00000000a3677211 */ /* 0x080fe200000f0eff */
[----:B------:R0:W4:Y:S01]  /*1d70*/  LDG.E.U16 R137, [R90.64] ;  /* 0x000000065a897981 */ /* 0x000122000c1e1500 */
[----:B------:R-:W-:Y:S02]  /*1d80*/  LEA.HI.X.SX32 R93, R141, R0, 0x1, P1 ;  /* 0x000000008d5d7211 */ /* 0x000fe400008f0eff */
[----:B-1----:R-:W-:-:S03]  /*1d90*/  LEA R94, P0, R147, R3, 0x1 ;  /* 0x00000003935e7211 */ /* 0x002fc600078008ff */
[----:B------:R1:W4:Y:S01]  /*1da0*/  LDG.E.U16 R141, [R92.64] ;  /* 0x000000065c8d7981 */ /* 0x000322000c1e1500 */
[----:B------:R-:W-:-:S03]  /*1db0*/  LEA.HI.X.SX32 R95, R147, R0, 0x1, P0 ;  /* 0x00000000935f7211 */ /* 0x000fc600000f0eff */
[----:B------:R5:W4:Y:S01]  /*1dc0*/  LDG.E.U16 R145, [R102.64] ;  /* 0x0000000666917981 */ /* 0x000b22000c1e1500 */
[-C--:B0-----:R-:W-:Y:S02]  /*1dd0*/  LEA R90, P0, R157, R3.reuse, 0x1 ;  /* 0x000000039d5a7211 */ /* 0x081fe400078008ff */
[-C--:B------:R-:W-:Y:S01]  /*1de0*/  LEA R88, P1, R167, R3.reuse, 0x1 ;  /* 0x00000003a7587211 */ /* 0x080fe200078208ff */
[----:B------:R0:W4:Y:S01]  /*1df0*/  LDG.E.U16 R128, [R94.64] ;  /* 0x000000065e807981 */ /* 0x000122000c1e1500 */
[-C--:B------:R-:W-:Y:S02]  /*1e00*/  LEA.HI.X.SX32 R91, R157, R0.reuse, 0x1, P0 ;  /* 0x000000009d5b7211 */ /* 0x080fe400000f0eff */
[----:B-1----:R-:W-:Y:S02]  /*1e10*/  LEA R92, P0, R159, R3, 0x1 ;  /* 0x000000039f5c7211 */ /* 0x002fe400078008ff */
[-C--:B------:R-:W-:Y:S01]  /*1e20*/  LEA.HI.X.SX32 R89, R167, R0.reuse, 0x1, P1 ;  /* 0x00000000a7597211 */ /* 0x080fe200008f0eff */
[----:B------:R-:W-:Y:S01]  /*1e30*/  IMAD R167, R18, 0x2, R167 ;  /* 0x0000000212a77824 */ /* 0x000fe200078e02a7 */
[----:B------:R-:W-:-:S02]  /*1e40*/  LEA.HI.X.SX32 R93, R159, R0, 0x1, P0 ;  /* 0x000000009f5d7211 */ /* 0x000fc400000f0eff */
[-C--:B------:R-:W-:Y:S01]  /*1e50*/  LEA R86, P1, R151, R3.reuse, 0x1 ;  /* 0x0000000397567211 */ /* 0x080fe200078208ff */
[----:B------:R1:W4:Y:S01]  /*1e60*/  LDG.E.U16 R147, [R88.64] ;  /* 0x0000000658937981 */ /* 0x000322000c1e1500 */
[-C--:B------:R-:W-:Y:S02]  /*1e70*/  LEA R98, P0, R143, R3.reuse, 0x1 ;  /* 0x000000038f627211 */ /* 0x080fe400078008ff */
[-C--:B------:R-:W-:Y:S01]  /*1e80*/  LEA.HI.X.SX32 R87, R151, R0.reuse, 0x1, P1 ;  /* 0x0000000097577211 */ /* 0x080fe200008f0eff */
[----:B------:R1:W4:Y:S01]  /*1e90*/  LDG.E.U16 R138, [R92.64] ;  /* 0x000000065c8a7981 */ /* 0x000322000c1e1500 */
[----:B------:R-:W-:Y:S02]  /*1ea0*/  LEA.HI.X.SX32 R99, R143, R0, 0x1, P0 ;  /* 0x000000008f637211 */ /* 0x000fe400000f0eff */
[-C--:B-----5:R-:W-:Y:S01]  /*1eb0*/  LEA R96, P1, R131, R3.reuse, 0x1 ;  /* 0x0000000383607211 */ /* 0x0a0fe200078208ff */
[----:B------:R5:W4:Y:S01]  /*1ec0*/  LDG.E.U16 R129, [R86.64] ;  /* 0x0000000656817981 */ /* 0x000b22000c1e1500 */
[----:B0-----:R-:W-:-:S02]  /*1ed0*/  LEA R94, P0, R167, R3, 0x1 ;  /* 0x00000003a75e7211 */ /* 0x001fc400078008ff */
[-C--:B------:R-:W-:Y:S01]  /*1ee0*/  LEA.HI.X.SX32 R97, R131, R0.reuse, 0x1, P1 ;  /* 0x0000000083617211 */ /* 0x080fe200008f0eff */
[----:B------:R0:W4:Y:S01]  /*1ef0*/  LDG.E.U16 R142, [R98.64] ;  /* 0x00000006628e7981 */ /* 0x000122000c1e1500 */
[-C--:B------:R-:W-:Y:S02]  /*1f00*/  LEA.HI.X.SX32 R95, R167, R0.reuse, 0x1, P0 ;  /* 0x00000000a75f7211 */ /* 0x080fe400000f0eff */
[----:B-1----:R-:W-:Y:S01]  /*1f10*/  LEA R88, P1, R165, R3, 0x1 ;  /* 0x00000003a5587211 */ /* 0x002fe200078208ff */
[----:B------:R1:W4:Y:S01]  /*1f20*/  LDG.E.U16 R136, [R96.64] ;  /* 0x0000000660887981 */ /* 0x000322000c1e1500 */
[----:B------:R-:W-:Y:S02]  /*1f30*/  LEA R18, R18, R167, 0x1 ;  /* 0x000000a712127211 */ /* 0x000fe400078e08ff */
[----:B-----5:R-:W-:Y:S01]  /*1f40*/  LEA R86, P0, R113, R3, 0x1 ;  /* 0x0000000371567211 */ /* 0x020fe200078008ff */
[----:B------:R5:W4:Y:S01]  /*1f50*/  LDG.E.U16 R131, [R90.64] ;  /* 0x000000065a837981 */ /* 0x000b22000c1e1500 */
[----:B------:R-:W-:-:S02]  /*1f60*/  LEA.HI.X.SX32 R89, R165, R0, 0x1, P1 ;  /* 0x00000000a5597211 */ /* 0x000fc400008f0eff */
[-C--:B------:R-:W-:Y:S02]  /*1f70*/  LEA.HI.X.SX32 R87, R113, R0.reuse, 0x1, P0 ;  /* 0x0000000071577211 */ /* 0x080fe400000f0eff */
[CC--:B------:R-:W-:Y:S01]  /*1f80*/  LEA R102, P0, R115.reuse, R3.reuse, 0x1 ;  /* 0x0000000373667211 */ /* 0x0c0fe200078008ff */
[----:B------:R0:W4:Y:S01]  /*1f90*/  LDG.E.U16 R143, [R88.64] ;  /* 0x00000006588f7981 */ /* 0x000122000c1e1500 */
[CC--:B-1----:R-:W-:Y:S02]  /*1fa0*/  LEA R96, P1, R18.reuse, R3.reuse, 0x1 ;  /* 0x0000000312607211 */ /* 0x0c2fe400078208ff */
[-C--:B------:R-:W-:Y:S01]  /*1fb0*/  LEA.HI.X.SX32 R103, R115, R0.reuse, 0x1, P0 ;  /* 0x0000000073677211 */ /* 0x080fe200000f0eff */
[----:B------:R1:W4:Y:S01]  /*1fc0*/  LDG.E.U16 R86, [R86.64] ;  /* 0x0000000656567981 */ /* 0x000322000c1e1500 */
[----:B------:R-:W-:Y:S02]  /*1fd0*/  LEA.HI.X.SX32 R97, R18, R0, 0x1, P1 ;  /* 0x0000000012617211 */ /* 0x000fe400008f0eff */
[-C--:B------:R-:W-:Y:S01]  /*1fe0*/  LEA R92, P1, R153, R3.reuse, 0x1 ;  /* 0x00000003995c7211 */ /* 0x080fe200078208ff */
[----:B------:R1:W4:Y:S01]  /*1ff0*/  LDG.E.U16 R18, [R94.64] ;  /* 0x000000065e127981 */ /* 0x000322000c1e1500 */
[----:B-----5:R-:W-:-:S02]  /*2000*/  LEA R90, P0, R127, R3, 0x1 ;  /* 0x000000037f5a7211 */ /* 0x020fc400078008ff */
[-C--:B------:R-:W-:Y:S01]  /*2010*/  LEA.HI.X.SX32 R93, R153, R0.reuse, 0x1, P1 ;  /* 0x00000000995d7211 */ /* 0x080fe200008f0eff */
[----:B------:R5:W4:Y:S01]  /*2020*/  LDG.E.U16 R113, [R96.64] ;  /* 0x0000000660717981 */ /* 0x000b22000c1e1500 */
[-C--:B------:R-:W-:Y:S02]  /*2030*/  LEA.HI.X.SX32 R91, R127, R0.reuse, 0x1, P0 ;  /* 0x000000007f5b7211 */ /* 0x080fe400000f0eff */
[-C--:B0-----:R-:W-:Y:S01]  /*2040*/  LEA R88, P0, R133, R3.reuse, 0x1 ;  /* 0x0000000385587211 */ /* 0x081fe200078008ff */
[----:B------:R0:W4:Y:S01]  /*2050*/  LDG.E.U16 R102, [R102.64] ;  /* 0x0000000666667981 */ /* 0x000122000c1e1500 */
[----:B-1----:R-:W-:Y:S02]  /*2060*/  LEA R94, P1, R139, R3, 0x1 ;  /* 0x000000038b5e7211 */ /* 0x002fe400078208ff */
[-C--:B------:R-:W-:Y:S01]  /*2070*/  LEA.HI.X.SX32 R89, R133, R0.reuse, 0x1, P0 ;  /* 0x0000000085597211 */ /* 0x080fe200000f0eff */
[----:B------:R1:W4:Y:S01]  /*2080*/  LDG.E.U16 R92, [R92.64] ;  /* 0x000000065c5c7981 */ /* 0x000322000c1e1500 */
[----:B------:R-:W-:-:S02]  /*2090*/  LEA.HI.X.SX32 R95, R139, R0, 0x1, P1 ;  /* 0x000000008b5f7211 */ /* 0x000fc400008f0eff */
[-C--:B-----5:R-:W-:Y:S01]  /*20a0*/  LEA R96, P0, R161, R3.reuse, 0x1 ;  /* 0x00000003a1607211 */ /* 0x0a0fe200078008ff */
[----:B------:R5:W4:Y:S01]  /*20b0*/  LDG.E.U16 R90, [R90.64] ;  /* 0x000000065a5a7981 */ /* 0x000b22000c1e1500 */
[----:B------:R-:W-:Y:S02]  /*20c0*/  LEA R98, P1, R135, R3, 0x1 ;  /* 0x0000000387627211 */ /* 0x000fe400078208ff */
[-C--:B------:R-:W-:Y:S01]  /*20d0*/  LEA.HI.X.SX32 R97, R161, R0.reuse, 0x1, P0 ;  /* 0x00000000a1617211 */ /* 0x080fe200000f0eff */
[----:B------:R0:W4:Y:S01]  /*20e0*/  LDG.E.U16 R88, [R88.64] ;  /* 0x0000000658587981 */ /* 0x000122000c1e1500 */
[----:B------:R-:W-:-:S03]  /*20f0*/  LEA.HI.X.SX32 R99, R135, R0, 0x1, P1 ;  /* 0x0000000087637211 */ /* 0x000fc600008f0eff */
[----:B------:R0:W4:Y:S04]  /*2100*/  LDG.E.U16 R94, [R94.64] ;  /* 0x000000065e5e7981 */ /* 0x000128000c1e1500 */
[----:B------:R0:W4:Y:S04]  /*2110*/  LDG.E.U16 R96, [R96.64] ;  /* 0x0000000660607981 */ /* 0x000128000c1e1500 */
[----:B------:R0:W4:Y:S01]  /*2120*/  LDG.E.U16 R98, [R98.64] ;  /* 0x0000000662627981 */ /* 0x000122000c1e1500 */
[----:B------:R-:W-:Y:S02]  /*2130*/  LOP3.LUT R0, R2, 0x7f, RZ, 0xc0, !PT ;  /* 0x0000007f02007812 */ /* 0x000fe400078ec0ff */
[----:B------:R-:W-:-:S02]  /*2140*/  SHF.R.S32.HI R3, RZ, 0x7, R2 ;  /* 0x00000007ff037819 */ /* 0x000fc40000011402 */
[----:B------:R-:W-:Y:S01]  /*2150*/  LOP3.LUT R44, R2, 0x3, RZ, 0xc0, !PT ;  /* 0x00000003022c7812 */ /* 0x000fe200078ec0ff */
[----:B------:R-:W-:Y:S01]  /*2160*/  IMAD.SHL.U32 R0, R0, 0x2, RZ ;  /* 0x0000000200007824 */ /* 0x000fe200078e00ff */
[----:B-----5:R-:W-:Y:S02]  /*2170*/  LOP3.LUT R91, R2, 0xc, RZ, 0xc0, !PT ;  /* 0x0000000c025b7812 */ /* 0x020fe400078ec0ff */
[----:B------:R-:W-:Y:S01]  /*2180*/  SGXT R3, R3, 0x1 ;  /* 0x000000010303781a */ /* 0x000fe20000000200 */
[----:B0-----:R-:W-:Y:S02]  /*2190*/  IMAD R89, R156, c[0x0][0x1c0], RZ ;  /* 0x000070009c597a24 */ /* 0x001fe400078e02ff */
[----:B------:R-:W-:Y:S01]  /*21a0*/  IMAD R46, R91, 0x80, R44 ;  /* 0x000000805b2e7824 */ /* 0x000fe200078e022c */
[----:B------:R-:W-:Y:S01]  /*21b0*/  LOP3.LUT R87, R0, 0x110, R3, 0x78, !PT ;  /* 0x0000011000577812 */ /* 0x000fe200078e7803 */
[----:B------:R-:W-:Y:S01]  /*21c0*/  IMAD.SHL.U32 R3, R2, 0x8, RZ ;  /* 0x0000000802037824 */ /* 0x000fe200078e00ff */
[----:B------:R-:W-:-:S02]  /*21d0*/  SHF.L.U32 R174, R89, 0x1, RZ ;  /* 0x0000000159ae7819 */ /* 0x000fc400000006ff */
[----:B------:R-:W-:Y:S01]  /*21e0*/  LEA R154, R46, R91, 0x4 ;  /* 0x0000005b2e9a7211 */ /* 0x000fe200078e20ff */
[C---:B------:R-:W-:Y:S01]  /*21f0*/  IMAD.SHL.U32 R91, R2.reuse, 0x10, RZ ;  /* 0x00000010025b7824 */ /* 0x040fe200078e00ff */
[----:B------:R-:W-:Y:S01]  /*2200*/  LOP3.LUT R46, R2, 0xe0, RZ, 0xc0, !PT ;  /* 0x000000e0022e7812 */ /* 0x000fe200078ec0ff */
[----:B------:R-:W-:Y:S01]  /*2210*/  IMAD.HI R167, R89, 0x2, RZ ;  /* 0x0000000259a77827 */ /* 0x000fe200078e02ff */
[----:B-1----:R-:W-:Y:S02]  /*2220*/  LOP3.LUT R93, R3, 0x78, RZ, 0xc0, !PT ;  /* 0x00000078035d7812 */ /* 0x002fe400078ec0ff */
[----:B------:R-:W-:Y:S01]  /*2230*/  SHF.R.S32.HI R95, RZ, 0x4, R2 ;  /* 0x00000004ff5f7819 */ /* 0x000fe20000011402 */
[----:B------:R-:W-:Y:S01]  /*2240*/  IMAD R89, R148, c[0x0][0x1c4], RZ ;  /* 0x0000710094597a24 */ /* 0x000fe200078e02ff */
[----:B------:R-:W-:Y:S01]  /*2250*/  LOP3.LUT R99, R91, 0x70, RZ, 0xc0, !PT ;  /* 0x000000705b637812 */ /* 0x000fe200078ec0ff */
[----:B------:R-:W-:Y:S01]  /*2260*/  IMAD R150, R46, 0x40, R93 ;  /* 0x000000402e967824 */ /* 0x000fe200078e025d */
[----:B------:R-:W-:Y:S01]  /*2270*/  SGXT R95, R95, 0x1 ;  /* 0x000000015f5f781a */ /* 0x000fe20000000200 */
[----:B------:R-:W-:-:S02]  /*2280*/  IMAD.SHL.U32 R91, R89, 0x2, RZ ;  /* 0x00000002595b7824 */ /* 0x000fc400078e00ff */
[----:B------:R-:W-:Y:S01]  /*2290*/  IMAD.HI R148, R89, 0x2, RZ ;  /* 0x0000000259947827 */ /* 0x000fe200078e02ff */
[----:B------:R-:W-:Y:S02]  /*22a0*/  LOP3.LUT R93, R150, 0x4008, R95, 0x78, !PT ;  /* 0x00004008965d7812 */ /* 0x000fe400078e785f */
[----:B------:R-:W-:Y:S02]  /*22b0*/  IADD3 R174, P0, P1, R91, c[0x0][0x178], R174 ;  /* 0x00005e005bae7a10 */ /* 0x000fe4000791e0ae */
[----:B------:R-:W-:Y:S02]  /*22c0*/  IADD3 R95, R45, 0x80, RZ ;  /* 0x000000802d5f7810 */ /* 0x000fe40007ffe0ff */
[----:B------:R-:W-:Y:S02]  /*22d0*/  SHF.R.U32.HI R97, RZ, 0x1, R2 ;  /* 0x00000001ff617819 */ /* 0x000fe40000011602 */
[----:B------:R-:W-:Y:S01]  /*22e0*/  IADD3.X R167, R148, c[0x0][0x17c], R167, P0, P1 ;  /* 0x00005f0094a77a10 */ /* 0x000fe200007e24a7 */
[----:B--2---:R0:W-:Y:S01]  /*22f0*/  STS.U16 [R87], R4 ;  /* 0x0000000457007388 */ /* 0x0041e20000000400 */
[----:B------:R-:W-:-:S02]  /*2300*/  LOP3.LUT R0, R2, 0x60, RZ, 0xc0, !PT ;  /* 0x0000006002007812 */ /* 0x000fc400078ec0ff */
[----:B------:R-:W-:Y:S02]  /*2310*/  ISETP.GE.AND P0, PT, R95, 0x1, PT ;  /* 0x000000015f00780c */ /* 0x000fe40003f06270 */
[----:B------:R-:W-:Y:S02]  /*2320*/  LOP3.LUT R103, R97, 0xc, RZ, 0xc0, !PT ;  /* 0x0000000c61677812 */ /* 0x000fe400078ec0ff */
[----:B------:R-:W-:Y:S02]  /*2330*/  LOP3.LUT R97, R3, 0x780, RZ, 0xc0, !PT ;  /* 0x0000078003617812 */ /* 0x000fe400078ec0ff */
[----:B0-----:R-:W-:Y:S02]  /*2340*/  LOP3.LUT R4, R87, 0x20, RZ, 0x3c, !PT ;  /* 0x0000002057047812 */ /* 0x001fe400078e3cff */
[----:B------:R-:W-:Y:S01]  /*2350*/  LEA R152, R0, R99, 0x2 ;  /* 0x0000006300987211 */ /* 0x000fe200078e10ff */
[----:B------:R-:W-:Y:S01]  /*2360*/  STS.U16 [R87+0x800], R8 ;  /* 0x0008000857007388 */ /* 0x000fe20000000400 */
[----:B------:R-:W-:-:S03]  /*2370*/  IMAD.U32 R91, R154, 0x2, R97 ;  /* 0x000000029a5b7824 */ /* 0x000fc600078e0061 */
[----:B------:R-:W-:Y:S01]  /*2380*/  STS.U16 [R87+0x1000], R12 ;  /* 0x0010000c57007388 */ /* 0x000fe20000000400 */
[----:B------:R-:W-:-:S03]  /*2390*/  IMAD.IADD R89, R103, 0x1, R152 ;  /* 0x0000000167597824 */ /* 0x000fc600078e0298 */
[----:B------:R-:W-:Y:S04]  /*23a0*/  STS.U16 [R87+0x1800], R16 ;  /* 0x0018001057007388 */ /* 0x000fe80000000400 */
        /* <DEDUP_REMOVED lines=15> */
[----:B---3--:R-:W-:Y:S04]  /*24a0*/  STS.U16 [R87+0x9800], R84 ;  /* 0x0098005457007388 */ /* 0x008fe80000000400 */
[----:B------:R-:W-:Y:S04]  /*24b0*/  STS.U16 [R87+0xa000], R104 ;  /* 0x00a0006857007388 */ /* 0x000fe80000000400 */
[----:B------:R-:W-:Y:S04]  /*24c0*/  STS.U16 [R87+0xa800], R108 ;  /* 0x00a8006c57007388 */ /* 0x000fe80000000400 */
[----:B------:R-:W-:Y:S04]  /*24d0*/  STS.U16 [R87+0xb000], R112 ;  /* 0x00b0007057007388 */ /* 0x000fe80000000400 */
[----:B------:R-:W-:Y:S01]  /*24e0*/  STS.U16 [R87+0xb800], R118 ;  /* 0x00b8007657007388 */ /* 0x000fe20000000400 */
[----:B------:R-:W-:-:S03]  /*24f0*/  LOP3.LUT R175, R2, 0xff, RZ, 0xc0, !PT ;  /* 0x000000ff02af7812 */ /* 0x000fc600078ec0ff */
[----:B----4-:R-:W-:Y:S04]  /*2500*/  STS.U16 [R87+0xc000], R121 ;  /* 0x00c0007957007388 */ /* 0x010fe80000000400 */
[----:B------:R-:W-:Y:S04]  /*2510*/  STS.U16 [R87+0xc800], R122 ;  /* 0x00c8007a57007388 */ /* 0x000fe80000000400 */
[----:B------:R-:W-:Y:S04]  /*2520*/  STS.U16 [R87+0xd800], R124 ;  /* 0x00d8007c57007388 */ /* 0x000fe80000000400 */
[----:B------:R-:W-:Y:S04]  /*2530*/  STS.U16 [R87+0xe000], R125 ;  /* 0x00e0007d57007388 */ /* 0x000fe80000000400 */
[----:B------:R-:W-:Y:S04]  /*2540*/  STS.U16 [R87+0xd000], R123 ;  /* 0x00d0007b57007388 */ /* 0x000fe80000000400 */
[----:B------:R-:W-:Y:S01]  /*2550*/  STS.U16 [R87+0xf000], R144 ;  /* 0x00f0009057007388 */ /* 0x000fe20000000400 */
[----:B------:R-:W-:-:S03]  /*2560*/  MOV R250, 0x3f800000 ;  /* 0x3f80000000fa7802 */ /* 0x000fc60000000f00 */
[----:B------:R-:W-:Y:S04]  /*2570*/  STL [R1+0x228], R93 ;  /* 0x0002285d01007387 */ /* 0x000fe80000100800 */
[----:B------:R-:W-:Y:S04]  /*2580*/  STS.U16 [R87+0xe800], R140 ;  /* 0x00e8008c57007388 */ /* 0x000fe80000000400 */
[----:B------:R-:W-:Y:S04]  /*2590*/  STS.U16 [R87+0xf800], R146 ;  /* 0x00f8009257007388 */ /* 0x000fe80000000400 */
[----:B------:R0:W-:Y:S04]  /*25a0*/  STS.U16 [R4+0x200], R5 ;  /* 0x0002000504007388 */ /* 0x0001e80000000400 */
[----:B------:R-:W-:Y:S04]  /*25b0*/  STS.U16 [R4+0xa00], R9 ;  /* 0x000a000904007388 */ /* 0x000fe80000000400 */
[----:B------:R-:W-:Y:S01]  /*25c0*/  STS.U16 [R4+0x1200], R13 ;  /* 0x0012000d04007388 */ /* 0x000fe20000000400 */
[----:B0-----:R-:W-:-:S03]  /*25d0*/  LOP3.LUT R5, R87, 0x40, RZ, 0x3c, !PT ;  /* 0x0000004057057812 */ /* 0x001fc600078e3cff */
        /* <DEDUP_REMOVED lines=28> */
[----:B------:R0:W-:Y:S01]  /*27a0*/  STS.U16 [R4+0xfa00], R147 ;  /* 0x00fa009304007388 */ /* 0x0001e20000000400 */
[----:B------:R-:W-:Y:S01]  /*27b0*/  IMAD.MOV.U32 R203, RZ, RZ, -0x800000 ;  /* 0xff800000ffcb7424 */ /* 0x000fe200078e00ff */
[----:B------:R-:W-:-:S02]  /*27c0*/  MOV R201, 0xff800000 ;  /* 0xff80000000c97802 */ /* 0x000fc40000000f00 */
[----:B------:R-:W-:Y:S01]  /*27d0*/  STL [R1+0x22c], R91 ;  /* 0x00022c5b01007387 */ /* 0x000fe20000100800 */
[----:B0-----:R-:W-:-:S03]  /*27e0*/  LOP3.LUT R4, R87, 0x60, RZ, 0x3c, !PT ;  /* 0x0000006057047812 */ /* 0x001fc600078e3cff */
[----:B------:R-:W-:Y:S01]  /*27f0*/  STS.U16 [R5+0x400], R6 ;  /* 0x0004000605007388 */ /* 0x000fe20000000400 */
[----:B------:R-:W-:Y:S01]  /*2800*/  IMAD.MOV.U32 R202, RZ, RZ, -0x800000 ;  /* 0xff800000ffca7424 */ /* 0x000fe200078e00ff */
[----:B------:R-:W-:Y:S02]  /*2810*/  MOV R198, 0xff800000 ;  /* 0xff80000000c67802 */ /* 0x000fe40000000f00 */
[----:B------:R-:W-:Y:S01]  /*2820*/  STS.U16 [R5+0xc00], R10 ;  /* 0x000c000a05007388 */ /* 0x000fe20000000400 */
[----:B------:R-:W-:Y:S01]  /*2830*/  IMAD.MOV.U32 R200, RZ, RZ, -0x800000 ;  /* 0xff800000ffc87424 */ /* 0x000fe200078e00ff */
[----:B------:R-:W-:Y:S02]  /*2840*/  MOV R195, 0xff800000 ;  /* 0xff80000000c37802 */ /* 0x000fe40000000f00 */
[----:B------:R-:W-:Y:S01]  /*2850*/  STS.U16 [R5+0x1400], R14 ;  /* 0x0014000e05007388 */ /* 0x000fe20000000400 */
[----:B------:R-:W-:Y:S01]  /*2860*/  IMAD.MOV.U32 R199, RZ, RZ, -0x800000 ;  /* 0xff800000ffc77424 */ /* 0x000fe200078e00ff */
[----:B------:R-:W-:-:S02]  /*2870*/  MOV R192, 0xff800000 ;  /* 0xff80000000c07802 */ /* 0x000fc40000000f00 */
        /* <DEDUP_REMOVED lines=12> */
[----:B------:R0:W-:Y:S01]  /*2940*/  STS.U16 [R5+0x3c00], R35 ;  /* 0x003c002305007388 */ /* 0x0001e20000000400 */
[----:B------:R-:W-:Y:S01]  /*2950*/  IMAD.MOV.U32 R183, RZ, RZ, -0x800000 ;  /* 0xff800000ffb77424 */ /* 0x000fe200078e00ff */
[----:B------:R-:W-:Y:S02]  /*2960*/  MOV R239, 0x3f800000 ;  /* 0x3f80000000ef7802 */ /* 0x000fe40000000f00 */
[----:B------:R1:W-:Y:S01]  /*2970*/  STS.U16 [R5+0x4400], R39 ;  /* 0x0044002705007388 */ /* 0x0003e20000000400 */
[----:B------:R-:W-:Y:S01]  /*2980*/  IMAD.MOV.U32 R182, RZ, RZ, -0x800000 ;  /* 0xff800000ffb67424 */ /* 0x000fe200078e00ff */
[----:B------:R-:W-:-:S02]  /*2990*/  MOV R236, 0x3f800000 ;  /* 0x3f80000000ec7802 */ /* 0x000fc40000000f00 */
[----:B------:R2:W-:Y:S01]  /*29a0*/  STS.U16 [R5+0x4c00], R43 ;  /* 0x004c002b05007388 */ /* 0x0005e20000000400 */
[----:B------:R-:W-:Y:S01]  /*29b0*/  IMAD.MOV.U32 R180, RZ, RZ, -0x800000 ;  /* 0xff800000ffb47424 */ /* 0x000fe200078e00ff */
[----:B0-----:R-:W-:Y:S02]  /*29c0*/  CS2R R34, SRZ ;  /* 0x0000000000227805 */ /* 0x001fe4000001ff00 */
[----:B------:R-:W-:Y:S01]  /*29d0*/  STS.U16 [R5+0x5400], R50 ;  /* 0x0054003205007388 */ /* 0x000fe20000000400 */
[----:B------:R-:W-:Y:S01]  /*29e0*/  IMAD.MOV.U32 R249, RZ, RZ, 0x3f800000 ;  /* 0x3f800000fff97424 */ /* 0x000fe200078e00ff */
[----:B-1----:R-:W-:Y:S02]  /*29f0*/  CS2R R38, SRZ ;  /* 0x0000000000267805 */ /* 0x002fe4000001ff00 */
[----:B------:R-:W-:Y:S01]  /*2a00*/  STS.U16 [R5+0x5c00], R54 ;  /* 0x005c003605007388 */ /* 0x000fe20000000400 */
[----:B------:R-:W-:Y:S01]  /*2a10*/  IMAD.MOV.U32 R247, RZ, RZ, 0x3f800000 ;  /* 0x3f800000fff77424 */ /* 0x000fe200078e00ff */
[----:B--2---:R-:W-:-:S02]  /*2a20*/  CS2R R42, SRZ ;  /* 0x00000000002a7805 */ /* 0x004fc4000001ff00 */
[----:B------:R-:W-:Y:S01]  /*2a30*/  STS.U16 [R5+0x6400], R58 ;  /* 0x0064003a05007388 */ /* 0x000fe20000000400 */
[----:B------:R-:W-:Y:S01]  /*2a40*/  IMAD.MOV.U32 R246, RZ, RZ, 0x3f800000 ;  /* 0x3f800000fff67424 */ /* 0x000fe200078e00ff */
[----:B------:R-:W-:Y:S02]  /*2a50*/  CS2R R30, SRZ ;  /* 0x00000000001e7805 */ /* 0x000fe4000001ff00 */
[----:B------:R-:W-:Y:S01]  /*2a60*/  STS.U16 [R5+0x6c00], R62 ;  /* 0x006c003e05007388 */ /* 0x000fe20000000400 */
[----:B------:R-:W-:Y:S01]  /*2a70*/  IMAD.MOV.U32 R244, RZ, RZ, 0x3f800000 ;  /* 0x3f800000fff47424 */ /* 0x000fe200078e00ff */
[----:B------:R-:W-:Y:S02]  /*2a80*/  CS2R R26, SRZ ;  /* 0x00000000001a7805 */ /* 0x000fe4000001ff00 */
[----:B------:R-:W-:Y:S01]  /*2a90*/  STS.U16 [R5+0x7400], R66 ;  /* 0x0074004205007388 */ /* 0x000fe20000000400 */
[----:B------:R-:W-:Y:S01]  /*2aa0*/  IMAD.MOV.U32 R243, RZ, RZ, 0x3f800000 ;  /* 0x3f800000fff37424 */ /* 0x000fe200078e00ff */
[----:B------:R-:W-:-:S02]  /*2ab0*/  CS2R R22, SRZ ;  /* 0x0000000000167805 */ /* 0x000fc4000001ff00 */
        /* <DEDUP_REMOVED lines=16> */
[----:B------:R-:W-:Y:S01]  /*2bc0*/  CS2R R146, SRZ ;  /* 0x0000000000927805 */ /* 0x000fe2000001ff00 */
[----:B------:R-:W-:-:S02]  /*2bd0*/  CS2R R148, SRZ ;  /* 0x0000000000947805 */ /* 0x000fc4000001ff00 */
[----:B------:R-:W-:Y:S01]  /*2be0*/  STS.U16 [R5+0xac00], R110 ;  /* 0x00ac006e05007388 */ /* 0x000fe20000000400 */
[----:B------:R-:W-:Y:S01]  /*2bf0*/  CS2R R150, SRZ ;  /* 0x0000000000967805 */ /* 0x000fe2000001ff00 */
[----:B------:R-:W-:Y:S02]  /*2c00*/  CS2R R132, SRZ ;  /* 0x0000000000847805 */ /* 0x000fe4000001ff00 */
[----:B------:R-:W-:Y:S01]  /*2c10*/  STS.U16 [R5+0xb400], R116 ;  /* 0x00b4007405007388 */ /* 0x000fe20000000400 */
[----:B------:R-:W-:Y:S01]  /*2c20*/  CS2R R134, SRZ ;  /* 0x0000000000867805 */ /* 0x000fe2000001ff00 */
[----:B------:R-:W-:Y:S02]  /*2c30*/  CS2R R124, SRZ ;  /* 0x00000000007c7805 */ /* 0x000fe4000001ff00 */
[----:B------:R0:W-:Y:S01]  /*2c40*/  STS.U16 [R5+0xbc00], R120 ;  /* 0x00bc007805007388 */ /* 0x0001e20000000400 */
[----:B------:R-:W-:Y:S01]  /*2c50*/  CS2R R126, SRZ ;  /* 0x00000000007e7805 */ /* 0x000fe2000001ff00 */
[----:B------:R-:W-:-:S02]  /*2c60*/  CS2R R122, SRZ ;  /* 0x00000000007a7805 */ /* 0x000fc4000001ff00 */
[----:B------:R-:W-:Y:S01]  /*2c70*/  STS.U16 [R5+0xc400], R128 ;  /* 0x00c4008005007388 */ /* 0x000fe20000000400 */
[----:B------:R-:W-:Y:S01]  /*2c80*/  CS2R R118, SRZ ;  /* 0x0000000000767805 */ /* 0x000fe2000001ff00 */
[----:B------:R-:W-:Y:S02]  /*2c90*/  CS2R R114, SRZ ;  /* 0x0000000000727805 */ /* 0x000fe4000001ff00 */
[----:B------:R1:W-:Y:S01]  /*2ca0*/  STS.U16 [R5+0xcc00], R129 ;  /* 0x00cc008105007388 */ /* 0x0003e20000000400 */
[----:B------:R-:W-:Y:S01]  /*2cb0*/  CS2R R108, SRZ ;  /* 0x00000000006c7805 */ /* 0x000fe2000001ff00 */
[----:B0-----:R-:W-:Y:S02]  /*2cc0*/  CS2R R120, SRZ ;  /* 0x0000000000787805 */ /* 0x001fe4000001ff00 */
[----:B------:R0:W-:Y:S01]  /*2cd0*/  STS.U16 [R5+0xd400], R131 ;  /* 0x00d4008305007388 */ /* 0x0001e20000000400 */
[----:B------:R-:W-:Y:S01]  /*2ce0*/  CS2R R104, SRZ ;  /* 0x0000000000687805 */ /* 0x000fe2000001ff00 */
[----:B------:R-:W-:-:S02]  /*2cf0*/  CS2R R64, SRZ ;  /* 0x0000000000407805 */ /* 0x000fc4000001ff00 */
[----:B------:R2:W-:Y:S01]  /*2d00*/  STS.U16 [R5+0xdc00], R136 ;  /* 0x00dc008805007388 */ /* 0x0005e20000000400 */
[----:B------:R-:W-:Y:S01]  /*2d10*/  CS2R R60, SRZ ;  /* 0x00000000003c7805 */ /* 0x000fe2000001ff00 */
[----:B-1----:R-:W-:Y:S02]  /*2d20*/  CS2R R128, SRZ ;  /* 0x0000000000807805 */ /* 0x002fe4000001ff00 */
[----:B------:R1:W-:Y:S01]  /*2d30*/  STS.U16 [R5+0xe400], R138 ;  /* 0x00e4008a05007388 */ /* 0x0003e20000000400 */
[----:B------:R-:W-:Y:S01]  /*2d40*/  CS2R R68, SRZ ;  /* 0x0000000000447805 */ /* 0x000fe2000001ff00 */
[----:B0-----:R-:W-:Y:S02]  /*2d50*/  CS2R R130, SRZ ;  /* 0x0000000000827805 */ /* 0x001fe4000001ff00 */
[----:B------:R-:W-:Y:S01]  /*2d60*/  STS.U16 [R5+0xec00], R142 ;  /* 0x00ec008e05007388 */ /* 0x000fe20000000400 */
[----:B------:R-:W-:Y:S01]  /*2d70*/  CS2R R72, SRZ ;  /* 0x0000000000487805 */ /* 0x000fe2000001ff00 */
[----:B--2---:R-:W-:-:S02]  /*2d80*/  CS2R R136, SRZ ;  /* 0x0000000000887805 */ /* 0x004fc4000001ff00 */
[----:B------:R0:W-:Y:S01]  /*2d90*/  STS.U16 [R5+0xf400], R143 ;  /* 0x00f4008f05007388 */ /* 0x0001e20000000400 */
[----:B------:R-:W-:Y:S01]  /*2da0*/  CS2R R76, SRZ ;  /* 0x00000000004c7805 */ /* 0x000fe2000001ff00 */
[----:B-1----:R-:W-:Y:S02]  /*2db0*/  CS2R R138, SRZ ;  /* 0x00000000008a7805 */ /* 0x002fe4000001ff00 */
[----:B------:R1:W-:Y:S01]  /*2dc0*/  STS.U16 [R5+0xfc00], R18 ;  /* 0x00fc001205007388 */ /* 0x0003e20000000400 */
[----:B------:R-:W-:Y:S01]  /*2dd0*/  CS2R R80, SRZ ;  /* 0x0000000000507805 */ /* 0x000fe2000001ff00 */
[----:B------:R-:W-:Y:S01]  /*2de0*/  CS2R R84, SRZ ;  /* 0x0000000000547805 */ /* 0x000fe2000001ff00 */
[----:B------:R-:W-:Y:S01]  /*2df0*/  ISETP.GE.U32.AND P4, PT, R175, 0x80, PT ;  /* 0x00000080af00780c */ /* 0x000fe20003f86070 */
[----:B------:R-:W-:Y:S01]  /*2e00*/  STL [R1+0x230], R89 ;  /* 0x0002305901007387 */ /* 0x000fe20000100800 */
[----:B------:R-:W-:Y:S01]  /*2e10*/  LOP3.LUT R100, R2, 0x1c, RZ, 0xc0, !PT ;  /* 0x0000001c02647812 */ /* 0x000fe200078ec0ff */
[----:B0-----:R-:W-:-:S02]  /*2e20*/  CS2R R142, SRZ ;  /* 0x00000000008e7805 */ /* 0x001fc4000001ff00 */
[----:B------:R0:W-:Y:S01]  /*2e30*/  STS.U16 [R4+0x600], R7 ;  /* 0x0006000704007388 */ /* 0x0001e20000000400 */
[----:B-1----:R-:W-:-:S03]  /*2e40*/  CS2R R18, SRZ ;  /* 0x0000000000127805 */ /* 0x002fc6000001ff00 */
[----:B------:R1:W-:Y:S04]  /*2e50*/  STS.U16 [R4+0xe00], R11 ;  /* 0x000e000b04007388 */ /* 0x0003e80000000400 */
[----:B------:R2:W-:Y:S01]  /*2e60*/  STS.U16 [R4+0x1600], R15 ;  /* 0x0016000f04007388 */ /* 0x0005e20000000400 */
[----:B0-----:R-:W-:-:S03]  /*2e70*/  CS2R R6, SRZ ;  /* 0x0000000000067805 */ /* 0x001fc6000001ff00 */
[----:B------:R0:W-:Y:S01]  /*2e80*/  STS.U16 [R4+0x1e00], R20 ;  /* 0x001e001404007388 */ /* 0x0001e20000000400 */
[----:B-1----:R-:W-:-:S03]  /*2e90*/  CS2R R10, SRZ ;  /* 0x00000000000a7805 */ /* 0x002fc6000001ff00 */
[----:B------:R1:W-:Y:S01]  /*2ea0*/  STS.U16 [R4+0x2600], R24 ;  /* 0x0026001804007388 */ /* 0x0003e20000000400 */
[----:B--2---:R-:W-:-:S03]  /*2eb0*/  CS2R R14, SRZ ;  /* 0x00000000000e7805 */ /* 0x004fc6000001ff00 */
        /* <DEDUP_REMOVED lines=10> */
[----:B------:R-:W-:Y:S01]  /*2f60*/  STS.U16 [R4+0x4e00], R47 ;  /* 0x004e002f04007388 */ /* 0x000fe20000000400 */
[----:B--2---:R-:W-:-:S03]  /*2f70*/  CS2R R36, SRZ ;  /* 0x0000000000247805 */ /* 0x004fc6000001ff00 */
[----:B------:R-:W-:Y:S01]  /*2f80*/  STS.U16 [R4+0x5600], R51 ;  /* 0x0056003304007388 */ /* 0x000fe20000000400 */
[----:B0-----:R-:W-:-:S03]  /*2f90*/  CS2R R40, SRZ ;  /* 0x0000000000287805 */ /* 0x001fc6000001ff00 */
[----:B------:R-:W-:Y:S04]  /*2fa0*/  STS.U16 [R4+0x5e00], R55 ;  /* 0x005e003704007388 */ /* 0x000fe80000000400 */
[----:B------:R-:W-:Y:S04]  /*2fb0*/  STS.U16 [R4+0x6600], R59 ;  /* 0x0066003b04007388 */ /* 0x000fe80000000400 */
[----:B------:R0:W-:Y:S04]  /*2fc0*/  STS.U16 [R4+0x6e00], R63 ;  /* 0x006e003f04007388 */ /* 0x0001e80000000400 */
        /* <DEDUP_REMOVED lines=9> */
[----:B------:R-:W-:Y:S01]  /*3060*/  STS.U16 [R4+0x9e00], R101 ;  /* 0x009e006504007388 */ /* 0x000fe20000000400 */
[----:B-1----:R-:W-:-:S03]  /*3070*/  CS2R R78, SRZ ;  /* 0x00000000004e7805 */ /* 0x002fc6000001ff00 */
[----:B------:R0:W-:Y:S01]  /*3080*/  STS.U16 [R4+0xa600], R107 ;  /* 0x00a6006b04007388 */ /* 0x0001e20000000400 */
[----:B--2---:R-:W-:-:S03]  /*3090*/  CS2R R82, SRZ ;  /* 0x0000000000527805 */ /* 0x004fc6000001ff00 */
[----:B------:R1:W-:Y:S04]  /*30a0*/  STS.U16 [R4+0xae00], R111 ;  /* 0x00ae006f04007388 */ /* 0x0003e80000000400 */
[----:B------:R2:W-:Y:S01]  /*30b0*/  STS.U16 [R4+0xb600], R117 ;  /* 0x00b6007504007388 */ /* 0x0005e20000000400 */
[----:B0-----:R-:W-:-:S03]  /*30c0*/  CS2R R106, SRZ ;  /* 0x00000000006a7805 */ /* 0x001fc6000001ff00 */
[----:B------:R0:W-:Y:S01]  /*30d0*/  STS.U16 [R4+0xbe00], R86 ;  /* 0x00be005604007388 */ /* 0x0001e20000000400 */
[----:B-1----:R-:W-:-:S03]  /*30e0*/  CS2R R110, SRZ ;  /* 0x00000000006e7805 */ /* 0x002fc6000001ff00 */
[----:B------:R-:W-:Y:S01]  /*30f0*/  STS.U16 [R4+0xc600], R102 ;  /* 0x00c6006604007388 */ /* 0x000fe20000000400 */
[----:B--2---:R-:W-:-:S03]  /*3100*/  CS2R R116, SRZ ;  /* 0x0000000000747805 */ /* 0x004fc6000001ff00 */
[----:B------:R1:W-:Y:S01]  /*3110*/  STS.U16 [R4+0xce00], R92 ;  /* 0x00ce005c04007388 */ /* 0x0003e20000000400 */
[----:B0-----:R-:W-:-:S03]  /*3120*/  CS2R R86, SRZ ;  /* 0x0000000000567805 */ /* 0x001fc6000001ff00 */
[----:B------:R0:W-:Y:S04]  /*3130*/  STS.U16 [R4+0xd600], R90 ;  /* 0x00d6005a04007388 */ /* 0x0001e80000000400 */
[----:B------:R2:W-:Y:S01]  /*3140*/  STS.U16 [R4+0xde00], R88 ;  /* 0x00de005804007388 */ /* 0x0005e20000000400 */
[----:B-1----:R-:W-:-:S03]  /*3150*/  CS2R R92, SRZ ;  /* 0x00000000005c7805 */ /* 0x002fc6000001ff00 */
[----:B------:R1:W-:Y:S01]  /*3160*/  STS.U16 [R4+0xe600], R94 ;  /* 0x00e6005e04007388 */ /* 0x0003e20000000400 */
[----:B0-----:R-:W-:-:S03]  /*3170*/  CS2R R90, SRZ ;  /* 0x00000000005a7805 */ /* 0x001fc6000001ff00 */
[----:B------:R0:W-:Y:S01]  /*3180*/  STS.U16 [R4+0xee00], R96 ;  /* 0x00ee006004007388 */ /* 0x0001e20000000400 */
[----:B--2---:R-:W-:-:S03]  /*3190*/  CS2R R88, SRZ ;  /* 0x0000000000587805 */ /* 0x004fc6000001ff00 */
[----:B------:R2:W-:Y:S01]  /*31a0*/  STS.U16 [R4+0xf600], R98 ;  /* 0x00f6006204007388 */ /* 0x0005e20000000400 */
[----:B-1----:R-:W-:Y:S01]  /*31b0*/  CS2R R94, SRZ ;  /* 0x00000000005e7805 */ /* 0x002fe2000001ff00 */
[----:B0-----:R-:W-:Y:S01]  /*31c0*/  CS2R R96, SRZ ;  /* 0x0000000000607805 */ /* 0x001fe2000001ff00 */
[----:B--2---:R-:W-:Y:S01]  /*31d0*/  CS2R R4, SRZ ;  /* 0x0000000000047805 */ /* 0x004fe2000001ff00 */
[----:B------:R-:W-:Y:S01]  /*31e0*/  CS2R R98, SRZ ;  /* 0x0000000000627805 */ /* 0x000fe2000001ff00 */
[----:B------:R-:W-:Y:S05]  /*31f0*/  @!P0 BRA `(.L_x_0) ;  /* 0x0000851000008947 */ /* 0x000fea0003800000 */
[--C-:B------:R-:W-:Y:S01]  /*3200*/  SHF.R.U32.HI R8, RZ, 0x3, R2.reuse ;  /* 0x00000003ff087819 */ /* 0x100fe20000011602 */
[C---:B------:R-:W-:Y:S01]  /*3210*/  IMAD.SHL.U32 R4, R100.reuse, 0x4, RZ ;  /* 0x0000000464047824 */ /* 0x040fe200078e00ff */
[----:B------:R-:W-:Y:S01]  /*3220*/  LEA.HI R48, R100, 0x10, RZ, 0x1e ;  /* 0x0000001064307811 */ /* 0x000fe200078ff0ff */
[----:B------:R-:W-:Y:S01]  /*3230*/  IMAD.MOV.U32 R38, RZ, RZ, c[0x0][0x1b8] ;  /* 0x00006e00ff267624 */ /* 0x000fe200078e00ff */
[----:B------:R-:W-:Y:S01]  /*3240*/  SHF.R.U32.HI R6, RZ, 0x5, R2 ;  /* 0x00000005ff067819 */ /* 0x000fe20000011602 */
[----:B------:R-:W-:Y:S01]  /*3250*/  IMAD R5, R156, c[0x0][0x1a0], RZ ;  /* 0x000068009c057a24 */ /* 0x000fe200078e02ff */
[----:B------:R-:W-:Y:S01]  /*3260*/  LEA.HI R49, R100, 0x18, RZ, 0x1e ;  /* 0x0000001864317811 */ /* 0x000fe200078ff0ff */
[----:B------:R-:W-:Y:S01]  /*3270*/  IMAD.SHL.U32 R12, R48, 0x10, RZ ;  /* 0x00000010300c7824 */ /* 0x000fe200078e00ff */
[----:B------:R-:W-:Y:S01]  /*3280*/  LEA.HI R47, R100, 0x8, RZ, 0x1e ;  /* 0x00000008642f7811 */ /* 0x000fe200078ff0ff */
[----:B------:R-:W-:Y:S01]  /*3290*/  IMAD R7, R175, c[0x0][0x1a8], RZ ;  /* 0x00006a00af077a24 */ /* 0x000fe200078e02ff */
[----:B------:R-:W-:Y:S01]  /*32a0*/  LOP3.LUT R251, R8, 0xc, RZ, 0xc0, !PT ;  /* 0x0000000c08fb7812 */ /* 0x000fe200078ec0ff */
[----:B------:R-:W-:Y:S01]  /*32b0*/  IMAD.SHL.U32 R14, R49, 0x10, RZ ;  /* 0x00000010310e7824 */ /* 0x000fe200078e00ff */
[C---:B------:R-:W-:Y:S01]  /*32c0*/  LEA.HI R50, R100.reuse, 0x20, RZ, 0x1e ;  /* 0x0000002064327811 */ /* 0x040fe200078ff0ff */
[----:B------:R-:W-:Y:S01]  /*32d0*/  IMAD.SHL.U32 R172, R5, 0x2, RZ ;  /* 0x0000000205ac7824 */ /* 0x000fe200078e00ff */
[----:B------:R-:W-:Y:S01]  /*32e0*/  LEA.HI R51, R100, 0x28, RZ, 0x1e ;  /* 0x0000002864337811 */ /* 0x000fe200078ff0ff */
[----:B------:R-:W-:Y:S01]  /*32f0*/  IMAD.IADD R9, R251, 0x1, R12 ;  /* 0x00000001fb097824 */ /* 0x000fe200078e020c */
[----:B------:R-:W-:Y:S01]  /*3300*/  SGXT.U32 R6, R6, 0x3 ;  /* 0x000000030606781a */ /* 0x000fe20000000000 */
[----:B------:R-:W-:Y:S01]  /*3310*/  IMAD.HI R5, R5, 0x2, RZ ;  /* 0x0000000205057827 */ /* 0x000fe200078e02ff */
[----:B------:R-:W-:Y:S01]  /*3320*/  SHF.L.U32 R10, R47, 0x4, RZ ;  /* 0x000000042f0a7819 */ /* 0x000fe200000006ff */
[----:B------:R-:W-:Y:S01]  /*3330*/  CS2R R40, SRZ ;  /* 0x0000000000287805 */ /* 0x000fe2000001ff00 */
[----:B------:R-:W-:Y:S01]  /*3340*/  LEA.HI R52, R100, 0x30, RZ, 0x1e ;  /* 0x0000003064347811 */ /* 0x000fe200078ff0ff */
[----:B------:R-:W-:Y:S01]  /*3350*/  IMAD.SHL.U32 R18, R51, 0x10, RZ ;  /* 0x0000001033127824 */ /* 0x000fe200078e00ff */
[----:B------:R-:W-:Y:S01]  /*3360*/  SHF.L.U32 R16, R50, 0x4, RZ ;  /* 0x0000000432107819 */ /* 0x000fe200000006ff */
[----:B------:R-:W-:Y:S01]  /*3370*/  IMAD R8, R6, c[0x0][0x1b8], RZ ;  /* 0x00006e0006087a24 */ /* 0x000fe200078e02ff */
[----:B------:R-:W-:Y:S01]  /*3380*/  LEA.HI R53, R100, 0x38, RZ, 0x1e ;  /* 0x0000003864357811 */ /* 0x000fe200078ff0ff */
[----:B------:R-:W-:Y:S01]  /*3390*/  IMAD.SHL.U32 R20, R52, 0x10, RZ ;  /* 0x0000001034147824 */ /* 0x000fe200078e00ff */
[----:B------:R-:W-:Y:S01]  /*33a0*/  LEA.HI R54, R100, 0x40, RZ, 0x1e ;  /* 0x0000004064367811 */ /* 0x000fe200078ff0ff */
[----:B------:R0:W-:Y:S01]  /*33b0*/  STL [R1+0x2c], R9 ;  /* 0x00002c0901007387 */ /* 0x0001e20000100800 */
[----:B------:R-:W-:Y:S01]  /*33c0*/  IADD3 R6, R4, R251, RZ ;  /* 0x000000fb04067210 */ /* 0x000fe20007ffe0ff */
[C---:B------:R-:W-:Y:S01]  /*33d0*/  IMAD.IADD R4, R251.reuse, 0x1, R10 ;  /* 0x00000001fb047824 */ /* 0x040fe200078e020a */
[C---:B------:R-:W-:Y:S01]  /*33e0*/  IADD3 R6, R251.reuse, R14, RZ ;  /* 0x0000000efb067210 */ /* 0x040fe20007ffe0ff */
[----:B------:R-:W-:Y:S01]  /*33f0*/  IMAD.IADD R4, R251, 0x1, R16 ;  /* 0x00000001fb047824 */ /* 0x000fe200078e0210 */
[----:B------:R-:W-:Y:S01]  /*3400*/  LEA.HI R55, R100, 0x48, RZ, 0x1e ;  /* 0x0000004864377811 */ /* 0x000fe200078ff0ff */
[----:B------:R-:W-:Y:S01]  /*3410*/  IMAD.SHL.U32 R24, R54, 0x10, RZ ;  /* 0x0000001036187824 */ /* 0x000fe200078e00ff */
[----:B------:R-:W-:Y:S01]  /*3420*/  SHF.L.U32 R22, R53, 0x4, RZ ;  /* 0x0000000435167819 */ /* 0x000fe200000006ff */
[----:B------:R1:W-:Y:S01]  /*3430*/  STL [R1+0x28], R6 ;  /* 0x0000280601007387 */ /* 0x0003e20000100800 */
[C---:B------:R-:W-:Y:S01]  /*3440*/  LEA.HI R56, R100.reuse, 0x50, RZ, 0x1e ;  /* 0x0000005064387811 */ /* 0x040fe200078ff0ff */
[----:B0-----:R-:W-:Y:S01]  /*3450*/  IMAD.IADD R9, R251, 0x1, R18 ;  /* 0x00000001fb097824 */ /* 0x001fe200078e0212 */
[----:B------:R-:W-:Y:S01]  /*3460*/  LEA.HI R57, R100, 0x58, RZ, 0x1e ;  /* 0x0000005864397811 */ /* 0x000fe200078ff0ff */
[----:B------:R0:W-:Y:S01]  /*3470*/  STL [R1+0x24], R4 ;  /* 0x0000240401007387 */ /* 0x0001e20000100800 */
[----:B------:R-:W-:Y:S01]  /*3480*/  IMAD.SHL.U32 R26, R55, 0x10, RZ ;  /* 0x00000010371a7824 */ /* 0x000fe200078e00ff */
[----:B------:R-:W-:Y:S01]  /*3490*/  SHF.L.U32 R28, R56, 0x4, RZ ;  /* 0x00000004381c7819 */ /* 0x000fe200000006ff */
[----:B------:R-:W-:Y:S01]  /*34a0*/  IMAD.SHL.U32 R18, R2, 0x2, RZ ;  /* 0x0000000202127824 */ /* 0x000fe200078e00ff */
[----:B------:R2:W-:Y:S01]  /*34b0*/  STL [R1+0x20], R9 ;  /* 0x0000200901007387 */ /* 0x0005e20000100800 */
[----:B------:R-:W-:Y:S01]  /*34c0*/  IMAD.SHL.U32 R30, R57, 0x10, RZ ;  /* 0x00000010391e7824 */ /* 0x000fe200078e00ff */
[----:B-1----:R-:W-:Y:S01]  /*34d0*/  IADD3 R6, R251, R20, RZ ;  /* 0x00000014fb067210 */ /* 0x002fe20007ffe0ff */
[C---:B------:R-:W-:Y:S01]  /*34e0*/  IMAD.IADD R55, R45.reuse, 0x1, R55 ;  /* 0x000000012d377824 */ /* 0x040fe200078e0237 */
[C---:B------:R-:W-:Y:S01]  /*34f0*/  LEA.HI R58, R100.reuse, 0x60, RZ, 0x1e ;  /* 0x00000060643a7811 */ /* 0x040fe200078ff0ff */
[----:B------:R-:W-:Y:S01]  /*3500*/  IMAD.IADD R52, R45, 0x1, R52 ;  /* 0x000000012d347824 */ /* 0x000fe200078e0234 */
[----:B------:R-:W-:Y:S01]  /*3510*/  LEA.HI R59, R100, 0x68, RZ, 0x1e ;  /* 0x00000068643b7811 */ /* 0x000fe200078ff0ff */
[----:B0-----:R-:W-:Y:S01]  /*3520*/  IMAD.IADD R4, R251, 0x1, R22 ;  /* 0x00000001fb047824 */ /* 0x001fe200078e0216 */
[----:B------:R0:W-:Y:S01]  /*3530*/  STL [R1+0x1c], R6 ;  /* 0x00001c0601007387 */ /* 0x0001e20000100800 */
[----:B------:R-:W-:Y:S01]  /*3540*/  IMAD.SHL.U32 R32, R58, 0x10, RZ ;  /* 0x000000103a207824 */ /* 0x000fe200078e00ff */
[----:B------:R-:W-:Y:S01]  /*3550*/  SHF.L.U32 R34, R59, 0x4, RZ ;  /* 0x000000043b227819 */ /* 0x000fe200000006ff */
[----:B--2---:R-:W-:Y:S01]  /*3560*/  IMAD.IADD R9, R251, 0x1, R24 ;  /* 0x00000001fb097824 */ /* 0x004fe200078e0218 */
[----:B------:R1:W-:Y:S01]  /*3570*/  STL [R1+0x18], R4 ;  /* 0x0000180401007387 */ /* 0x0003e20000100800 */
[----:B------:R-:W-:Y:S01]  /*3580*/  SHF.R.U32.HI R13, RZ, 0x1, R0 ;  /* 0x00000001ff0d7819 */ /* 0x000fe20000011600 */
[----:B------:R-:W-:Y:S01]  /*3590*/  IMAD.IADD R58, R45, 0x1, R58 ;  /* 0x000000012d3a7824 */ /* 0x000fe200078e023a */
[----:B------:R-:W-:Y:S01]  /*35a0*/  SHF.L.U32 R173, R7, 0x1, RZ ;  /* 0x0000000107ad7819 */ /* 0x000fe200000006ff */
[----:B------:R2:W-:Y:S01]  /*35b0*/  STL [R1+0x14], R9 ;  /* 0x0000140901007387 */ /* 0x0005e20000100800 */
[----:B------:R-:W-:Y:S01]  /*35c0*/  LEA R164, R100, R44, 0x2 ;  /* 0x0000002c64a47211 */ /* 0x000fe200078e10ff */
[----:B------:R-:W-:Y:S01]  /*35d0*/  IMAD.IADD R49, R45, 0x1, R49 ;  /* 0x000000012d317824 */ /* 0x000fe200078e0231 */
[----:B0-----:R-:W-:Y:S01]  /*35e0*/  IADD3 R6, R251, R26, RZ ;  /* 0x0000001afb067210 */ /* 0x001fe20007ffe0ff */
[----:B------:R-:W-:Y:S01]  /*35f0*/  IMAD.SHL.U32 R165, R175, 0x2, RZ ;  /* 0x00000002afa57824 */ /* 0x000fe200078e00ff */
[----:B------:R-:W-:Y:S01]  /*3600*/  LOP3.LUT R13, R13, 0x30, R18, 0x78, !PT ;  /* 0x000000300d0d7812 */ /* 0x000fe200078e7812 */
[----:B-1----:R-:W-:Y:S01]  /*3610*/  IMAD.IADD R4, R251, 0x1, R28 ;  /* 0x00000001fb047824 */ /* 0x002fe200078e021c */
[----:B------:R-:W-:Y:S01]  /*3620*/  IADD3 R172, P0, P1, R173, c[0x0][0x168], R172 ;  /* 0x00005a00adac7a10 */ /* 0x000fe2000791e0ac */
[----:B------:R0:W-:Y:S01]  /*3630*/  STL [R1+0x10], R6 ;  /* 0x0000100601007387 */ /* 0x0001e20000100800 */
[----:B------:R-:W-:Y:S01]  /*3640*/  LOP3.LUT R19, R2, 0x7, RZ, 0xc0, !PT ;  /* 0x0000000702137812 */ /* 0x000fe200078ec0ff */
[----:B--2---:R-:W-:Y:S01]  /*3650*/  IMAD.IADD R9, R251, 0x1, R30 ;  /* 0x00000001fb097824 */ /* 0x004fe200078e021e */
[----:B------:R-:W-:Y:S01]  /*3660*/  LOP3.LUT R225, R18, 0x30, R3, 0x48, !PT ;  /* 0x0000003012e17812 */ /* 0x000fe200078e4803 */
[----:B------:R1:W-:Y:S01]  /*3670*/  STL [R1+0xc], R4 ;  /* 0x00000c0401007387 */ /* 0x0003e20000100800 */
[----:B------:R-:W-:Y:S01]  /*3680*/  IMAD.U32 R164, R164, 0x4, R13 ;  /* 0x00000004a4a47824 */ /* 0x000fe200078e000d */
[----:B------:R-:W-:Y:S01]  /*3690*/  LEA.HI R86, R100, 0x70, RZ, 0x1e ;  /* 0x0000007064567811 */ /* 0x000fe200078ff0ff */
[----:B------:R-:W-:Y:S01]  /*36a0*/  IMAD R23, R0, 0x8, R19 ;  /* 0x0000000800177824 */ /* 0x000fe200078e0213 */
[----:B------:R2:W-:Y:S01]  /*36b0*/  STL [R1+0x8], R9 ;  /* 0x0000080901007387 */ /* 0x0005e20000100800 */
[----:B------:R-:W-:Y:S01]  /*36c0*/  IMAD R21, R19, 0x110, RZ ;  /* 0x0000011013157824 */ /* 0x000fe200078e02ff */
[----:B0-----:R-:W-:Y:S01]  /*36d0*/  IADD3 R6, R251, R32, RZ ;  /* 0x00000020fb067210 */ /* 0x001fe20007ffe0ff */
[----:B------:R-:W-:Y:S01]  /*36e0*/  IMAD.SHL.U32 R23, R23, 0x10, RZ ;  /* 0x0000001017177824 */ /* 0x000fe200078e00ff */
[----:B------:R-:W-:Y:S01]  /*36f0*/  LEA R46, R19, R46, 0x2 ;  /* 0x0000002e132e7211 */ /* 0x000fe200078e10ff */
[----:B------:R-:W-:Y:S01]  /*3700*/  IMAD.SHL.U32 R252, R86, 0x10, RZ ;  /* 0x0000001056fc7824 */ /* 0x000fe200078e00ff */
[----:B------:R-:W-:Y:S01]  /*3710*/  LOP3.LUT R21, R21, 0x10, R18, 0x78, !PT ;  /* 0x0000001015157812 */ /* 0x000fe200078e7812 */
[----:B-1----:R-:W-:Y:S01]  /*3720*/  IMAD.IADD R4, R251, 0x1, R34 ;  /* 0x00000001fb047824 */ /* 0x002fe200078e0222 */
[----:B------:R0:W-:Y:S01]  /*3730*/  STL [R1+0x4], R6 ;  /* 0x0000040601007387 */ /* 0x0001e20000100800 */
[----:B------:R-:W-:Y:S01]  /*3740*/  LOP3.LUT R222, R23, 0x30, R18, 0x78, !PT ;  /* 0x0000003017de7812 */ /* 0x000fe200078e7812 */
[----:B--2---:R-:W-:Y:S01]  /*3750*/  IMAD R9, R38, 0x8, R8 ;  /* 0x0000000826097824 */ /* 0x004fe200078e0208 */
[----:B------:R-:W-:Y:S01]  /*3760*/  ISETP.NE.U32.AND P5, PT, R44, RZ, PT ;  /* 0x000000ff2c00720c */ /* 0x000fe20003fa5070 */
[----:B------:R1:W-:Y:S01]  /*3770*/  STL [R1], R4 ;  /* 0x0000000401007387 */ /* 0x0003e20000100800 */
[----:B------:R-:W-:Y:S01]  /*3780*/  LEA.HI R87, R100, 0x78, RZ, 0x1e ;  /* 0x0000007864577811 */ /* 0x000fe200078ff0ff */
[----:B------:R-:W-:Y:S01]  /*3790*/  IMAD R10, R38, 0x8, R9 ;  /* 0x00000008260a7824 */ /* 0x000fe200078e0209 */
[----:B------:R-:W-:Y:S01]  /*37a0*/  LEA R225, R46, R225, 0x4 ;  /* 0x000000e12ee17211 */ /* 0x000fe200078e20ff */
[C---:B------:R-:W-:Y:S01]  /*37b0*/  IMAD.IADD R46, R45.reuse, 0x1, R86 ;  /* 0x000000012d2e7824 */ /* 0x040fe200078e0256 */
[----:B------:R-:W-:Y:S01]  /*37c0*/  SHF.R.U32.HI R232, RZ, 0x2, R2 ;  /* 0x00000002ffe87819 */ /* 0x000fe20000011602 */
[----:B------:R-:W-:Y:S01]  /*37d0*/  IMAD R11, R38, 0x8, R10 ;  /* 0x00000008260b7824 */ /* 0x000fe200078e020a */
[C---:B------:R-:W-:Y:S01]  /*37e0*/  IADD3 R59, R45.reuse, R59, RZ ;  /* 0x0000003b2d3b7210 */ /* 0x040fe20007ffe0ff */
[----:B0-----:R-:W-:Y:S01]  /*37f0*/  IMAD.SHL.U32 R6, R2, 0x40, RZ ;  /* 0x0000004002067824 */ /* 0x001fe200078e00ff */
[C---:B------:R-:W-:Y:S01]  /*3800*/  IADD3 R56, R45.reuse, R56, RZ ;  /* 0x000000382d387210 */ /* 0x040fe20007ffe0ff */
[----:B------:R-:W-:Y:S01]  /*3810*/  IMAD R12, R38, 0x8, R11 ;  /* 0x00000008260c7824 */ /* 0x000fe200078e020b */
[----:B------:R-:W-:Y:S01]  /*3820*/  IADD3 R53, R45, R53, RZ ;  /* 0x000000352d357210 */ /* 0x000fe20007ffe0ff */
[----:B-1----:R-:W-:Y:S01]  /*3830*/  IMAD.HI R4, R7, 0x2, RZ ;  /* 0x0000000207047827 */ /* 0x002fe200078e02ff */
[----:B------:R-:W-:Y:S01]  /*3840*/  LOP3.LUT R6, R6, 0x3c0, RZ, 0xc0, !PT ;  /* 0x000003c006067812 */ /* 0x000fe200078ec0ff */
[----:B------:R-:W-:Y:S01]  /*3850*/  CS2R R42, SRZ ;  /* 0x00000000002a7805 */ /* 0x000fe2000001ff00 */
[C---:B------:R-:W-:Y:S01]  /*3860*/  IADD3 R50, R45.reuse, R50, RZ ;  /* 0x000000322d327210 */ /* 0x040fe20007ffe0ff */
[----:B------:R-:W-:Y:S01]  /*3870*/  IMAD R13, R38, 0x8, R12 ;  /* 0x00000008260d7824 */ /* 0x000fe200078e020c */
[----:B------:R-:W-:Y:S01]  /*3880*/  IADD3.X R173, R4, c[0x0][0x16c], R5, P0, P1 ;  /* 0x00005b0004ad7a10 */ /* 0x000fe200007e2405 */
[----:B------:R-:W-:Y:S01]  /*3890*/  IMAD.SHL.U32 R7, R44, 0x2, RZ ;  /* 0x000000022c077824 */ /* 0x000fe200078e00ff */
[----:B------:R-:W-:Y:S01]  /*38a0*/  LOP3.LUT R5, R2, 0x1f, RZ, 0xc0, !PT ;  /* 0x0000001f02057812 */ /* 0x000fe200078ec0ff */
[----:B------:R-:W-:Y:S01]  /*38b0*/  IMAD.IADD R46, R45, 0x1, R57 ;  /* 0x000000012d2e7824 */ /* 0x000fe200078e0239 */
[----:B------:R-:W-:Y:S01]  /*38c0*/  LOP3.LUT R25, R6, 0x30, R3, 0xf8, !PT ;  /* 0x0000003006197812 */ /* 0x000fe200078ef803 */
[----:B------:R-:W-:Y:S01]  /*38d0*/  IMAD R3, R156, c[0x0][0x1b0], RZ ;  /* 0x00006c009c037a24 */ /* 0x000fe200078e02ff */
[----:B------:R-:W-:Y:S01]  /*38e0*/  LEA R14, R38, R13, 0x3 ;  /* 0x0000000d260e7211 */ /* 0x000fe200078e18ff */
[----:B------:R-:W-:Y:S01]  /*38f0*/  IMAD R5, R5, c[0x0][0x1b4], RZ ;  /* 0x00006d0005057a24 */ /* 0x000fe200078e02ff */
[----:B------:R-:W-:Y:S01]  /*3900*/  LOP3.LUT R6, R2, 0x10, RZ, 0xc0, !PT ;  /* 0x0000001002067812 */ /* 0x000fe200078ec0ff */
[----:B------:R-:W-:Y:S01]  /*3910*/  IMAD.SHL.U32 R36, R87, 0x10, RZ ;  /* 0x0000001057247824 */ /* 0x000fe200078e00ff */
[----:B------:R-:W-:Y:S01]  /*3920*/  SHF.L.U32 R4, R3, 0x1, RZ ;  /* 0x0000000103047819 */ /* 0x000fe200000006ff */
[----:B------:R-:W-:Y:S01]  /*3930*/  IMAD R15, R38, 0x8, R14 ;  /* 0x00000008260f7824 */ /* 0x000fe200078e020e */
[----:B------:R-:W-:Y:S01]  /*3940*/  MOV R44, c[0x0][0x1a4] ;  /* 0x00006900002c7a02 */ /* 0x000fe20000000f00 */
[----:B------:R-:W-:Y:S01]  /*3950*/  IMAD.SHL.U32 R20, R6, 0x80, RZ ;  /* 0x0000008006147824 */ /* 0x000fe200078e00ff */
[----:B------:R-:W-:Y:S01]  /*3960*/  LEA.HI R6, R0, R7, RZ, 0x1e ;  /* 0x0000000700067211 */ /* 0x000fe200078ff0ff */
[----:B------:R-:W-:Y:S01]  /*3970*/  IMAD.SHL.U32 R7, R5, 0x2, RZ ;  /* 0x0000000205077824 */ /* 0x000fe200078e00ff */
[----:B------:R-:W-:Y:S01]  /*3980*/  LOP3.LUT R166, R25, 0x10, R2, 0x78, !PT ;  /* 0x0000001019a67812 */ /* 0x000fe200078e7802 */
[C---:B------:R-:W-:Y:S01]  /*3990*/  IMAD R16, R38.reuse, 0x8, R15 ;  /* 0x0000000826107824 */ /* 0x040fe200078e020f */
[----:B------:R-:W-:Y:S01]  /*39a0*/  LOP3.LUT R0, R21, R20, RZ, 0xfc, !PT ;  /* 0x0000001415007212 */ /* 0x000fe200078efcff */
[----:B------:R-:W-:Y:S01]  /*39b0*/  IMAD.HI R3, R3, 0x2, RZ ;  /* 0x0000000203037827 */ /* 0x000fe200078e02ff */
[----:B------:R-:W-:Y:S01]  /*39c0*/  IADD3 R22, P0, P1, R7, c[0x0][0x170], R4 ;  /* 0x00005c0007167a10 */ /* 0x000fe2000791e004 */
[----:B------:R-:W-:Y:S01]  /*39d0*/  CS2R R32, SRZ ;  /* 0x0000000000207805 */ /* 0x000fe2000001ff00 */
[C---:B------:R-:W-:Y:S01]  /*39e0*/  LEA R17, R38.reuse, R16, 0x3 ;  /* 0x0000001026117211 */ /* 0x040fe200078e18ff */
[----:B------:R-:W-:Y:S01]  /*39f0*/  IMAD.HI R6, R5, 0x2, RZ ;  /* 0x0000000205067827 */ /* 0x000fe200078e02ff */
[-C--:B------:R-:W-:Y:S01]  /*3a00*/  LEA R20, P2, R11, R22.reuse, 0x1 ;  /* 0x000000160b147211 */ /* 0x080fe200078408ff */
[----:B------:R-:W-:Y:S01]  /*3a10*/  CS2R R34, SRZ ;  /* 0x0000000000227805 */ /* 0x000fe2000001ff00 */
[----:B------:R-:W-:Y:S01]  /*3a20*/  LEA R5, R38, R17, 0x3 ;  /* 0x0000001126057211 */ /* 0x000fe200078e18ff */
[----:B------:R-:W-:Y:S01]  /*3a30*/  IMAD R57, R44, 0x22, RZ ;  /* 0x000000222c397824 */ /* 0x000fe200078e02ff */
[----:B------:R-:W-:Y:S01]  /*3a40*/  IADD3.X R18, R6, c[0x0][0x174], R3, P0, P1 ;  /* 0x00005d0006127a10 */ /* 0x000fe200007e2403 */
[----:B------:R-:W-:Y:S01]  /*3a50*/  IMAD.IADD R46, R45, 0x1, R54 ;  /* 0x000000012d2e7824 */ /* 0x000fe200078e0236 */
[-C--:B------:R-:W-:Y:S01]  /*3a60*/  LEA R26, P0, R8, R22.reuse, 0x1 ;  /* 0x00000016081a7211 */ /* 0x080fe200078008ff */
[----:B------:R-:W-:Y:S01]  /*3a70*/  IMAD R4, R38, 0x8, R5 ;  /* 0x0000000826047824 */ /* 0x000fe200078e0205 */
[----:B------:R-:W-:Y:S01]  /*3a80*/  LEA R28, P1, R9, R22, 0x1 ;  /* 0x00000016091c7211 */ /* 0x000fe200078208ff */
[C---:B------:R-:W-:Y:S01]  /*3a90*/  IMAD.IADD R87, R45.reuse, 0x1, R87 ;  /* 0x000000012d577824 */ /* 0x040fe200078e0257 */
[----:B------:R-:W-:Y:S01]  /*3aa0*/  LEA.HI.X.SX32 R27, R8, R18, 0x1, P0 ;  /* 0x00000012081b7211 */ /* 0x000fe200000f0eff */
[C---:B------:R-:W-:Y:S01]  /*3ab0*/  IMAD.IADD R46, R45.reuse, 0x1, R51 ;  /* 0x000000012d2e7824 */ /* 0x040fe200078e0233 */
[C---:B------:R-:W-:Y:S01]  /*3ac0*/  LEA R3, R38.reuse, R4, 0x3 ;  /* 0x0000000426037211 */ /* 0x040fe200078e18ff */
[----:B------:R-:W-:Y:S01]  /*3ad0*/  IMAD.IADD R46, R45, 0x1, R48 ;  /* 0x000000012d2e7824 */ /* 0x000fe200078e0230 */
[-C--:B------:R-:W-:Y:S01]  /*3ae0*/  LEA.HI.X.SX32 R29, R9, R18.reuse, 0x1, P1 ;  /* 0x00000012091d7211 */ /* 0x080fe200008f0eff */
[----:B------:R0:W-:Y:S01]  /*3af0*/  STL.64 [R1+0x128], R26 ;  /* 0x0001281a01007387 */ /* 0x0001e20000100a00 */
[----:B------:R-:W-:Y:S01]  /*3b00*/  LEA.HI.X.SX32 R21, R11, R18, 0x1, P2 ;  /* 0x000000120b157211 */ /* 0x000fe200010f0eff */
[----:B------:R-:W-:Y:S01]  /*3b10*/  IMAD R6, R38, 0x8, R3 ;  /* 0x0000000826067824 */ /* 0x000fe200078e0203 */
[----:B------:R-:W-:Y:S01]  /*3b20*/  LEA.HI R2, R100, R45, RZ, 0x1e ;  /* 0x0000002d64027211 */ /* 0x000fe200078ff0ff */
[----:B------:R1:W-:Y:S01]  /*3b30*/  STL.64 [R1+0x120], R28 ;  /* 0x0001201c01007387 */ /* 0x0003e20000100a00 */
[C---:B------:R-:W-:Y:S01]  /*3b40*/  IMAD R87, R44.reuse, 0x11, RZ ;  /* 0x000000112c577824 */ /* 0x040fe200078e02ff */
[----:B------:R-:W-:Y:S01]  /*3b50*/  IADD3 R45, R45, R47, RZ ;  /* 0x0000002f2d2d7210 */ /* 0x000fe20007ffe0ff */
[----:B------:R-:W-:Y:S01]  /*3b60*/  IMAD R45, R44, 0x12, RZ ;  /* 0x000000122c2d7824 */ /* 0x000fe200078e02ff */
[----:B------:R-:W-:Y:S01]  /*3b70*/  LEA R7, R38, R6, 0x3 ;  /* 0x0000000626077211 */ /* 0x000fe200078e18ff */
[C---:B------:R-:W-:Y:S01]  /*3b80*/  IMAD R58, R44.reuse, 0x24, RZ ;  /* 0x000000242c3a7824 */ /* 0x040fe200078e02ff */
[C---:B------:R-:W-:Y:S01]  /*3b90*/  SHF.L.U32 R162, R44.reuse, 0x3, RZ ;  /* 0x000000032ca27819 */ /* 0x040fe200000006ff */
[----:B------:R-:W-:Y:S01]  /*3ba0*/  IMAD R88, R44, 0x9, RZ ;  /* 0x000000092c587824 */ /* 0x000fe200078e02ff */
[----:B0-----:R-:W-:Y:S01]  /*3bb0*/  LEA R26, P0, R10, R22, 0x1 ;  /* 0x000000160a1a7211 */ /* 0x001fe200078008ff */
[----:B------:R-:W-:Y:S01]  /*3bc0*/  IMAD R8, R38, 0x8, R7 ;  /* 0x0000000826087824 */ /* 0x000fe200078e0207 */
[----:B------:R-:W-:Y:S01]  /*3bd0*/  MOV R169, 0xff800000 ;  /* 0xff80000000a97802 */ /* 0x000fe20000000f00 */
[----:B------:R-:W-:Y:S01]  /*3be0*/  IMAD R86, R44, 0x28, RZ ;  /* 0x000000282c567824 */ /* 0x000fe200078e02ff */
[----:B------:R-:W-:Y:S01]  /*3bf0*/  LEA.HI.X.SX32 R27, R10, R18, 0x1, P0 ;  /* 0x000000120a1b7211 */ /* 0x000fe200000f0eff */
[----:B------:R-:W-:Y:S01]  /*3c00*/  IMAD R9, R38, 0x8, R8 ;  /* 0x0000000826097824 */ /* 0x000fe200078e0208 */
[----:B-1----:R-:W-:Y:S01]  /*3c10*/  LEA R28, P0, R12, R22, 0x1 ;  /* 0x000000160c1c7211 */ /* 0x002fe200078008ff */
[----:B------:R-:W-:Y:S01]  /*3c20*/  IMAD R46, R44, 0xa, RZ ;  /* 0x0000000a2c2e7824 */ /* 0x000fe200078e02ff */
[----:B------:R-:W-:Y:S01]  /*3c30*/  MOV R220, 0xff800000 ;  /* 0xff80000000dc7802 */ /* 0x000fe20000000f00 */
[----:B------:R0:W-:Y:S01]  /*3c40*/  STL.64 [R1+0x118], R26 ;  /* 0x0001181a01007387 */ /* 0x0001e20000100a00 */
[----:B------:R-:W-:Y:S01]  /*3c50*/  LEA.HI.X.SX32 R29, R12, R18, 0x1, P0 ;  /* 0x000000120c1d7211 */ /* 0x000fe200000f0eff */
[----:B------:R-:W-:Y:S01]  /*3c60*/  IMAD R59, R44, 0x26, RZ ;  /* 0x000000262c3b7824 */ /* 0x000fe200078e02ff */
[----:B------:R-:W-:Y:S01]  /*3c70*/  LEA R10, R38, R9, 0x3 ;  /* 0x00000009260a7211 */ /* 0x000fe200078e18ff */
[----:B------:R1:W-:Y:S01]  /*3c80*/  STL.64 [R1+0x110], R20 ;  /* 0x0001101401007387 */ /* 0x0003e20000100a00 */
[C---:B------:R-:W-:Y:S01]  /*3c90*/  IMAD R92, R44.reuse, 0x5, RZ ;  /* 0x000000052c5c7824 */ /* 0x040fe200078e02ff */
[----:B------:R-:W-:Y:S01]  /*3ca0*/  MOV R224, 0xff800000 ;  /* 0xff80000000e07802 */ /* 0x000fe20000000f00 */
[----:B------:R-:W-:Y:S01]  /*3cb0*/  IMAD R47, R44, 0x14, RZ ;  /* 0x000000142c2f7824 */ /* 0x000fe200078e02ff */
[----:B------:R-:W-:Y:S01]  /*3cc0*/  STL.64 [R1+0x108], R28 ;  /* 0x0001081c01007387 */ /* 0x000fe20000100a00 */
[----:B------:R-:W-:Y:S01]  /*3cd0*/  IMAD R11, R38, 0x8, R10 ;  /* 0x00000008260b7824 */ /* 0x000fe200078e020a */
[----:B------:R-:W-:Y:S01]  /*3ce0*/  MOV R227, 0xff800000 ;  /* 0xff80000000e37802 */ /* 0x000fe20000000f00 */
[C---:B------:R-:W-:Y:S01]  /*3cf0*/  IMAD R90, R44.reuse, 0x13, RZ ;  /* 0x000000132c5a7824 */ /* 0x040fe200078e02ff */
[CC--:B0-----:R-:W-:Y:S01]  /*3d00*/  LEA R26, P1, R13.reuse, R22.reuse, 0x1 ;  /* 0x000000160d1a7211 */ /* 0x0c1fe200078208ff */
[C---:B------:R-:W-:Y:S01]  /*3d10*/  IMAD R89, R44.reuse, 0x2a, RZ ;  /* 0x0000002a2c597824 */ /* 0x040fe200078e02ff */
[----:B------:R-:W-:Y:S01]  /*3d20*/  MOV R229, 0xff800000 ;  /* 0xff80000000e57802 */ /* 0x000fe20000000f00 */
[----:B------:R-:W-:Y:S01]  /*3d30*/  IMAD R91, R44, 0x2c, RZ ;  /* 0x0000002c2c5b7824 */ /* 0x000fe200078e02ff */
[----:B-1----:R-:W-:Y:S01]  /*3d40*/  LEA R20, P2, R14, R22, 0x1 ;  /* 0x000000160e147211 */ /* 0x002fe200078408ff */
[C---:B------:R-:W-:Y:S01]  /*3d50*/  IMAD R48, R44.reuse, 0x16, RZ ;  /* 0x000000162c307824 */ /* 0x040fe200078e02ff */
[-C--:B------:R-:W-:Y:S01]  /*3d60*/  LEA.HI.X.SX32 R27, R13, R18.reuse, 0x1, P1 ;  /* 0x000000120d1b7211 */ /* 0x080fe200008f0eff */
[----:B------:R-:W-:Y:S01]  /*3d70*/  IMAD R95, R44, 0x15, RZ ;  /* 0x000000152c5f7824 */ /* 0x000fe200078e02ff */
[----:B------:R-:W-:Y:S01]  /*3d80*/  LEA.HI.X.SX32 R21, R14, R18, 0x1, P2 ;  /* 0x000000120e157211 */ /* 0x000fe200010f0eff */
[C---:B------:R-:W-:Y:S01]  /*3d90*/  IMAD R93, R44.reuse, 0x2e, RZ ;  /* 0x0000002e2c5d7824 */ /* 0x040fe200078e02ff */
[C---:B------:R-:W-:Y:S01]  /*3da0*/  LEA R12, P2, R17.reuse, R22, 0x1 ;  /* 0x00000016110c7211 */ /* 0x040fe200078408ff */
[----:B------:R0:W-:Y:S01]  /*3db0*/  STL.64 [R1+0x100], R26 ;  /* 0x0001001a01007387 */ /* 0x0001e20000100a00 */
[C---:B------:R-:W-:Y:S01]  /*3dc0*/  IMAD R96, R44.reuse, 0xb, RZ ;  /* 0x0000000b2c607824 */ /* 0x040fe200078e02ff */
[----:B------:R-:W-:Y:S01]  /*3dd0*/  MOV R234, 0xff800000 ;  /* 0xff80000000ea7802 */ /* 0x000fe20000000f00 */
[C---:B------:R-:W-:Y:S01]  /*3de0*/  IMAD R97, R44.reuse, 0x17, RZ ;  /* 0x000000172c617824 */ /* 0x040fe200078e02ff */
[----:B------:R1:W-:Y:S01]  /*3df0*/  STL.64 [R1+0xf8], R20 ;  /* 0x0000f81401007387 */ /* 0x0003e20000100a00 */
[----:B------:R-:W-:Y:S01]  /*3e00*/  LEA.HI.X.SX32 R13, R17, R18, 0x1, P2 ;  /* 0x00000012110d7211 */ /* 0x000fe200010f0eff */
[C---:B------:R-:W-:Y:S01]  /*3e10*/  IMAD R49, R44.reuse, 0x6, RZ ;  /* 0x000000062c317824 */ /* 0x040fe200078e02ff */
[-C--:B------:R-:W-:Y:S01]  /*3e20*/  LEA R14, P2, R3, R22.reuse, 0x1 ;  /* 0x00000016030e7211 */ /* 0x080fe200078408ff */
[C---:B------:R-:W-:Y:S01]  /*3e30*/  IMAD R99, R44.reuse, 0x3, RZ ;  /* 0x000000032c637824 */ /* 0x040fe200078e02ff */
[----:B------:R-:W-:Y:S01]  /*3e40*/  MOV R247, 0x3f800000 ;  /* 0x3f80000000f77802 */ /* 0x000fe20000000f00 */
[----:B------:R2:W-:Y:S01]  /*3e50*/  STL.64 [R1+0xe0], R12 ;  /* 0x0000e00c01007387 */ /* 0x0005e20000100a00 */
        /* <DEDUP_REMOVED lines=9> */
[-C--:B------:R-:W-:Y:S01]  /*3ef0*/  LEA.HI.X.SX32 R21, R16, R18.reuse, 0x1, P1 ;  /* 0x0000001210157211 */ /* 0x080fe200008f0eff */
[----:B------:R-:W-:Y:S01]  /*3f00*/  IMAD R103, R44, 0x19, RZ ;  /* 0x000000192c677824 */ /* 0x000fe200078e02ff */
[----:B------:R-:W-:Y:S01]  /*3f10*/  LEA.HI.X.SX32 R15, R3, R18, 0x1, P2 ;  /* 0x00000012030f7211 */ /* 0x000fe200010f0eff */
[----:B------:R0:W-:Y:S01]  /*3f20*/  STL.64 [R1+0xf0], R26 ;  /* 0x0000f01a01007387 */ /* 0x0001e20000100a00 */
[----:B--2---:R-:W-:Y:S01]  /*3f30*/  IMAD R12, R38, 0x8, R11 ;  /* 0x00000008260c7824 */ /* 0x004fe200078e020b */
[----:B------:R-:W-:Y:S01]  /*3f40*/  MOV R241, 0x3f800000 ;  /* 0x3f80000000f17802 */ /* 0x000fe20000000f00 */
[C---:B------:R-:W-:Y:S01]  /*3f50*/  IMAD R152, R44.reuse, 0xd, RZ ;  /* 0x0000000d2c987824 */ /* 0x040fe200078e02ff */
[----:B------:R1:W-:Y:S01]  /*3f60*/  STL.64 [R1+0xe8], R20 ;  /* 0x0000e81401007387 */ /* 0x0003e20000100a00 */
[----:B------:R-:W-:Y:S01]  /*3f70*/  IMAD R100, R44, 0x34, RZ ;  /* 0x000000342c647824 */ /* 0x000fe200078e02ff */
[----:B------:R-:W-:Y:S01]  /*3f80*/  LEA R13, R38, R12, 0x3 ;  /* 0x0000000c260d7211 */ /* 0x000fe200078e18ff */
[C---:B------:R-:W-:Y:S01]  /*3f90*/  IMAD R101, R44.reuse, 0x36, RZ ;  /* 0x000000362c657824 */ /* 0x040fe200078e02ff */
[----:B------:R-:W-:Y:S01]  /*3fa0*/  MOV R238, 0x3f800000 ;  /* 0x3f80000000ee7802 */ /* 0x000fe20000000f00 */
[----:B------:R-:W-:Y:S01]  /*3fb0*/  IMAD R53, R44, 0xe, RZ ;  /* 0x0000000e2c357824 */ /* 0x000fe200078e02ff */
[----:B------:R-:W-:Y:S01]  /*3fc0*/  MOV R235, 0x3f800000 ;  /* 0x3f80000000eb7802 */ /* 0x000fe20000000f00 */
[----:B------:R-:W-:Y:S01]  /*3fd0*/  IMAD R3, R38, 0x8, R13 ;  /* 0x0000000826037824 */ /* 0x000fe200078e020d */
[CC--:B0-----:R-:W-:Y:S01]  /*3fe0*/  LEA R26, P0, R5.reuse, R22.reuse, 0x1 ;  /* 0x00000016051a7211 */ /* 0x0c1fe200078008ff */
[C---:B------:R-:W-:Y:S01]  /*3ff0*/  IMAD R54, R44.reuse, 0x1c, RZ ;  /* 0x0000001c2c367824 */ /* 0x040fe200078e02ff */
[----:B------:R-:W-:Y:S01]  /*4000*/  CS2R R28, SRZ ;  /* 0x00000000001c7805 */ /* 0x000fe2000001ff00 */
[----:B------:R-:W-:Y:S01]  /*4010*/  IMAD R154, R44, 0x1b, RZ ;  /* 0x0000001b2c9a7824 */ /* 0x000fe200078e02ff */
[----:B-1----:R-:W-:Y:S01]  /*4020*/  LEA R20, P1, R4, R22, 0x1 ;  /* 0x0000001604147211 */ /* 0x002fe200078208ff */
[C---:B------:R-:W-:Y:S01]  /*4030*/  IMAD R156, R44.reuse, 0x7, RZ ;  /* 0x000000072c9c7824 */ /* 0x040fe200078e02ff */
[-C--:B------:R-:W-:Y:S01]  /*4040*/  LEA.HI.X.SX32 R27, R5, R18.reuse, 0x1, P0 ;  /* 0x00000012051b7211 */ /* 0x080fe200000f0eff */
[----:B------:R-:W-:Y:S01]  /*4050*/  IMAD R102, R44, 0x38, RZ ;  /* 0x000000382c667824 */ /* 0x000fe200078e02ff */
[----:B------:R-:W-:Y:S01]  /*4060*/  LEA.HI.X.SX32 R21, R4, R18, 0x1, P1 ;  /* 0x0000001204157211 */ /* 0x000fe200008f0eff */
[----:B------:R-:W-:Y:S01]  /*4070*/  IMAD R4, R38, 0x8, R3 ;  /* 0x0000000826047824 */ /* 0x000fe200078e0203 */
[C---:B------:R-:W-:Y:S01]  /*4080*/  LEA R16, P1, R7.reuse, R22, 0x1 ;  /* 0x0000001607107211 */ /* 0x040fe200078208ff */
[----:B------:R0:W-:Y:S01]  /*4090*/  STL.64 [R1+0xd8], R26 ;  /* 0x0000d81a01007387 */ /* 0x0001e20000100a00 */
[----:B------:R-:W-:Y:S01]  /*40a0*/  IMAD R55, R44, 0x1e, RZ ;  /* 0x0000001e2c377824 */ /* 0x000fe200078e02ff */
[----:B------:R-:W-:Y:S01]  /*40b0*/  CS2R R30, SRZ ;  /* 0x00000000001e7805 */ /* 0x000fe2000001ff00 */
[----:B------:R-:W-:Y:S01]  /*40c0*/  LEA.HI.X.SX32 R17, R7, R18, 0x1, P1 ;  /* 0x0000001207117211 */ /* 0x000fe200008f0eff */
[----:B------:R1:W-:Y:S01]  /*40d0*/  STL.64 [R1+0xd0], R20 ;  /* 0x0000d01401007387 */ /* 0x0003e20000100a00 */
[----:B------:R-:W-:Y:S01]  /*40e0*/  LEA R5, R38, R4, 0x3 ;  /* 0x0000000426057211 */ /* 0x000fe200078e18ff */
[C---:B------:R-:W-:Y:S01]  /*40f0*/  IMAD R153, R44.reuse, 0x3a, RZ ;  /* 0x0000003a2c997824 */ /* 0x040fe200078e02ff */
[----:B------:R-:W-:Y:S01]  /*4100*/  CS2R R24, SRZ ;  /* 0x0000000000187805 */ /* 0x000fe2000001ff00 */
[----:B------:R2:W-:Y:S01]  /*4110*/  STL.64 [R1+0xc8], R14 ;  /* 0x0000c80e01007387 */ /* 0x0005e20000100a00 */
[C---:B------:R-:W-:Y:S01]  /*4120*/  IMAD R155, R44.reuse, 0x3c, RZ ;  /* 0x0000003c2c9b7824 */ /* 0x040fe200078e02ff */
[----:B------:R-:W-:Y:S01]  /*4130*/  CS2R R140, SRZ ;  /* 0x00000000008c7805 */ /* 0x000fe2000001ff00 */
[C---:B------:R-:W-:Y:S01]  /*4140*/  IMAD.SHL.U32 R56, R44.reuse, 0x2, RZ ;  /* 0x000000022c387824 */ /* 0x040fe200078e00ff */
[----:B0-----:R-:W-:Y:S01]  /*4150*/  CS2R R26, SRZ ;  /* 0x00000000001a7805 */ /* 0x001fe2000001ff00 */
[C---:B------:R-:W-:Y:S01]  /*4160*/  IMAD R158, R44.reuse, 0xf, RZ ;  /* 0x0000000f2c9e7824 */ /* 0x040fe200078e02ff */
[----:B------:R-:W-:Y:S01]  /*4170*/  CS2R R142, SRZ ;  /* 0x00000000008e7805 */ /* 0x000fe2000001ff00 */
[----:B------:R-:W-:Y:S01]  /*4180*/  IMAD R157, R44, 0x1d, RZ ;  /* 0x0000001d2c9d7824 */ /* 0x000fe200078e02ff */
[-C--:B-1----:R-:W-:Y:S01]  /*4190*/  LEA R20, P0, R6, R22.reuse, 0x1 ;  /* 0x0000001606147211 */ /* 0x082fe200078008ff */
[C---:B------:R-:W-:Y:S01]  /*41a0*/  IMAD R159, R44.reuse, 0x3e, RZ ;  /* 0x0000003e2c9f7824 */ /* 0x040fe200078e02ff */
[----:B------:R-:W-:Y:S01]  /*41b0*/  CS2R R144, SRZ ;  /* 0x0000000000907805 */ /* 0x000fe2000001ff00 */
[----:B------:R-:W-:Y:S01]  /*41c0*/  IMAD.SHL.U32 R171, R44, 0x4, RZ ;  /* 0x000000042cab7824 */ /* 0x000fe200078e00ff */
[----:B--2---:R-:W-:Y:S01]  /*41d0*/  LEA R14, P2, R8, R22, 0x1 ;  /* 0x00000016080e7211 */ /* 0x004fe200078408ff */
[----:B------:R-:W-:Y:S01]  /*41e0*/  IMAD.SHL.U32 R161, R44, 0x10, RZ ;  /* 0x000000102ca17824 */ /* 0x000fe200078e00ff */
[-C--:B------:R-:W-:Y:S01]  /*41f0*/  LEA.HI.X.SX32 R21, R6, R18.reuse, 0x1, P0 ;  /* 0x0000001206157211 */ /* 0x080fe200000f0eff */
[----:B------:R-:W-:Y:S01]  /*4200*/  IMAD R6, R38, 0x8, R5 ;  /* 0x0000000826067824 */ /* 0x000fe200078e0205 */
[----:B------:R-:W-:Y:S01]  /*4210*/  LEA.HI.X.SX32 R15, R8, R18, 0x1, P2 ;  /* 0x00000012080f7211 */ /* 0x000fe200010f0eff */
[----:B------:R-:W-:Y:S01]  /*4220*/  IMAD R160, R44, 0x1f, RZ ;  /* 0x0000001f2ca07824 */ /* 0x000fe200078e02ff */
[----:B------:R-:W-:Y:S01]  /*4230*/  CS2R R146, SRZ ;  /* 0x0000000000927805 */ /* 0x000fe2000001ff00 */
[----:B------:R0:W-:Y:S01]  /*4240*/  STL.64 [R1+0xc0], R20 ;  /* 0x0000c01401007387 */ /* 0x0001e20000100a00 */
[C---:B------:R-:W-:Y:S01]  /*4250*/  IMAD R7, R38.reuse, 0x8, R6 ;  /* 0x0000000826077824 */ /* 0x040fe200078e0206 */
[----:B------:R-:W-:Y:S01]  /*4260*/  CS2R R148, SRZ ;  /* 0x0000000000947805 */ /* 0x000fe2000001ff00 */
[----:B------:R-:W-:Y:S01]  /*4270*/  IMAD R222, R19, 0x200, R222 ;  /* 0x0000020013de7824 */ /* 0x000fe200078e02de */
[----:B------:R1:W-:Y:S01]  /*4280*/  STL.64 [R1+0xb8], R16 ;  /* 0x0000b81001007387 */ /* 0x0003e20000100a00 */
[C---:B------:R-:W-:Y:S01]  /*4290*/  IMAD.IADD R252, R251.reuse, 0x1, R252 ;  /* 0x00000001fbfc7824 */ /* 0x040fe200078e02fc */
[----:B------:R-:W-:Y:S01]  /*42a0*/  LEA R8, R38, R7, 0x3 ;  /* 0x0000000726087211 */ /* 0x000fe200078e18ff */
[----:B------:R-:W-:Y:S01]  /*42b0*/  IMAD.MOV.U32 R250, RZ, RZ, 0x3f800000 ;  /* 0x3f800000fffa7424 */ /* 0x000fe200078e00ff */
[----:B------:R2:W-:Y:S01]  /*42c0*/  STL.64 [R1+0xb0], R14 ;  /* 0x0000b00e01007387 */ /* 0x0005e20000100a00 */
[----:B------:R-:W-:Y:S01]  /*42d0*/  IADD3 R251, R251, R36, RZ ;  /* 0x00000024fbfb7210 */ /* 0x000fe20007ffe0ff */
[----:B------:R-:W-:Y:S01]  /*42e0*/  IMAD.MOV.U32 R170, RZ, RZ, -0x800000 ;  /* 0xff800000ffaa7424 */ /* 0x000fe200078e00ff */
[----:B------:R-:W-:Y:S01]  /*42f0*/  CS2R R36, SRZ ;  /* 0x0000000000247805 */ /* 0x000fe2000001ff00 */
[CC--:B0-----:R-:W-:Y:S01]  /*4300*/  LEA R20, P0, R9.reuse, R22.reuse, 0x1 ;  /* 0x0000001609147211 */ /* 0x0c1fe200078008ff */
[----:B------:R-:W-:Y:S01]  /*4310*/  IMAD.MOV.U32 R168, RZ, RZ, -0x800000 ;  /* 0xff800000ffa87424 */ /* 0x000fe200078e00ff */
[----:B------:R-:W-:Y:S01]  /*4320*/  CS2R R150, SRZ ;  /* 0x0000000000967805 */ /* 0x000fe2000001ff00 */
[----:B------:R-:W-:Y:S01]  /*4330*/  IMAD.MOV.U32 R163, RZ, RZ, -0x800000 ;  /* 0xff800000ffa37424 */ /* 0x000fe200078e00ff */
[C---:B-1----:R-:W-:Y:S01]  /*4340*/  LEA R16, P1, R10.reuse, R22, 0x1 ;  /* 0x000000160a107211 */ /* 0x042fe200078208ff */
[----:B------:R-:W-:Y:S01]  /*4350*/  IMAD.MOV.U32 R221, RZ, RZ, -0x800000 ;  /* 0xff800000ffdd7424 */ /* 0x000fe200078e00ff */
[----:B------:R-:W-:Y:S01]  /*4360*/  LEA.HI.X.SX32 R21, R9, R18, 0x1, P0 ;  /* 0x0000001209157211 */ /* 0x000fe200000f0eff */
[----:B------:R-:W-:Y:S01]  /*4370*/  IMAD.MOV.U32 R223, RZ, RZ, -0x800000 ;  /* 0xff800000ffdf7424 */ /* 0x000fe200078e00ff */
[C---:B--2---:R-:W-:Y:S01]  /*4380*/  LEA R14, P2, R11.reuse, R22, 0x1 ;  /* 0x000000160b0e7211 */ /* 0x044fe200078408ff */
[----:B------:R-:W-:Y:S01]  /*4390*/  IMAD.MOV.U32 R226, RZ, RZ, -0x800000 ;  /* 0xff800000ffe27424 */ /* 0x000fe200078e00ff */
[-C--:B------:R-:W-:Y:S01]  /*43a0*/  LEA.HI.X.SX32 R17, R10, R18.reuse, 0x1, P1 ;  /* 0x000000120a117211 */ /* 0x080fe200008f0eff */
[----:B------:R0:W-:Y:S01]  /*43b0*/  STL.64 [R1+0xa8], R20 ;  /* 0x0000a81401007387 */ /* 0x0001e20000100a00 */
[----:B------:R-:W-:Y:S01]  /*43c0*/  LEA.HI.X.SX32 R15, R11, R18, 0x1, P2 ;  /* 0x000000120b0f7211 */ /* 0x000fe200010f0eff */
[----:B------:R-:W-:Y:S01]  /*43d0*/  IMAD.MOV.U32 R228, RZ, RZ, -0x800000 ;  /* 0xff800000ffe47424 */ /* 0x000fe200078e00ff */
[----:B------:R-:W-:Y:S01]  /*43e0*/  CS2R R136, SRZ ;  /* 0x0000000000887805 */ /* 0x000fe2000001ff00 */
[----:B------:R1:W-:Y:S01]  /*43f0*/  STL.64 [R1+0xa0], R16 ;  /* 0x0000a01001007387 */ /* 0x0003e20000100a00 */
[----:B------:R-:W-:Y:S01]  /*4400*/  IMAD.MOV.U32 R230, RZ, RZ, -0x800000 ;  /* 0xff800000ffe67424 */ /* 0x000fe200078e00ff */
[----:B------:R-:W-:Y:S01]  /*4410*/  CS2R R138, SRZ ;  /* 0x00000000008a7805 */ /* 0x000fe2000001ff00 */
[----:B------:R-:W-:Y:S01]  /*4420*/  IMAD.MOV.U32 R231, RZ, RZ, -0x800000 ;  /* 0xff800000ffe77424 */ /* 0x000fe200078e00ff */
[----:B------:R2:W-:Y:S01]  /*4430*/  STL.64 [R1+0x98], R14 ;  /* 0x0000980e01007387 */ /* 0x0005e20000100a00 */
[----:B------:R-:W-:Y:S01]  /*4440*/  IMAD.MOV.U32 R233, RZ, RZ, -0x800000 ;  /* 0xff800000ffe97424 */ /* 0x000fe200078e00ff */
[----:B------:R-:W-:Y:S01]  /*4450*/  CS2R R132, SRZ ;  /* 0x0000000000847805 */ /* 0x000fe2000001ff00 */
[----:B------:R-:W-:Y:S01]  /*4460*/  IMAD.MOV.U32 R249, RZ, RZ, 0x3f800000 ;  /* 0x3f800000fff97424 */ /* 0x000fe200078e00ff */
[C---:B0-----:R-:W-:Y:S01]  /*4470*/  LEA R20, P0, R12.reuse, R22, 0x1 ;  /* 0x000000160c147211 */ /* 0x041fe200078008ff */
[----:B------:R-:W-:Y:S01]  /*4480*/  IMAD.MOV.U32 R248, RZ, RZ, 0x3f800000 ;  /* 0x3f800000fff87424 */ /* 0x000fe200078e00ff */
[----:B------:R-:W-:Y:S01]  /*4490*/  CS2R R134, SRZ ;  /* 0x0000000000867805 */ /* 0x000fe2000001ff00 */
[----:B------:R-:W-:Y:S01]  /*44a0*/  IMAD.MOV.U32 R246, RZ, RZ, 0x3f800000 ;  /* 0x3f800000fff67424 */ /* 0x000fe200078e00ff */
[----:B------:R-:W-:Y:S01]  /*44b0*/  LEA.HI.X.SX32 R21, R12, R18, 0x1, P0 ;  /* 0x000000120c157211 */ /* 0x000fe200000f0eff */
[----:B------:R-:W-:Y:S01]  /*44c0*/  IMAD.MOV.U32 R245, RZ, RZ, 0x3f800000 ;  /* 0x3f800000fff57424 */ /* 0x000fe200078e00ff */
[-C--:B-1----:R-:W-:Y:S01]  /*44d0*/  LEA R16, P1, R13, R22.reuse, 0x1 ;  /* 0x000000160d107211 */ /* 0x082fe200078208ff */
[----:B------:R-:W-:Y:S01]  /*44e0*/  IMAD.MOV.U32 R243, RZ, RZ, 0x3f800000 ;  /* 0x3f800000fff37424 */ /* 0x000fe200078e00ff */
[----:B--2---:R-:W-:Y:S01]  /*44f0*/  LEA R14, P2, R3, R22, 0x1 ;  /* 0x00000016030e7211 */ /* 0x004fe200078408ff */
[----:B------:R0:W-:Y:S01]  /*4500*/  STL.64 [R1+0x90], R20 ;  /* 0x0000901401007387 */ /* 0x0001e20000100a00 */
[-C--:B------:R-:W-:Y:S01]  /*4510*/  LEA.HI.X.SX32 R17, R13, R18.reuse, 0x1, P1 ;  /* 0x000000120d117211 */ /* 0x080fe200008f0eff */
[----:B------:R-:W-:Y:S01]  /*4520*/  IMAD.MOV.U32 R242, RZ, RZ, 0x3f800000 ;  /* 0x3f800000fff27424 */ /* 0x000fe200078e00ff */
[----:B------:R-:W-:Y:S01]  /*4530*/  LEA.HI.X.SX32 R15, R3, R18, 0x1, P2 ;  /* 0x00000012030f7211 */ /* 0x000fe200010f0eff */
[----:B------:R-:W-:Y:S01]  /*4540*/  IMAD R3, R38, 0x8, R8 ;  /* 0x0000000826037824 */ /* 0x000fe200078e0208 */
[CC--:B------:R-:W-:Y:S01]  /*4550*/  LEA R12, P1, R5.reuse, R22.reuse, 0x1 ;  /* 0x00000016050c7211 */ /* 0x0c0fe200078208ff */
[----:B------:R-:W-:Y:S01]  /*4560*/  IMAD.MOV.U32 R240, RZ, RZ, 0x3f800000 ;  /* 0x3f800000fff07424 */ /* 0x000fe200078e00ff */
[----:B------:R-:W-:Y:S01]  /*4570*/  LEA R10, P2, R6, R22, 0x1 ;  /* 0x00000016060a7211 */ /* 0x000fe200078408ff */
[----:B------:R1:W-:Y:S01]  /*4580*/  STL.64 [R1+0x80], R14 ;  /* 0x0000800e01007387 */ /* 0x0003e20000100a00 */
[----:B------:R-:W-:Y:S01]  /*4590*/  IMAD R9, R38, 0x8, R3 ;  /* 0x0000000826097824 */ /* 0x000fe200078e0203 */
[-C--:B------:R-:W-:Y:S01]  /*45a0*/  LEA.HI.X.SX32 R13, R5, R18.reuse, 0x1, P1 ;  /* 0x00000012050d7211 */ /* 0x080fe200008f0eff */
[----:B------:R-:W-:Y:S01]  /*45b0*/  IMAD.MOV.U32 R239, RZ, RZ, 0x3f800000 ;  /* 0x3f800000ffef7424 */ /* 0x000fe200078e00ff */
[----:B------:R-:W-:Y:S01]  /*45c0*/  LEA.HI.X.SX32 R11, R6, R18, 0x1, P2 ;  /* 0x00000012060b7211 */ /* 0x000fe200010f0eff */
[----:B------:R2:W-:Y:S01]  /*45d0*/  STL.64 [R1+0x88], R16 ;  /* 0x0000881001007387 */ /* 0x0005e20000100a00 */
[----:B------:R-:W-:Y:S01]  /*45e0*/  IMAD.MOV.U32 R237, RZ, RZ, 0x3f800000 ;  /* 0x3f800000ffed7424 */ /* 0x000fe200078e00ff */
[----:B0-----:R-:W-:Y:S01]  /*45f0*/  CS2R R20, SRZ ;  /* 0x0000000000147805 */ /* 0x001fe2000001ff00 */
[----:B------:R-:W-:Y:S01]  /*4600*/  IMAD.MOV.U32 R236, RZ, RZ, 0x3f800000 ;  /* 0x3f800000ffec7424 */ /* 0x000fe200078e00ff */
[----:B------:R-:W-:Y:S01]  /*4610*/  CS2R R128, SRZ ;  /* 0x0000000000807805 */ /* 0x000fe2000001ff00 */
[----:B------:R-:W-:Y:S01]  /*4620*/  CS2R R130, SRZ ;  /* 0x0000000000827805 */ /* 0x000fe2000001ff00 */
[----:B------:R-:W-:Y:S01]  /*4630*/  CS2R R124, SRZ ;  /* 0x00000000007c7805 */ /* 0x000fe2000001ff00 */
[C---:B-1----:R-:W-:Y:S01]  /*4640*/  LEA R14, P0, R4.reuse, R22, 0x1 ;  /* 0x00000016040e7211 */ /* 0x042fe200078008ff */
[----:B------:R-:W-:Y:S01]  /*4650*/  CS2R R126, SRZ ;  /* 0x00000000007e7805 */ /* 0x000fe2000001ff00 */
[----:B------:R-:W-:Y:S01]  /*4660*/  CS2R R120, SRZ ;  /* 0x0000000000787805 */ /* 0x000fe2000001ff00 */
[----:B------:R-:W-:Y:S01]  /*4670*/  CS2R R122, SRZ ;  /* 0x00000000007a7805 */ /* 0x000fe2000001ff00 */
[----:B------:R-:W-:Y:S01]  /*4680*/  LEA.HI.X.SX32 R15, R4, R18, 0x1, P0 ;  /* 0x00000012040f7211 */ /* 0x000fe200000f0eff */
[----:B--2---:R-:W-:Y:S01]  /*4690*/  CS2R R16, SRZ ;  /* 0x0000000000107805 */ /* 0x004fe2000001ff00 */
[C---:B------:R-:W-:Y:S01]  /*46a0*/  LEA R4, R38.reuse, R9, 0x3 ;  /* 0x0000000926047211 */ /* 0x040fe200078e18ff */
[----:B------:R-:W-:Y:S01]  /*46b0*/  CS2R R116, SRZ ;  /* 0x0000000000747805 */ /* 0x000fe2000001ff00 */
[----:B------:R-:W-:Y:S01]  /*46c0*/  CS2R R118, SRZ ;  /* 0x0000000000767805 */ /* 0x000fe2000001ff00 */
[----:B------:R0:W-:Y:S01]  /*46d0*/  STL.64 [R1+0x78], R14 ;  /* 0x0000780e01007387 */ /* 0x0001e20000100a00 */
[----:B------:R-:W-:Y:S01]  /*46e0*/  CS2R R112, SRZ ;  /* 0x0000000000707805 */ /* 0x000fe2000001ff00 */
[----:B------:R-:W-:Y:S01]  /*46f0*/  IMAD R5, R38, 0x8, R4 ;  /* 0x0000000826057824 */ /* 0x000fe200078e0204 */
[----:B------:R-:W-:Y:S01]  /*4700*/  CS2R R114, SRZ ;  /* 0x0000000000727805 */ /* 0x000fe2000001ff00 */
[----:B------:R1:W-:Y:S01]  /*4710*/  STL.64 [R1+0x70], R12 ;  /* 0x0000700c01007387 */ /* 0x0003e20000100a00 */
[----:B------:R-:W-:Y:S01]  /*4720*/  CS2R R108, SRZ ;  /* 0x00000000006c7805 */ /* 0x000fe2000001ff00 */
[----:B------:R-:W-:Y:S01]  /*4730*/  CS2R R110, SRZ ;  /* 0x00000000006e7805 */ /* 0x000fe2000001ff00 */
[----:B------:R-:W-:Y:S01]  /*4740*/  CS2R R104, SRZ ;  /* 0x0000000000687805 */ /* 0x000fe2000001ff00 */
[----:B------:R2:W-:Y:S01]  /*4750*/  STL.64 [R1+0x68], R10 ;  /* 0x0000680a01007387 */ /* 0x0005e20000100a00 */
[----:B------:R-:W-:Y:S01]  /*4760*/  CS2R R106, SRZ ;  /* 0x00000000006a7805 */ /* 0x000fe2000001ff00 */
[----:B------:R-:W-:Y:S01]  /*4770*/  CS2R R64, SRZ ;  /* 0x0000000000407805 */ /* 0x000fe2000001ff00 */
[----:B------:R-:W-:Y:S01]  /*4780*/  CS2R R66, SRZ ;  /* 0x0000000000427805 */ /* 0x000fe2000001ff00 */
[CC--:B0-----:R-:W-:Y:S01]  /*4790*/  LEA R14, P0, R7.reuse, R22.reuse, 0x1 ;  /* 0x00000016070e7211 */ /* 0x0c1fe200078008ff */
[----:B------:R-:W-:Y:S01]  /*47a0*/  CS2R R60, SRZ ;  /* 0x00000000003c7805 */ /* 0x000fe2000001ff00 */
[----:B------:R-:W-:Y:S01]  /*47b0*/  CS2R R62, SRZ ;  /* 0x00000000003e7805 */ /* 0x000fe2000001ff00 */
[----:B------:R-:W-:Y:S01]  /*47c0*/  CS2R R68, SRZ ;  /* 0x0000000000447805 */ /* 0x000fe2000001ff00 */
[C---:B-1----:R-:W-:Y:S01]  /*47d0*/  LEA R12, P1, R8.reuse, R22, 0x1 ;  /* 0x00000016080c7211 */ /* 0x042fe200078208ff */
[----:B------:R-:W-:Y:S01]  /*47e0*/  CS2R R70, SRZ ;  /* 0x0000000000467805 */ /* 0x000fe2000001ff00 */
[----:B------:R-:W-:Y:S01]  /*47f0*/  LEA.HI.X.SX32 R15, R7, R18, 0x1, P0 ;  /* 0x00000012070f7211 */ /* 0x000fe200000f0eff */
[----:B------:R-:W-:Y:S01]  /*4800*/  CS2R R72, SRZ ;  /* 0x0000000000487805 */ /* 0x000fe2000001ff00 */
[C---:B--2---:R-:W-:Y:S01]  /*4810*/  LEA R10, P2, R3.reuse, R22, 0x1 ;  /* 0x00000016030a7211 */ /* 0x044fe200078408ff */
[----:B------:R-:W-:Y:S01]  /*4820*/  CS2R R74, SRZ ;  /* 0x00000000004a7805 */ /* 0x000fe2000001ff00 */
[-C--:B------:R-:W-:Y:S01]  /*4830*/  LEA.HI.X.SX32 R13, R8, R18.reuse, 0x1, P1 ;  /* 0x00000012080d7211 */ /* 0x080fe200008f0eff */
[----:B------:R0:W-:Y:S01]  /*4840*/  STL.64 [R1+0x60], R14 ;  /* 0x0000600e01007387 */ /* 0x0001e20000100a00 */
[----:B------:R-:W-:Y:S01]  /*4850*/  LEA.HI.X.SX32 R11, R3, R18, 0x1, P2 ;  /* 0x00000012030b7211 */ /* 0x000fe200010f0eff */
[----:B------:R-:W-:Y:S01]  /*4860*/  IMAD R3, R38, 0x8, R5 ;  /* 0x0000000826037824 */ /* 0x000fe200078e0205 */
[----:B------:R-:W-:Y:S01]  /*4870*/  CS2R R76, SRZ ;  /* 0x00000000004c7805 */ /* 0x000fe2000001ff00 */
[----:B------:R1:W-:Y:S01]  /*4880*/  STL.64 [R1+0x58], R12 ;  /* 0x0000580c01007387 */ /* 0x0003e20000100a00 */
[----:B------:R-:W-:Y:S01]  /*4890*/  CS2R R38, SRZ ;  /* 0x0000000000267805 */ /* 0x000fe2000001ff00 */
[----:B------:R-:W-:Y:S01]  /*48a0*/  CS2R R78, SRZ ;  /* 0x00000000004e7805 */ /* 0x000fe2000001ff00 */
[C---:B------:R-:W-:Y:S01]  /*48b0*/  LEA R6, P3, R3.reuse, R22, 0x1 ;  /* 0x0000001603067211 */ /* 0x040fe200078608ff */
[----:B------:R2:W-:Y:S01]  /*48c0*/  STL.64 [R1+0x50], R10 ;  /* 0x0000500a01007387 */ /* 0x0005e20000100a00 */
[----:B------:R-:W-:Y:S01]  /*48d0*/  CS2R R80, SRZ ;  /* 0x0000000000507805 */ /* 0x000fe2000001ff00 */
[----:B------:R-:W-:Y:S01]  /*48e0*/  CS2R R82, SRZ ;  /* 0x0000000000527805 */ /* 0x000fe2000001ff00 */
[----:B------:R-:W-:Y:S01]  /*48f0*/  LEA.HI.X.SX32 R7, R3, R18, 0x1, P3 ;  /* 0x0000001203077211 */ /* 0x000fe200018f0eff */
[----:B------:R-:W-:Y:S01]  /*4900*/  CS2R R84, SRZ ;  /* 0x0000000000547805 */ /* 0x000fe2000001ff00 */
[----:B0-----:R-:W-:Y:S01]  /*4910*/  LEA R14, P0, R9, R22, 0x1 ;  /* 0x00000016090e7211 */ /* 0x001fe200078008ff */
[----:B------:R-:W-:Y:S01]  /*4920*/  CS2R R2, SRZ ;  /* 0x0000000000027805 */ /* 0x000fe2000001ff00 */
[----:B------:R-:W-:Y:S01]  /*4930*/  IADD3 R176, P3, R57, R172, RZ ;  /* 0x000000ac39b07210 */ /* 0x000fe20007f7e0ff */
[----:B------:R-:W-:Y:S01]  /*4940*/  UMOV UR4, URZ ;  /* 0x0000003f00047c82 */ /* 0x000fe20008000000 */
[----:B-1----:R-:W-:Y:S01]  /*4950*/  LEA R12, P1, R4, R22, 0x1 ;  /* 0x00000016040c7211 */ /* 0x002fe200078208ff */
[----:B------:R-:W-:Y:S01]  /*4960*/  UMOV UR5, URZ ;  /* 0x0000003f00057c82 */ /* 0x000fe20008000000 */
[----:B------:R-:W-:-:S02]  /*4970*/  LEA.HI.X.SX32 R15, R9, R18, 0x1, P0 ;  /* 0x00000012090f7211 */ /* 0x000fc400000f0eff */
[C---:B--2---:R-:W-:Y:S01]  /*4980*/  LEA R10, P2, R5.reuse, R22, 0x1 ;  /* 0x00000016050a7211 */ /* 0x044fe200078408ff */
[----:B------:R-:W-:Y:S01]  /*4990*/  CS2R R8, SRZ ;  /* 0x0000000000087805 */ /* 0x000fe2000001ff00 */
[-C--:B------:R-:W-:Y:S01]  /*49a0*/  LEA.HI.X.SX32 R13, R4, R18.reuse, 0x1, P1 ;  /* 0x00000012040d7211 */ /* 0x080fe200008f0eff */
[----:B------:R0:W-:Y:S01]  /*49b0*/  STL.64 [R1+0x48], R14 ;  /* 0x0000480e01007387 */ /* 0x0001e20000100a00 */
[----:B------:R-:W-:Y:S01]  /*49c0*/  LEA.HI.X.SX32 R11, R5, R18, 0x1, P2 ;  /* 0x00000012050b7211 */ /* 0x000fe200010f0eff */
[----:B------:R-:W-:Y:S01]  /*49d0*/  CS2R R22, SRZ ;  /* 0x0000000000167805 */ /* 0x000fe2000001ff00 */
[-C--:B------:R-:W-:Y:S01]  /*49e0*/  LEA.HI.X.SX32 R177, R87, R173.reuse, 0x1, P3 ;  /* 0x000000ad57b17211 */ /* 0x080fe200018f0eff */
[----:B------:R1:W-:Y:S01]  /*49f0*/  STL.64 [R1+0x40], R12 ;  /* 0x0000400c01007387 */ /* 0x0003e20000100a00 */
[CC--:B------:R-:W-:Y:S01]  /*4a00*/  IADD3 R182, P1, R45.reuse, R172.reuse, RZ ;  /* 0x000000ac2db67210 */ /* 0x0c0fe20007f3e0ff */
[----:B------:R-:W-:Y:S01]  /*4a10*/  CS2R R18, SRZ ;  /* 0x0000000000127805 */ /* 0x000fe2000001ff00 */
[-C--:B------:R-:W-:Y:S01]  /*4a20*/  IADD3 R178, P0, R58, R172.reuse, RZ ;  /* 0x000000ac3ab27210 */ /* 0x080fe20007f1e0ff */
[----:B------:R2:W-:Y:S01]  /*4a30*/  STL.64 [R1+0x38], R10 ;  /* 0x0000380a01007387 */ /* 0x0005e20000100a00 */
[-C--:B------:R-:W-:Y:S01]  /*4a40*/  LEA.HI.X.SX32 R183, R88, R173.reuse, 0x1, P1 ;  /* 0x000000ad58b77211 */ /* 0x080fe200008f0eff */
[----:B------:R-:W-:Y:S01]  /*4a50*/  CS2R R4, SRZ ;  /* 0x0000000000047805 */ /* 0x000fe2000001ff00 */
[-C--:B------:R-:W-:Y:S01]  /*4a60*/  LEA.HI.X.SX32 R179, R45, R173.reuse, 0x1, P0 ;  /* 0x000000ad2db37211 */ /* 0x080fe200000f0eff */
[----:B------:R3:W-:Y:S01]  /*4a70*/  STL.64 [R1+0x30], R6 ;  /* 0x0000300601007387 */ /* 0x0007e20000100a00 */
[-C--:B------:R-:W-:Y:S01]  /*4a80*/  IADD3 R180, P2, R59, R172.reuse, RZ ;  /* 0x000000ac3bb47210 */ /* 0x080fe20007f5e0ff */
[----:B0-----:R-:W-:Y:S01]  /*4a90*/  CS2R R14, SRZ ;  /* 0x00000000000e7805 */ /* 0x001fe2000001ff00 */
[----:B------:R-:W-:Y:S01]  /*4aa0*/  LOP3.LUT R232, R165, 0x30, R232, 0x78, !PT ;  /* 0x00000030a5e87812 */ /* 0x000fe200078e78e8 */
[----:B------:R0:W-:Y:S01]  /*4ab0*/  STL.64 [R1+0x1a0], R176 ;  /* 0x0001a0b001007387 */ /* 0x0001e20000100a00 */
[----:B------:R-:W-:Y:S01]  /*4ac0*/  LEA.HI.X.SX32 R181, R90, R173, 0x1, P2 ;  /* 0x000000ad5ab57211 */ /* 0x000fe200010f0eff */
[----:B-1----:R-:W-:Y:S01]  /*4ad0*/  CS2R R12, SRZ ;  /* 0x00000000000c7805 */ /* 0x002fe2000001ff00 */
[----:B------:R-:W-:Y:S01]  /*4ae0*/  IADD3 R58, P2, R89, R172, RZ ;  /* 0x000000ac593a7210 */ /* 0x000fe20007f5e0ff */
[----:B------:R1:W-:Y:S01]  /*4af0*/  STL.64 [R1+0x198], R178 ;  /* 0x000198b201007387 */ /* 0x0003e20000100a00 */
[----:B--2---:R-:W-:Y:S01]  /*4b00*/  CS2R R10, SRZ ;  /* 0x00000000000a7805 */ /* 0x004fe2000001ff00 */
[----:B------:R-:W-:-:S02]  /*4b10*/  ISETP.LT.U32.AND P6, PT, R175, 0x80, !P5 ;  /* 0x00000080af00780c */ /* 0x000fc40006fc1070 */
[----:B------:R-:W-:Y:S01]  /*4b20*/  STL.64 [R1+0x1e0], R182 ;  /* 0x0001e0b601007387 */ /* 0x000fe20000100a00 */
[-C--:B------:R-:W-:Y:S01]  /*4b30*/  LEA.HI.X.SX32 R59, R95, R173.reuse, 0x1, P2 ;  /* 0x000000ad5f3b7211 */ /* 0x080fe200010f0eff */
[----:B---3--:R-:W-:Y:S01]  /*4b40*/  CS2R R6, SRZ ;  /* 0x0000000000067805 */ /* 0x008fe2000001ff00 */
[-C--:B0-----:R-:W-:Y:S02]  /*4b50*/  IADD3 R176, P3, R86, R172.reuse, RZ ;  /* 0x000000ac56b07210 */ /* 0x081fe40007f7e0ff */
[-C--:B------:R-:W-:Y:S02]  /*4b60*/  IADD3 R86, P1, R46, R172.reuse, RZ ;  /* 0x000000ac2e567210 */ /* 0x080fe40007f3e0ff */
[----:B-1----:R-:W-:Y:S02]  /*4b70*/  IADD3 R178, P0, R47, R172, RZ ;  /* 0x000000ac2fb27210 */ /* 0x002fe40007f1e0ff */
[-C--:B------:R-:W-:Y:S02]  /*4b80*/  LEA.HI.X.SX32 R87, R92, R173.reuse, 0x1, P1 ;  /* 0x000000ad5c577211 */ /* 0x080fe400008f0eff */
[----:B------:R-:W-:-:S02]  /*4b90*/  LEA.HI.X.SX32 R179, R46, R173, 0x1, P0 ;  /* 0x000000ad2eb37211 */ /* 0x000fc400000f0eff */
[-C--:B------:R-:W-:Y:S01]  /*4ba0*/  IADD3 R90, P0, R48, R172.reuse, RZ ;  /* 0x000000ac305a7210 */ /* 0x080fe20007f1e0ff */
[----:B------:R0:W-:Y:S01]  /*4bb0*/  STL.64 [R1+0x200], R86 ;  /* 0x0002005601007387 */ /* 0x0001e20000100a00 */
[-C--:B------:R-:W-:Y:S02]  /*4bc0*/  LEA.HI.X.SX32 R177, R47, R173.reuse, 0x1, P3 ;  /* 0x000000ad2fb17211 */ /* 0x080fe400018f0eff */
[-C--:B------:R-:W-:Y:S01]  /*4bd0*/  IADD3 R88, P3, R93, R172.reuse, RZ ;  /* 0x000000ac5d587210 */ /* 0x080fe20007f7e0ff */
[----:B------:R-:W-:Y:S01]  /*4be0*/  STL.64 [R1+0x190], R180 ;  /* 0x000190b401007387 */ /* 0x000fe20000100a00 */
[----:B------:R-:W-:Y:S02]  /*4bf0*/  CS2R R92, SRZ ;  /* 0x00000000005c7805 */ /* 0x000fe4000001ff00 */
[----:B------:R-:W-:Y:S01]  /*4c00*/  LEA.HI.X.SX32 R89, R97, R173, 0x1, P3 ;  /* 0x000000ad61597211 */ /* 0x000fe200018f0eff */
[----:B------:R-:W-:Y:S01]  /*4c10*/  STL.64 [R1+0x1d8], R178 ;  /* 0x0001d8b201007387 */ /* 0x000fe20000100a00 */
[----:B0-----:R-:W-:-:S03]  /*4c20*/  IADD3 R86, P1, R91, R172, RZ ;  /* 0x000000ac5b567210 */ /* 0x001fc60007f3e0ff */
[----:B------:R0:W-:Y:S01]  /*4c30*/  STL.64 [R1+0x180], R58 ;  /* 0x0001803a01007387 */ /* 0x0001e20000100a00 */
[-C--:B------:R-:W-:Y:S02]  /*4c40*/  LEA.HI.X.SX32 R91, R96, R173.reuse, 0x1, P0 ;  /* 0x000000ad605b7211 */ /* 0x080fe400000f0eff */
[-C--:B------:R-:W-:Y:S01]  /*4c50*/  LEA.HI.X.SX32 R87, R48, R173.reuse, 0x1, P1 ;  /* 0x000000ad30577211 */ /* 0x080fe200008f0eff */
[----:B------:R-:W-:Y:S01]  /*4c60*/  STL.64 [R1+0x188], R176 ;  /* 0x000188b001007387 */ /* 0x000fe20000100a00 */
[----:B------:R-:W-:Y:S01]  /*4c70*/  IADD3 R46, P0, R49, R172, RZ ;  /* 0x000000ac312e7210 */ /* 0x000fe20007f1e0ff */
[----:B------:R-:W-:Y:S02]  /*4c80*/  CS2R R96, SRZ ;  /* 0x0000000000607805 */ /* 0x000fe4000001ff00 */
[----:B------:R1:W-:Y:S01]  /*4c90*/  STL.64 [R1+0x178], R86 ;  /* 0x0001785601007387 */ /* 0x0003e20000100a00 */
[----:B------:R-:W-:-:S03]  /*4ca0*/  LEA.HI.X.SX32 R47, R99, R173, 0x1, P0 ;  /* 0x000000ad632f7211 */ /* 0x000fc600000f0eff */
[----:B------:R2:W-:Y:S01]  /*4cb0*/  STL.64 [R1+0x1d0], R90 ;  /* 0x0001d05a01007387 */ /* 0x0005e20000100a00 */
[-C--:B0-----:R-:W-:Y:S02]  /*4cc0*/  IADD3 R58, P2, R94, R172.reuse, RZ ;  /* 0x000000ac5e3a7210 */ /* 0x081fe40007f5e0ff */
[----:B------:R-:W-:Y:S01]  /*4cd0*/  CS2R R94, SRZ ;  /* 0x00000000005e7805 */ /* 0x000fe2000001ff00 */
[----:B------:R0:W-:Y:S01]  /*4ce0*/  STL.64 [R1+0x170], R88 ;  /* 0x0001705801007387 */ /* 0x0001e20000100a00 */
[-C--:B------:R-:W-:Y:S02]  /*4cf0*/  LEA.HI.X.SX32 R59, R51, R173.reuse, 0x1, P2 ;  /* 0x000000ad333b7211 */ /* 0x080fe400010f0eff */
[-C--:B-1----:R-:W-:Y:S01]  /*4d00*/  IADD3 R86, P1, R50, R172.reuse, RZ ;  /* 0x000000ac32567210 */ /* 0x082fe20007f3e0ff */
[----:B------:R1:W-:Y:S03]  /*4d10*/  STL.64 [R1+0x210], R46 ;  /* 0x0002102e01007387 */ /* 0x0003e60000100a00 */
[----:B------:R-:W-:Y:S01]  /*4d20*/  LEA.HI.X.SX32 R87, R49, R173, 0x1, P1 ;  /* 0x000000ad31577211 */ /* 0x000fe200008f0eff */
[----:B--2---:R-:W-:Y:S01]  /*4d30*/  CS2R R90, SRZ ;  /* 0x00000000005a7805 */ /* 0x004fe2000001ff00 */
[----:B0-----:R-:W-:-:S03]  /*4d40*/  IADD3 R88, P3, R51, R172, RZ ;  /* 0x000000ac33587210 */ /* 0x001fc60007f7e0ff */
[----:B------:R0:W-:Y:S01]  /*4d50*/  STL.64 [R1+0x1f8], R86 ;  /* 0x0001f85601007387 */ /* 0x0001e20000100a00 */
[----:B------:R-:W-:-:S03]  /*4d60*/  LEA.HI.X.SX32 R89, R50, R173, 0x1, P3 ;  /* 0x000000ad32597211 */ /* 0x000fc600018f0eff */
[----:B------:R2:W-:Y:S01]  /*4d70*/  STL.64 [R1+0x168], R58 ;  /* 0x0001683a01007387 */ /* 0x0005e20000100a00 */
[-C--:B-1----:R-:W-:Y:S02]  /*4d80*/  IADD3 R46, P0, R98, R172.reuse, RZ ;  /* 0x000000ac622e7210 */ /* 0x082fe40007f1e0ff */
[-C--:B------:R-:W-:Y:S01]  /*4d90*/  IADD3 R48, P3, R52, R172.reuse, RZ ;  /* 0x000000ac34307210 */ /* 0x080fe20007f7e0ff */
[----:B------:R1:W-:Y:S01]  /*4da0*/  STL.64 [R1+0x1c8], R88 ;  /* 0x0001c85801007387 */ /* 0x0003e20000100a00 */
[-C--:B------:R-:W-:Y:S01]  /*4db0*/  LEA.HI.X.SX32 R47, R103, R173.reuse, 0x1, P0 ;  /* 0x000000ad672f7211 */ /* 0x080fe200000f0eff */
[----:B------:R-:W-:Y:S01]  /*4dc0*/  CS2R R98, SRZ ;  /* 0x0000000000627805 */ /* 0x000fe2000001ff00 */
[----:B------:R-:W-:Y:S02]  /*4dd0*/  LEA.HI.X.SX32 R49, R152, R173, 0x1, P3 ;  /* 0x000000ad98317211 */ /* 0x000fe400018f0eff */
[-C--:B0-----:R-:W-:Y:S01]  /*4de0*/  IADD3 R86, P1, R100, R172.reuse, RZ ;  /* 0x000000ac64567210 */ /* 0x081fe20007f3e0ff */
[----:B------:R0:W-:Y:S01]  /*4df0*/  STL.64 [R1+0x160], R46 ;  /* 0x0001602e01007387 */ /* 0x0001e20000100a00 */
[----:B--2---:R-:W-:-:S03]  /*4e00*/  IADD3 R58, P2, R101, R172, RZ ;  /* 0x000000ac653a7210 */ /* 0x004fc60007f5e0ff */
[----:B------:R2:W-:Y:S01]  /*4e10*/  STL.64 [R1+0x1c0], R48 ;  /* 0x0001c03001007387 */ /* 0x0005e20000100a00 */
[-C--:B------:R-:W-:Y:S01]  /*4e20*/  LEA.HI.X.SX32 R87, R52, R173.reuse, 0x1, P1 ;  /* 0x000000ad34577211 */ /* 0x080fe200008f0eff */
[----:B-1----:R-:W-:Y:S01]  /*4e30*/  CS2R R88, SRZ ;  /* 0x0000000000587805 */ /* 0x002fe2000001ff00 */
[-C--:B------:R-:W-:Y:S02]  /*4e40*/  IADD3 R50, P1, R54, R172.reuse, RZ ;  /* 0x000000ac36327210 */ /* 0x080fe40007f3e0ff */
[-C--:B------:R-:W-:Y:S02]  /*4e50*/  LEA.HI.X.SX32 R59, R154, R173.reuse, 0x1, P2 ;  /* 0x000000ad9a3b7211 */ /* 0x080fe400010f0eff */
[C---:B------:R-:W-:Y:S02]  /*4e60*/  LEA.HI.X.SX32 R51, R53.reuse, R173, 0x1, P1 ;  /* 0x000000ad35337211 */ /* 0x040fe400008f0eff */
[-C--:B0-----:R-:W-:Y:S01]  /*4e70*/  IADD3 R46, P0, R102, R172.reuse, RZ ;  /* 0x000000ac662e7210 */ /* 0x081fe20007f1e0ff */
[----:B------:R0:W-:Y:S01]  /*4e80*/  STL.64 [R1+0x150], R58 ;  /* 0x0001503a01007387 */ /* 0x0001e20000100a00 */
[----:B--2---:R-:W-:-:S03]  /*4e90*/  IADD3 R48, P3, R53, R172, RZ ;  /* 0x000000ac35307210 */ /* 0x004fc60007f7e0ff */
[----:B------:R1:W-:Y:S01]  /*4ea0*/  STL.64 [R1+0x158], R86 ;  /* 0x0001585601007387 */ /* 0x0003e20000100a00 */
[-C--:B------:R-:W-:Y:S02]  /*4eb0*/  LEA.HI.X.SX32 R47, R54, R173.reuse, 0x1, P0 ;  /* 0x000000ad362f7211 */ /* 0x080fe400000f0eff */
[----:B------:R-:W-:-:S05]  /*4ec0*/  LEA.HI.X.SX32 R49, R156, R173, 0x1, P3 ;  /* 0x000000ad9c317211 */ /* 0x000fca00018f0eff */
[----:B------:R2:W-:Y:S01]  /*4ed0*/  STL.64 [R1+0x1f0], R48 ;  /* 0x0001f03001007387 */ /* 0x0005e20000100a00 */
[----:B0-----:R-:W-:-:S03]  /*4ee0*/  IADD3 R58, P2, R153, R172, RZ ;  /* 0x000000ac993a7210 */ /* 0x001fc60007f5e0ff */
[----:B------:R0:W-:Y:S01]  /*4ef0*/  STL.64 [R1+0x1b8], R50 ;  /* 0x0001b83201007387 */ /* 0x0001e20000100a00 */
[-C--:B------:R-:W-:Y:S01]  /*4f00*/  LEA.HI.X.SX32 R59, R157, R173.reuse, 0x1, P2 ;  /* 0x000000ad9d3b7211 */ /* 0x080fe200010f0eff */
[----:B-1----:R-:W-:Y:S01]  /*4f10*/  CS2R R86, SRZ ;  /* 0x0000000000567805 */ /* 0x002fe2000001ff00 */
[-C--:B------:R-:W-:Y:S01]  /*4f20*/  LEA R52, P2, R44, R172.reuse, 0x2 ;  /* 0x000000ac2c347211 */ /* 0x080fe200078410ff */
[----:B------:R1:W-:Y:S03]  /*4f30*/  STL.64 [R1+0x148], R46 ;  /* 0x0001482e01007387 */ /* 0x0003e60000100a00 */
[----:B------:R-:W-:Y:S02]  /*4f40*/  LEA.HI.X.SX32 R53, R56, R173, 0x1, P2 ;  /* 0x000000ad38357211 */ /* 0x000fe400010f0eff */
[-C--:B--2---:R-:W-:Y:S02]  /*4f50*/  IADD3 R48, P3, R155, R172.reuse, RZ ;  /* 0x000000ac9b307210 */ /* 0x084fe40007f7e0ff */
[----:B0-----:R-:W-:-:S02]  /*4f60*/  IADD3 R50, P1, R55, R172, RZ ;  /* 0x000000ac37327210 */ /* 0x001fc40007f3e0ff */
[-C--:B------:R-:W-:Y:S02]  /*4f70*/  LEA.HI.X.SX32 R49, R55, R173.reuse, 0x1, P3 ;  /* 0x000000ad37317211 */ /* 0x080fe400018f0eff */
[----:B-1----:R-:W-:Y:S02]  /*4f80*/  IADD3 R46, P0, R56, R172, RZ ;  /* 0x000000ac382e7210 */ /* 0x002fe40007f1e0ff */
[-C--:B------:R-:W-:Y:S02]  /*4f90*/  LEA.HI.X.SX32 R51, R158, R173.reuse, 0x1, P1 ;  /* 0x000000ad9e337211 */ /* 0x080fe400008f0eff */
[----:B------:R-:W-:-:S03]  /*4fa0*/  LEA.HI.X.SX32 R47, R44, R173, 0x1, P0 ;  /* 0x000000ad2c2f7211 */ /* 0x000fc600000f0eff */
[----:B------:R0:W-:Y:S04]  /*4fb0*/  STL.64 [R1+0x1b0], R50 ;  /* 0x0001b03201007387 */ /* 0x0001e80000100a00 */
[----:B------:R-:W-:Y:S04]  /*4fc0*/  STL.64 [R1+0x140], R58 ;  /* 0x0001403a01007387 */ /* 0x000fe80000100a00 */
[----:B------:R1:W-:Y:S01]  /*4fd0*/  STL.64 [R1+0x138], R48 ;  /* 0x0001383001007387 */ /* 0x0003e20000100a00 */
[----:B0-----:R-:W-:-:S03]  /*4fe0*/  LEA R50, P1, R44, R172, 0x3 ;  /* 0x000000ac2c327211 */ /* 0x001fc600078218ff */
[----:B------:R0:W-:Y:S01]  /*4ff0*/  STL.64 [R1+0x220], R46 ;  /* 0x0002202e01007387 */ /* 0x0001e20000100a00 */
[----:B------:R-:W-:-:S03]  /*5000*/  LEA.HI.X.SX32 R51, R171, R173, 0x1, P1 ;  /* 0x000000adab337211 */ /* 0x000fc600008f0eff */
[----:B------:R-:W-:Y:S01]  /*5010*/  STL.64 [R1+0x218], R52 ;  /* 0x0002183401007387 */ /* 0x000fe20000100a00 */
[----:B-1----:R-:W-:-:S03]  /*5020*/  LEA R48, P3, R44, R172, 0x4 ;  /* 0x000000ac2c307211 */ /* 0x002fc600078620ff */
[----:B------:R-:W-:Y:S01]  /*5030*/  STL.64 [R1+0x208], R50 ;  /* 0x0002083201007387 */ /* 0x000fe20000100a00 */
[-C--:B------:R-:W-:Y:S02]  /*5040*/  LEA.HI.X.SX32 R49, R162, R173.reuse, 0x1, P3 ;  /* 0x000000ada2317211 */ /* 0x080fe400018f0eff */
[-C--:B0-----:R-:W-:Y:S02]  /*5050*/  LEA R46, P0, R44, R172.reuse, 0x5 ;  /* 0x000000ac2c2e7211 */ /* 0x081fe400078028ff */
[----:B------:R-:W-:Y:S01]  /*5060*/  IADD3 R44, P2, R159, R172, RZ ;  /* 0x000000ac9f2c7210 */ /* 0x000fe20007f5e0ff */
[----:B------:R-:W-:Y:S01]  /*5070*/  STL.64 [R1+0x1e8], R48 ;  /* 0x0001e83001007387 */ /* 0x000fe20000100a00 */
[-C--:B------:R-:W-:Y:S02]  /*5080*/  LEA.HI.X.SX32 R47, R161, R173.reuse, 0x1, P0 ;  /* 0x000000ada12f7211 */ /* 0x080fe400000f0eff */
[----:B------:R-:W-:-:S03]  /*5090*/  LEA.HI.X.SX32 R45, R160, R173, 0x1, P2 ;  /* 0x000000ada02d7211 */ /* 0x000fc600010f0eff */
[----:B------:R0:W-:Y:S04]  /*50a0*/  STL.64 [R1+0x1a8], R46 ;  /* 0x0001a82e01007387 */ /* 0x0001e80000100a00 */
[----:B------:R1:W-:Y:S01]  /*50b0*/  STL.64 [R1+0x130], R44 ;  /* 0x0001302c01007387 */ /* 0x0003e20000100a00 */
[C---:B0-----:R-:W-:Y:S02]  /*50c0*/  LOP3.LUT R46, R165.reuse, 0x10, RZ, 0x3c, !PT ;  /* 0x00000010a52e7812 */ /* 0x041fe400078e3cff */
[C---:B------:R-:W-:Y:S02]  /*50d0*/  LOP3.LUT R46, R165.reuse, 0x40, RZ, 0x3c, !PT ;  /* 0x00000040a52e7812 */ /* 0x040fe400078e3cff */
[C---:B-1----:R-:W-:Y:S02]  /*50e0*/  LOP3.LUT R45, R165.reuse, 0x20, RZ, 0x3c, !PT ;  /* 0x00000020a52d7812 */ /* 0x042fe400078e3cff */
[----:B------:R-:W-:-:S02]  /*50f0*/  LOP3.LUT R44, R165, 0x30, RZ, 0x3c, !PT ;  /* 0x00000030a52c7812 */ /* 0x000fc400078e3cff */
[C---:B------:R-:W-:Y:S02]  /*5100*/  LOP3.LUT R45, R165.reuse, 0x50, RZ, 0x3c, !PT ;  /* 0x00000050a52d7812 */ /* 0x040fe400078e3cff */
[C---:B------:R-:W-:Y:S02]  /*5110*/  LOP3.LUT R44, R165.reuse, 0x60, RZ, 0x3c, !PT ;  /* 0x00000060a52c7812 */ /* 0x040fe400078e3cff */
[----:B------:R-:W-:Y:S02]  /*5120*/  LOP3.LUT R46, R165, 0x70, RZ, 0x3c, !PT ;  /* 0x00000070a52e7812 */ /* 0x000fe400078e3cff */
[C---:B------:R-:W-:Y:S02]  /*5130*/  LOP3.LUT R45, R0.reuse, 0x20, RZ, 0x3c, !PT ;  /* 0x00000020002d7812 */ /* 0x040fe400078e3cff */
[C---:B------:R-:W-:Y:S02]  /*5140*/  LOP3.LUT R44, R0.reuse, 0x40, RZ, 0x3c, !PT ;  /* 0x00000040002c7812 */ /* 0x040fe400078e3cff */
[----:B------:R-:W-:-:S02]  /*5150*/  LOP3.LUT R46, R0, 0x60, RZ, 0x3c, !PT ;  /* 0x00000060002e7812 */ /* 0x000fc400078e3cff */
[----:B------:R-:W-:Y:S02]  /*5160*/  LOP3.LUT R45, R166, 0x20, RZ, 0x3c, !PT ;  /* 0x00000020a62d7812 */ /* 0x000fe400078e3cff */
[----:B------:R-:W-:Y:S02]  /*5170*/  LOP3.LUT R44, R222, 0x40, RZ, 0x3c, !PT ;  /* 0x00000040de2c7812 */ /* 0x000fe400078e3cff */
.L_x_1:
[----:B------:R-:W2:Y:S04]  /*5180*/  LDL.64 R48, [R1+0x208] ;  /* 0x0002080001307983 */ /* 0x000ea80000100a00 */
[----:B------:R-:W3:Y:S04]  /*5190*/  LDL.64 R58, [R1+0x218] ;  /* 0x00021800013a7983 */ /* 0x000ee80000100a00 */
[----:B------:R-:W4:Y:S04]  /*51a0*/  LDL.64 R160, [R1+0x1d8] ;  /* 0x0001d80001a07983 */ /* 0x000f280000100a00 */
        /* <DEDUP_REMOVED lines=8> */
[----:B-----5:R-:W-:Y:S04]  /*5230*/  STL [R1+0x238], R174 ;  /* 0x000238ae01007387 */ /* 0x020fe80000100800 */
[----:B------:R0:W-:Y:S04]  /*5240*/  STL [R1+0x234], R167 ;  /* 0x000234a701007387 */ /* 0x0001e80000100800 */
[----:B------:R-:W4:Y:S04]  /*5250*/  LDL.64 R184, [R1+0x1c0] ;  /* 0x0001c00001b87983 */ /* 0x000f280000100a00 */
[----:B------:R-:W4:Y:S01]  /*5260*/  LDL.64 R182, [R1+0x1b8] ;  /* 0x0001b80001b67983 */ /* 0x000f220000100a00 */
[----:B------:R-:W-:-:S03]  /*5270*/  IMAD.WIDE R44, R3, 0x2, R172 ;  /* 0x00000002032c7825 */ /* 0x000fc600078e02ac */
[----:B------:R-:W4:Y:S04]  /*5280*/  LDL.64 R158, [R1+0x1a8] ;  /* 0x0001a800019e7983 */ /* 0x000f280000100a00 */
[----:B------:R-:W4:Y:S04]  /*5290*/  LDL.64 R156, [R1+0x1a0] ;  /* 0x0001a000019c7983 */ /* 0x000f280000100a00 */
[----:B------:R-:W4:Y:S04]  /*52a0*/  LDL.64 R154, [R1+0x198] ;  /* 0x00019800019a7983 */ /* 0x000f280000100a00 */
[----:B------:R3:W4:Y:S04]  /*52b0*/  LDG.E.U16 R54, [R44.64] ;  /* 0x000000062c367981 */ /* 0x000728000c1e1500 */
        /* <DEDUP_REMOVED lines=9> */
[----:B------:R-:W4:Y:S01]  /*5350*/  LDL.64 R186, [R1+0x1b0] ;  /* 0x0001b00001ba7983 */ /* 0x000f220000100a00 */
[----:B--2---:R-:W-:-:S04]  /*5360*/  IMAD.WIDE R48, R3, 0x2, R48 ;  /* 0x0000000203307825 */ /* 0x004fc800078e0230 */
[C---:B---3--:R-:W-:Y:S02]  /*5370*/  IMAD.WIDE R44, R3.reuse, 0x2, R58 ;  /* 0x00000002032c7825 */ /* 0x048fe400078e023a */
[----:B------:R4:W2:Y:S02]  /*5380*/  LDG.E.U16 R58, [R48.64] ;  /* 0x00000006303a7981 */ /* 0x0008a4000c1e1500 */
[C---:B----4-:R-:W-:Y:S02]  /*5390*/  IMAD.WIDE R48, R3.reuse, 0x2, R160 ;  /* 0x0000000203307825 */ /* 0x050fe400078e02a0 */
[----:B------:R-:W3:Y:S02]  /*53a0*/  LDL.64 R160, [R1+0x158] ;  /* 0x0001580001a07983 */ /* 0x000ee40000100a00 */
[----:B------:R-:W-:-:S05]  /*53b0*/  IMAD.WIDE R46, R3, 0x2, R46 ;  /* 0x00000002032e7825 */ /* 0x000fca00078e022e */
[----:B------:R1:W4:Y:S02]  /*53c0*/  LDG.E.U16 R55, [R46.64] ;  /* 0x000000062e377981 */ /* 0x000324000c1e1500 */
[C---:B-1----:R-:W-:Y:S02]  /*53d0*/  IMAD.WIDE R46, R3.reuse, 0x2, R56 ;  /* 0x00000002032e7825 */ /* 0x042fe400078e0238 */
[----:B------:R1:W2:Y:S04]  /*53e0*/  LDG.E.U16 R56, [R44.64] ;  /* 0x000000062c387981 */ /* 0x0002a8000c1e1500 */
[----:B------:R0:W2:Y:S01]  /*53f0*/  LDG.E.U16 R57, [R46.64] ;  /* 0x000000062e397981 */ /* 0x0000a2000c1e1500 */
[----:B-1----:R-:W-:-:S03]  /*5400*/  IMAD.WIDE R44, R3, 0x2, R178 ;  /* 0x00000002032c7825 */ /* 0x002fc600078e02b2 */
[----:B------:R-:W2:Y:S01]  /*5410*/  LDL.64 R178, [R1+0x148] ;  /* 0x0001480001b27983 */ /* 0x000ea20000100a00 */
[----:B0-----:R-:W-:-:S03]  /*5420*/  IMAD.WIDE R46, R3, 0x2, R176 ;  /* 0x00000002032e7825 */ /* 0x001fc600078e02b0 */
[----:B------:R-:W4:Y:S01]  /*5430*/  LDL.64 R176, [R1+0x140] ;  /* 0x0001400001b07983 */ /* 0x000f220000100a00 */
[----:B------:R-:W-:-:S03]  /*5440*/  IMAD.WIDE R52, R3, 0x2, R52 ;  /* 0x0000000203347825 */ /* 0x000fc600078e0234 */
[----:B------:R0:W4:Y:S04]  /*5450*/  LDG.E.U16 R101, [R44.64] ;  /* 0x000000062c657981 */ /* 0x000128000c1e1500 */
[----:B------:R1:W4:Y:S01]  /*5460*/  LDG.E.U16 R100, [R52.64] ;  /* 0x0000000634647981 */ /* 0x000322000c1e1500 */
[----:B0-----:R-:W-:-:S03]  /*5470*/  IMAD.WIDE R44, R3, 0x2, R184 ;  /* 0x00000002032c7825 */ /* 0x001fc600078e02b8 */
[----:B------:R-:W4:Y:S01]  /*5480*/  LDL.64 R184, [R1+0x170] ;  /* 0x0001700001b87983 */ /* 0x000f220000100a00 */
[----:B-1----:R-:W-:-:S03]  /*5490*/  IMAD.WIDE R52, R3, 0x2, R102 ;  /* 0x0000000203347825 */ /* 0x002fc600078e0266 */
[----:B------:R0:W4:Y:S01]  /*54a0*/  LDG.E.U16 R102, [R46.64] ;  /* 0x000000062e667981 */ /* 0x000122000c1e1500 */
[----:B------:R-:W-:-:S03]  /*54b0*/  IMAD.WIDE R50, R3, 0x2, R50 ;  /* 0x0000000203327825 */ /* 0x000fc600078e0232 */
[----:B------:R1:W4:Y:S04]  /*54c0*/  LDG.E.U16 R103, [R48.64] ;  /* 0x0000000630677981 */ /* 0x000328000c1e1500 */
[----:B------:R1:W4:Y:S01]  /*54d0*/  LDG.E.U16 R59, [R50.64] ;  /* 0x00000006323b7981 */ /* 0x000322000c1e1500 */
[----:B0-----:R-:W-:-:S03]  /*54e0*/  IMAD.WIDE R46, R3, 0x2, R182 ;  /* 0x00000002032e7825 */ /* 0x001fc600078e02b6 */
[----:B------:R-:W4:Y:S01]  /*54f0*/  LDL.64 R182, [R1+0x130] ;  /* 0x0001300001b67983 */ /* 0x000f220000100a00 */
[----:B-1----:R-:W-:-:S04]  /*5500*/  IMAD.WIDE R48, R3, 0x2, R158 ;  /* 0x0000000203307825 */ /* 0x002fc800078e029e */
[C---:B------:R-:W-:Y:S02]  /*5510*/  IMAD.WIDE R50, R3.reuse, 0x2, R152 ;  /* 0x0000000203327825 */ /* 0x040fe400078e0298 */
[----:B------:R0:W4:Y:S04]  /*5520*/  LDG.E.U16 R153, [R52.64] ;  /* 0x0000000634997981 */ /* 0x000128000c1e1500 */
[----:B------:R1:W4:Y:S01]  /*5530*/  LDG.E.U16 R152, [R50.64] ;  /* 0x0000000632987981 */ /* 0x000322000c1e1500 */
[----:B0-----:R-:W-:-:S03]  /*5540*/  IMAD.WIDE R52, R3, 0x2, R154 ;  /* 0x0000000203347825 */ /* 0x001fc600078e029a */
[----:B------:R0:W4:Y:S01]  /*5550*/  LDG.E.U16 R154, [R44.64] ;  /* 0x000000062c9a7981 */ /* 0x000122000c1e1500 */
[----:B-1----:R-:W-:-:S03]  /*5560*/  IMAD.WIDE R50, R3, 0x2, R156 ;  /* 0x0000000203327825 */ /* 0x002fc600078e029c */
[----:B------:R1:W4:Y:S04]  /*5570*/  LDG.E.U16 R156, [R48.64] ;  /* 0x00000006309c7981 */ /* 0x000328000c1e1500 */
[----:B------:R0:W4:Y:S04]  /*5580*/  LDG.E.U16 R157, [R50.64] ;  /* 0x00000006329d7981 */ /* 0x000128000c1e1500 */
[----:B------:R3:W4:Y:S01]  /*5590*/  LDG.E.U16 R158, [R52.64] ;  /* 0x00000006349e7981 */ /* 0x000722000c1e1500 */
[----:B-1----:R-:W-:-:S03]  /*55a0*/  IMAD.WIDE R48, R3, 0x2, R198 ;  /* 0x0000000203307825 */ /* 0x002fc600078e02c6 */
[----:B------:R1:W4:Y:S01]  /*55b0*/  LDG.E.U16 R155, [R46.64] ;  /* 0x000000062e9b7981 */ /* 0x000322000c1e1500 */
[----:B0-----:R-:W-:-:S05]  /*55c0*/  IMAD.WIDE R50, R3, 0x2, R196 ;  /* 0x0000000203327825 */ /* 0x001fca00078e02c4 */
[----:B------:R2:W4:Y:S01]  /*55d0*/  LDG.E.U16 R162, [R50.64] ;  /* 0x0000000632a27981 */ /* 0x000522000c1e1500 */
[----:B------:R-:W-:-:S05]  /*55e0*/  IMAD.WIDE R44, R3, 0x2, R202 ;  /* 0x00000002032c7825 */ /* 0x000fca00078e02ca */
[----:B------:R0:W4:Y:S01]  /*55f0*/  LDG.E.U16 R159, [R44.64] ;  /* 0x000000062c9f7981 */ /* 0x000122000c1e1500 */
[----:B-1----:R-:W-:-:S04]  /*5600*/  IMAD.WIDE R46, R3, 0x2, R200 ;  /* 0x00000002032e7825 */ /* 0x002fc800078e02c8 */
[----:B0-----:R-:W-:-:S04]  /*5610*/  IMAD.WIDE R44, R3, 0x2, R194 ;  /* 0x00000002032c7825 */ /* 0x001fc800078e02c2 */
[C---:B---3--:R-:W-:Y:S02]  /*5620*/  IMAD.WIDE R52, R3.reuse, 0x2, R160 ;  /* 0x0000000203347825 */ /* 0x048fe400078e02a0 */
[----:B------:R0:W3:Y:S04]  /*5630*/  LDG.E.U16 R161, [R48.64] ;  /* 0x0000000630a17981 */ /* 0x0000e8000c1e1500 */
[----:B------:R4:W3:Y:S04]  /*5640*/  LDG.E.U16 R171, [R52.64] ;  /* 0x0000000634ab7981 */ /* 0x0008e8000c1e1500 */
[----:B------:R1:W3:Y:S01]  /*5650*/  LDG.E.U16 R160, [R46.64] ;  /* 0x000000062ea07981 */ /* 0x0002e2000c1e1500 */
[----:B0-----:R-:W-:-:S04]  /*5660*/  IMAD.WIDE R48, R3, 0x2, R180 ;  /* 0x0000000203307825 */ /* 0x001fc800078e02b4 */
[C---:B--2---:R-:W-:Y:S02]  /*5670*/  IMAD.WIDE R50, R3.reuse, 0x2, R178 ;  /* 0x0000000203327825 */ /* 0x044fe400078e02b2 */
[----:B------:R0:W2:Y:S02]  /*5680*/  LDG.E.U16 R178, [R48.64] ;  /* 0x0000000630b27981 */ /* 0x0000a4000c1e1500 */
[C---:B----4-:R-:W-:Y:S02]  /*5690*/  IMAD.WIDE R52, R3.reuse, 0x2, R176 ;  /* 0x0000000203347825 */ /* 0x050fe400078e02b0 */
[----:B------:R4:W2:Y:S02]  /*56a0*/  LDG.E.U16 R179, [R50.64] ;  /* 0x0000000632b37981 */ /* 0x0008a4000c1e1500 */
[C---:B-1----:R-:W-:Y:S02]  /*56b0*/  IMAD.WIDE R46, R3.reuse, 0x2, R192 ;  /* 0x00000002032e7825 */ /* 0x042fe400078e02c0 */
[----:B------:R1:W2:Y:S04]  /*56c0*/  LDG.E.U16 R176, [R44.64] ;  /* 0x000000062cb07981 */ /* 0x0002a8000c1e1500 */
[----:B------:R4:W2:Y:S01]  /*56d0*/  LDG.E.U16 R180, [R52.64] ;  /* 0x0000000634b47981 */ /* 0x0008a2000c1e1500 */
[----:B0-----:R-:W-:-:S03]  /*56e0*/  IMAD.WIDE R48, R3, 0x2, R186 ;  /* 0x0000000203307825 */ /* 0x001fc600078e02ba */
[----:B------:R0:W2:Y:S01]  /*56f0*/  LDG.E.U16 R177, [R46.64] ;  /* 0x000000062eb17981 */ /* 0x0000a2000c1e1500 */
[----:B-1----:R-:W-:-:S03]  /*5700*/  IMAD.WIDE R44, R3, 0x2, R190 ;  /* 0x00000002032c7825 */ /* 0x002fc600078e02be */
[----:B------:R-:W2:Y:S01]  /*5710*/  LDG.E.U16 R48, [R48.64] ;  /* 0x0000000630307981 */ /* 0x000ea2000c1e1500 */
[----:B----4-:R-:W-:-:S03]  /*5720*/  IMAD.WIDE R50, R3, 0x2, R184 ;  /* 0x0000000203327825 */ /* 0x010fc600078e02b8 */
[----:B------:R-:W4:Y:S01]  /*5730*/  LDG.E.U16 R44, [R44.64] ;  /* 0x000000062c2c7981 */ /* 0x000f22000c1e1500 */
[----:B0-----:R-:W-:-:S03]  /*5740*/  IMAD.WIDE R46, R3, 0x2, R188 ;  /* 0x00000002032e7825 */ /* 0x001fc600078e02bc */
[----:B------:R-:W4:Y:S04]  /*5750*/  LDG.E.U16 R50, [R50.64] ;  /* 0x0000000632327981 */ /* 0x000f28000c1e1500 */
[----:B------:R-:W4:Y:S01]  /*5760*/  LDG.E.U16 R46, [R46.64] ;  /* 0x000000062e2e7981 */ /* 0x000f22000c1e1500 */
[----:B------:R-:W-:-:S06]  /*5770*/  IMAD.WIDE R52, R3, 0x2, R182 ;  /* 0x0000000203347825 */ /* 0x000fcc00078e02b6 */
[----:B------:R-:W4:Y:S04]  /*5780*/  LDG.E.U16 R52, [R52.64] ;  /* 0x0000000634347981 */ /* 0x000f28000c1e1500 */
[----:B------:R-:W-:Y:S01]  /*5790*/  BAR.SYNC.DEFER_BLOCKING 0x0 ;  /* 0x0000000000007b1d */ /* 0x000fe20000010000 */
[----:B------:R-:W-:Y:S01]  /*57a0*/  LOP3.LUT R167, R165, 0x10, RZ, 0x3c, !PT ;  /* 0x00000010a5a77812 */ /* 0x000fe200078e3cff */
[----:B------:R-:W-:-:S05]  /*57b0*/  IMAD.SHL.U32 R174, R175, 0x2, RZ ;  /* 0x00000002afae7824 */ /* 0x000fca00078e00ff */
[----:B------:R-:W-:Y:S01]  /*57c0*/  LOP3.LUT R174, R174, 0x20, RZ, 0x3c, !PT ;  /* 0x00000020aeae7812 */ /* 0x000fe200078e3cff */
[----:B------:R-:W-:Y:S04]  /*57d0*/  STS.U16 [R165+0x10000], R54 ;  /* 0x01000036a5007388 */ /* 0x000fe80000000400 */
[----:B------:R-:W-:Y:S04]  /*57e0*/  STS.U16 [R165+0x11000], R101 ;  /* 0x01100065a5007388 */ /* 0x000fe80000000400 */
[----:B------:R-:W-:Y:S04]  /*57f0*/  STS.U16 [R165+0x12000], R156 ;  /* 0x0120009ca5007388 */ /* 0x000fe80000000400 */
[----:B---3--:R-:W-:Y:S04]  /*5800*/  STS.U16 [R165+0x13000], R161 ;  /* 0x013000a1a5007388 */ /* 0x008fe80000000400 */
[----:B------:R-:W-:Y:S04]  /*5810*/  STS.U16 [R167+0x10200], R55 ;  /* 0x01020037a7007388 */ /* 0x000fe80000000400 */
[----:B------:R-:W-:Y:S04]  /*5820*/  STS.U16 [R167+0x11200], R102 ;  /* 0x01120066a7007388 */ /* 0x000fe80000000400 */
[----:B------:R-:W-:Y:S04]  /*5830*/  STS.U16 [R167+0x12200], R157 ;  /* 0x0122009da7007388 */ /* 0x000fe80000000400 */
[----:B------:R0:W-:Y:S04]  /*5840*/  STS.U16 [R167+0x13200], R162 ;  /* 0x013200a2a7007388 */ /* 0x0001e80000000400 */
[----:B------:R-:W-:Y:S01]  /*5850*/  STS.U16 [R174+0x10400], R56 ;  /* 0x01040038ae007388 */ /* 0x000fe20000000400 */
[----:B0-----:R-:W-:-:S03]  /*5860*/  SHF.L.U32 R167, R175, 0x1, RZ ;  /* 0x00000001afa77819 */ /* 0x001fc600000006ff */
[----:B------:R-:W-:Y:S01]  /*5870*/  STS.U16 [R174+0x11400], R103 ;  /* 0x01140067ae007388 */ /* 0x000fe20000000400 */
[----:B------:R-:W-:-:S03]  /*5880*/  LOP3.LUT R167, R167, 0x30, RZ, 0x3c, !PT ;  /* 0x00000030a7a77812 */ /* 0x000fc600078e3cff */
[----:B------:R-:W-:Y:S04]  /*5890*/  STS.U16 [R174+0x12400], R158 ;  /* 0x0124009eae007388 */ /* 0x000fe80000000400 */
[----:B------:R0:W-:Y:S04]  /*58a0*/  STS.U16 [R174+0x13400], R171 ;  /* 0x013400abae007388 */ /* 0x0001e80000000400 */
[----:B------:R-:W-:Y:S04]  /*58b0*/  STS.U16 [R167+0x10600], R57 ;  /* 0x01060039a7007388 */ /* 0x000fe80000000400 */
[----:B------:R-:W-:Y:S01]  /*58c0*/  STS.U16 [R167+0x11600], R152 ;  /* 0x01160098a7007388 */ /* 0x000fe20000000400 */
[----:B0-----:R-:W-:-:S03]  /*58d0*/  IMAD.SHL.U32 R174, R175, 0x2, RZ ;  /* 0x00000002afae7824 */ /* 0x001fc600078e00ff */
[----:B------:R-:W-:Y:S04]  /*58e0*/  STS.U16 [R167+0x12600], R159 ;  /* 0x0126009fa7007388 */ /* 0x000fe80000000400 */
[----:B--2---:R0:W-:Y:S01]  /*58f0*/  STS.U16 [R167+0x13600], R178 ;  /* 0x013600b2a7007388 */ /* 0x0041e20000000400 */
[----:B------:R-:W-:Y:S01]  /*5900*/  LOP3.LUT R174, R174, 0x40, RZ, 0x3c, !PT ;  /* 0x00000040aeae7812 */ /* 0x000fe200078e3cff */
[----:B0-----:R-:W-:-:S04]  /*5910*/  IMAD.SHL.U32 R167, R175, 0x2, RZ ;  /* 0x00000002afa77824 */ /* 0x001fc800078e00ff */
[----:B------:R-:W-:Y:S01]  /*5920*/  STS.U16 [R174+0x10800], R58 ;  /* 0x0108003aae007388 */ /* 0x000fe20000000400 */
[----:B------:R-:W-:-:S03]  /*5930*/  LOP3.LUT R167, R167, 0x50, RZ, 0x3c, !PT ;  /* 0x00000050a7a77812 */ /* 0x000fc600078e3cff */
[----:B------:R-:W-:Y:S04]  /*5940*/  STS.U16 [R174+0x11800], R153 ;  /* 0x01180099ae007388 */ /* 0x000fe80000000400 */
[----:B------:R-:W-:Y:S04]  /*5950*/  STS.U16 [R174+0x12800], R160 ;  /* 0x012800a0ae007388 */ /* 0x000fe80000000400 */
[----:B------:R0:W-:Y:S04]  /*5960*/  STS.U16 [R174+0x13800], R179 ;  /* 0x013800b3ae007388 */ /* 0x0001e80000000400 */
[----:B------:R-:W-:Y:S04]  /*5970*/  STS.U16 [R167+0x10a00], R59 ;  /* 0x010a003ba7007388 */ /* 0x000fe80000000400 */
[----:B------:R-:W-:Y:S01]  /*5980*/  STS.U16 [R167+0x11a00], R154 ;  /* 0x011a009aa7007388 */ /* 0x000fe20000000400 */
[----:B0-----:R-:W-:-:S03]  /*5990*/  SHF.L.U32 R174, R175, 0x1, RZ ;  /* 0x00000001afae7819 */ /* 0x001fc600000006ff */
[----:B------:R-:W-:Y:S01]  /*59a0*/  STS.U16 [R167+0x12a00], R176 ;  /* 0x012a00b0a7007388 */ /* 0x000fe20000000400 */
[----:B------:R-:W-:-:S03]  /*59b0*/  LOP3.LUT R174, R174, 0x60, RZ, 0x3c, !PT ;  /* 0x00000060aeae7812 */ /* 0x000fc600078e3cff */
[----:B------:R0:W-:Y:S04]  /*59c0*/  STS.U16 [R167+0x13a00], R180 ;  /* 0x013a00b4a7007388 */ /* 0x0001e80000000400 */
[----:B------:R-:W-:Y:S01]  /*59d0*/  STS.U16 [R174+0x10c00], R100 ;  /* 0x010c0064ae007388 */ /* 0x000fe20000000400 */
[----:B0-----:R-:W-:-:S03]  /*59e0*/  IMAD.SHL.U32 R167, R175, 0x2, RZ ;  /* 0x00000002afa77824 */ /* 0x001fc600078e00ff */
[----:B------:R-:W-:Y:S02]  /*59f0*/  STS.U16 [R174+0x11c00], R155 ;  /* 0x011c009bae007388 */ /* 0x000fe40000000400 */
[----:B------:R-:W-:Y:S02]  /*5a00*/  LOP3.LUT R167, R167, 0x70, RZ, 0x3c, !PT ;  /* 0x00000070a7a77812 */ /* 0x000fe400078e3cff */
[----:B------:R-:W-:Y:S04]  /*5a10*/  STS.U16 [R174+0x12c00], R177 ;  /* 0x012c00b1ae007388 */ /* 0x000fe80000000400 */
[----:B----4-:R-:W-:Y:S04]  /*5a20*/  STS.U16 [R174+0x13c00], R44 ;  /* 0x013c002cae007388 */ /* 0x010fe80000000400 */
[----:B------:R-:W-:Y:S04]  /*5a30*/  STS.U16 [R167+0x10e00], R46 ;  /* 0x010e002ea7007388 */ /* 0x000fe80000000400 */
[----:B------:R-:W-:Y:S04]  /*5a40*/  STS.U16 [R167+0x11e00], R48 ;  /* 0x011e0030a7007388 */ /* 0x000fe80000000400 */
[----:B------:R-:W-:Y:S04]  /*5a50*/  STS.U16 [R167+0x12e00], R50 ;  /* 0x012e0032a7007388 */ /* 0x000fe80000000400 */
[----:B------:R-:W-:Y:S04]  /*5a60*/  STS.U16 [R167+0x13e00], R52 ;  /* 0x013e0034a7007388 */ /* 0x000fe80000000400 */
[----:B------:R-:W-:Y:S01]  /*5a70*/  BAR.SYNC.DEFER_BLOCKING 0x0 ;  /* 0x0000000000007b1d */ /* 0x000fe20000010000 */
[----:B------:R-:W-:-:S02]  /*5a80*/  LOP3.LUT R162, R0, 0x20, RZ, 0x3c, !PT ;  /* 0x0000002000a27812 */ /* 0x000fc400078e3cff */
[----:B------:R-:W-:-:S03]  /*5a90*/  LOP3.LUT R161, R0, 0x40, RZ, 0x3c, !PT ;  /* 0x0000004000a17812 */ /* 0x000fc600078e3cff */
[----:B------:R-:W-:Y:S04]  /*5aa0*/  LDSM.16.MT88.4 R44, [R0] ;  /* 0x00000000002c783b */ /* 0x000fe80000004200 */
[----:B------:R-:W0:Y:S04]  /*5ab0*/  LDSM.16.M88.4 R184, [R222+0x10000] ;  /* 0x01000000deb8783b */ /* 0x000e280000000200 */
[----:B------:R-:W1:Y:S04]  /*5ac0*/  LDSM.16.MT88.4 R192, [R0+0x80] ;  /* 0x0000800000c0783b */ /* 0x000e680000004200 */
[----:B------:R-:W-:Y:S04]  /*5ad0*/  LDSM.16.MT88.4 R176, [R0+0x1000] ;  /* 0x0010000000b0783b */ /* 0x000fe80000004200 */
[----:B------:R-:W2:Y:S04]  /*5ae0*/  LDSM.16.MT88.4 R152, [R162+0x80] ;  /* 0x00008000a298783b */ /* 0x000ea80000004200 */
[----:B------:R-:W3:Y:S04]  /*5af0*/  LDSM.16.MT88.4 R156, [R161] ;  /* 0x00000000a19c783b */ /* 0x000ee80000004200 */
[----:B------:R-:W4:Y:S04]  /*5b00*/  LDSM.16.MT88.4 R188, [R162] ;  /* 0x00000000a2bc783b */ /* 0x000f280000004200 */
[----:B------:R-:W3:Y:S04]  /*5b10*/  LDSM.16.MT88.4 R48, [R0+0x1080] ;  /* 0x001080000030783b */ /* 0x000ee80000004200 */
[----:B------:R-:W3:Y:S04]  /*5b20*/  LDSM.16.MT88.4 R56, [R162+0x1080] ;  /* 0x00108000a238783b */ /* 0x000ee80000004200 */
[----:B------:R-:W3:Y:S04]  /*5b30*/  LDSM.16.MT88.4 R100, [R161+0x1000] ;  /* 0x00100000a164783b */ /* 0x000ee80000004200 */
[----:B------:R-:W4:Y:S01]  /*5b40*/  LDSM.16.MT88.4 R52, [R162+0x1000] ;  /* 0x00100000a234783b */ /* 0x000f220000004200 */
[----:B0-----:R-:W-:Y:S01]  /*5b50*/  HMMA.16816.F32 R44, R44, R184, RZ ;  /* 0x000000b82c2c723c */ /* 0x001fe200000018ff */
[----:B------:R-:W-:-:S02]  /*5b60*/  LOP3.LUT R160, R0, 0x60, RZ, 0x3c, !PT ;  /* 0x0000006000a07812 */ /* 0x000fc400078e3cff */
[----:B------:R-:W0:Y:S01]  /*5b70*/  LDSM.16.MT88.4 R180, [R161+0x80] ;  /* 0x00008000a1b4783b */ /* 0x000e220000004200 */
[----:B------:R-:W-:-:S03]  /*5b80*/  LOP3.LUT R165, R222, 0x40, RZ, 0x3c, !PT ;  /* 0x00000040dea57812 */ /* 0x000fc600078e3cff */
[----:B------:R-:W-:Y:S01]  /*5b90*/  LDSM.16.MT88.4 R196, [R162+0x3000] ;  /* 0x00300000a2c4783b */ /* 0x000fe20000004200 */
[-C--:B-1----:R-:W-:Y:S03]  /*5ba0*/  HMMA.16816.F32 R192, R192, R184.reuse, RZ ;  /* 0x000000b8c0c0723c */ /* 0x082fe600000018ff */
[----:B------:R-:W-:Y:S04]  /*5bb0*/  LDSM.16.MT88.4 R216, [R0+0xf000] ;  /* 0x00f0000000d8783b */ /* 0x000fe80000004200 */
[----:B------:R-:W1:Y:S01]  /*5bc0*/  S2R R174, SR_TID.X ;  /* 0x0000000000ae7919 */ /* 0x000e620000002100 */
[----:B--2---:R-:W-:Y:S03]  /*5bd0*/  HMMA.16816.F32 R152, R152, R184, RZ ;  /* 0x000000b89898723c */ /* 0x004fe600000018ff */
[----:B------:R-:W-:Y:S04]  /*5be0*/  LDSM.16.MT88.4 R212, [R160+0xe080] ;  /* 0x00e08000a0d4783b */ /* 0x000fe80000004200 */
[----:B------:R-:W-:Y:S01]  /*5bf0*/  LDSM.16.MT88.4 R204, [R161+0xe080] ;  /* 0x00e08000a1cc783b */ /* 0x000fe20000004200 */
[----:B------:R-:W-:Y:S03]  /*5c00*/  HMMA.16816.F32 R176, R176, R186, R44 ;  /* 0x000000bab0b0723c */ /* 0x000fe6000000182c */
[----:B------:R-:W2:Y:S04]  /*5c10*/  LDSM.16.MT88.4 R44, [R160] ;  /* 0x00000000a02c783b */ /* 0x000ea80000004200 */
[----:B------:R-:W-:Y:S01]  /*5c20*/  LDSM.16.MT88.4 R208, [R160+0xe000] ;  /* 0x00e00000a0d0783b */ /* 0x000fe20000004200 */
[-C--:B---3--:R-:W-:Y:S03]  /*5c30*/  HMMA.16816.F32 R156, R156, R184.reuse, RZ ;  /* 0x000000b89c9c723c */ /* 0x088fe600000018ff */
[----:B------:R-:W-:Y:S05]  /*5c40*/  LDSM.16.MT88.4 R200, [R161+0xe000] ;  /* 0x00e00000a1c8783b */ /* 0x000fea0000004200 */
[----:B----4-:R-:W-:Y:S08]  /*5c50*/  HMMA.16816.F32 R188, R188, R184, RZ ;  /* 0x000000b8bcbc723c */ /* 0x010ff000000018ff */
[-C--:B------:R-:W-:Y:S01]  /*5c60*/  HMMA.16816.F32 R48, R48, R186.reuse, R192 ;  /* 0x000000ba3030723c */ /* 0x080fe200000018c0 */
[----:B------:R-:W3:Y:S07]  /*5c70*/  LDSM.16.MT88.4 R192, [R160+0x80] ;  /* 0x00008000a0c0783b */ /* 0x000eee0000004200 */
[-C--:B------:R-:W-:Y:S01]  /*5c80*/  HMMA.16816.F32 R56, R56, R186.reuse, R152 ;  /* 0x000000ba3838723c */ /* 0x080fe20000001898 */
[----:B------:R-:W4:Y:S07]  /*5c90*/  LDSM.16.MT88.4 R152, [R161+0x1080] ;  /* 0x00108000a198783b */ /* 0x000f2e0000004200 */
[-C--:B------:R-:W-:Y:S01]  /*5ca0*/  HMMA.16816.F32 R100, R100, R186.reuse, R156 ;  /* 0x000000ba6464723c */ /* 0x080fe2000000189c */
[----:B------:R-:W1:Y:S07]  /*5cb0*/  LDSM.16.MT88.4 R156, [R160+0x1000] ;  /* 0x00100000a09c783b */ /* 0x000e6e0000004200 */
[----:B------:R-:W-:Y:S01]  /*5cc0*/  HMMA.16816.F32 R52, R52, R186, R188 ;  /* 0x000000ba3434723c */ /* 0x000fe200000018bc */
[----:B------:R-:W1:Y:S07]  /*5cd0*/  LDSM.16.MT88.4 R188, [R160+0x1080] ;  /* 0x00108000a0bc783b */ /* 0x000e6e0000004200 */
[-C--:B0-----:R-:W-:Y:S08]  /*5ce0*/  HMMA.16816.F32 R180, R180, R184.reuse, RZ ;  /* 0x000000b8b4b4723c */ /* 0x081ff000000018ff */
[-C--:B--2---:R-:W-:Y:S08]  /*5cf0*/  HMMA.16816.F32 R44, R44, R184.reuse, RZ ;  /* 0x000000b82c2c723c */ /* 0x084ff000000018ff */
[----:B---3--:R-:W-:Y:S08]  /*5d00*/  HMMA.16816.F32 R192, R192, R184, RZ ;  /* 0x000000b8c0c0723c */ /* 0x008ff000000018ff */
[-C--:B----4-:R-:W-:Y:S01]  /*5d10*/  HMMA.16816.F32 R152, R152, R186.reuse, R180 ;  /* 0x000000ba9898723c */ /* 0x090fe200000018b4 */
[----:B------:R-:W-:Y:S07]  /*5d20*/  LDSM.16.M88.4 R180, [R165+0x10000] ;  /* 0x01000000a5b4783b */ /* 0x000fee0000000200 */
[-C--:B-1----:R-:W-:Y:S01]  /*5d30*/  HMMA.16816.F32 R156, R156, R186.reuse, R44 ;  /* 0x000000ba9c9c723c */ /* 0x082fe2000000182c */
[----:B------:R-:W0:Y:S07]  /*5d40*/  LDSM.16.MT88.4 R44, [R0+0x2000] ;  /* 0x00200000002c783b */ /* 0x000e2e0000004200 */
[----:B------:R-:W-:Y:S01]  /*5d50*/  HMMA.16816.F32 R184, R188, R186, R192 ;  /* 0x000000babcb8723c */ /* 0x000fe200000018c0 */
[----:B------:R-:W1:Y:S04]  /*5d60*/  LDSM.16.MT88.4 R192, [R0+0x2080] ;  /* 0x0020800000c0783b */ /* 0x000e680000004200 */
[----:B------:R-:W2:Y:S03]  /*5d70*/  LDSM.16.MT88.4 R188, [R162+0x2000] ;  /* 0x00200000a2bc783b */ /* 0x000ea60000004200 */
[-C--:B0-----:R-:W-:Y:S01]  /*5d80*/  HMMA.16816.F32 R44, R44, R180.reuse, R176 ;  /* 0x000000b42c2c723c */ /* 0x081fe200000018b0 */
[----:B------:R-:W0:Y:S07]  /*5d90*/  LDSM.16.MT88.4 R176, [R162+0x2080] ;  /* 0x00208000a2b0783b */ /* 0x000e2e0000004200 */
[-C--:B-1----:R-:W-:Y:S01]  /*5da0*/  HMMA.16816.F32 R48, R192, R180.reuse, R48 ;  /* 0x000000b4c030723c */ /* 0x082fe20000001830 */
[----:B------:R-:W1:Y:S07]  /*5db0*/  LDSM.16.MT88.4 R192, [R161+0x2000] ;  /* 0x00200000a1c0783b */ /* 0x000e6e0000004200 */
[-C--:B--2---:R-:W-:Y:S01]  /*5dc0*/  HMMA.16816.F32 R52, R188, R180.reuse, R52 ;  /* 0x000000b4bc34723c */ /* 0x084fe20000001834 */
[----:B------:R-:W2:Y:S07]  /*5dd0*/  LDSM.16.MT88.4 R188, [R161+0x2080] ;  /* 0x00208000a1bc783b */ /* 0x000eae0000004200 */
        /* <DEDUP_REMOVED lines=8> */
[----:B-1----:R-:W-:Y:S01]  /*5e60*/  HMMA.16816.F32 R184, R192, R180, R184 ;  /* 0x000000b4c0b8723c */ /* 0x002fe200000018b8 */
[----:B------:R-:W1:Y:S07]  /*5e70*/  LDSM.16.MT88.4 R192, [R162+0x3080] ;  /* 0x00308000a2c0783b */ /* 0x000e6e0000004200 */
[-C--:B--2---:R-:W-:Y:S01]  /*5e80*/  HMMA.16816.F32 R44, R188, R182.reuse, R44 ;  /* 0x000000b6bc2c723c */ /* 0x084fe2000000182c */
[----:B------:R-:W2:Y:S07]  /*5e90*/  LDSM.16.MT88.4 R188, [R161+0x3000] ;  /* 0x00300000a1bc783b */ /* 0x000eae0000004200 */
[-C--:B------:R-:W-:Y:S01]  /*5ea0*/  HMMA.16816.F32 R52, R196, R182.reuse, R52 ;  /* 0x000000b6c434723c */ /* 0x080fe20000001834 */
[----:B------:R-:W3:Y:S07]  /*5eb0*/  LDSM.16.MT88.4 R196, [R160+0x3000] ;  /* 0x00300000a0c4783b */ /* 0x000eee0000004200 */
[-C--:B0-----:R-:W-:Y:S01]  /*5ec0*/  HMMA.16816.F32 R48, R176, R182.reuse, R48 ;  /* 0x000000b6b030723c */ /* 0x081fe20000001830 */
[----:B------:R-:W0:Y:S07]  /*5ed0*/  LDSM.16.MT88.4 R176, [R161+0x3080] ;  /* 0x00308000a1b0783b */ /* 0x000e2e0000004200 */
[-C--:B-1----:R-:W-:Y:S01]  /*5ee0*/  HMMA.16816.F32 R56, R192, R182.reuse, R56 ;  /* 0x000000b6c038723c */ /* 0x082fe20000001838 */
[----:B------:R-:W1:Y:S07]  /*5ef0*/  LDSM.16.MT88.4 R192, [R160+0x3080] ;  /* 0x00308000a0c0783b */ /* 0x000e6e0000004200 */
[-C--:B--2---:R-:W-:Y:S01]  /*5f00*/  HMMA.16816.F32 R100, R188, R182.reuse, R100 ;  /* 0x000000b6bc64723c */ /* 0x084fe20000001864 */
[----:B------:R-:W-:Y:S07]  /*5f10*/  LDSM.16.M88.4 R188, [R222+0x10080] ;  /* 0x01008000debc783b */ /* 0x000fee0000000200 */
[-C--:B---3--:R-:W-:Y:S01]  /*5f20*/  HMMA.16816.F32 R156, R196, R182.reuse, R156 ;  /* 0x000000b6c49c723c */ /* 0x088fe2000000189c */
[----:B------:R-:W-:Y:S07]  /*5f30*/  LDSM.16.MT88.4 R196, [R0+0x4080] ;  /* 0x0040800000c4783b */ /* 0x000fee0000004200 */
[-C--:B0-----:R-:W-:Y:S01]  /*5f40*/  HMMA.16816.F32 R152, R176, R182.reuse, R152 ;  /* 0x000000b6b098723c */ /* 0x081fe20000001898 */
[----:B------:R-:W0:Y:S07]  /*5f50*/  LDSM.16.MT88.4 R176, [R0+0x4000] ;  /* 0x0040000000b0783b */ /* 0x000e2e0000004200 */
[----:B-1----:R-:W-:Y:S01]  /*5f60*/  HMMA.16816.F32 R180, R192, R182, R184 ;  /* 0x000000b6c0b4723c */ /* 0x002fe200000018b8 */
        /* <DEDUP_REMOVED lines=14> */
[-C--:B------:R-:W-:Y:S01]  /*6050*/  HMMA.16816.F32 R48, R196, R188.reuse, R48 ;  /* 0x000000bcc430723c */ /* 0x080fe20000001830 */
[----:B------:R-:W-:Y:S07]  /*6060*/  LDSM.16.MT88.4 R196, [R161+0x5000] ;  /* 0x00500000a1c4783b */ /* 0x000fee0000004200 */
[----:B0-----:R-:W-:Y:S01]  /*6070*/  HMMA.16816.F32 R180, R176, R188, R180 ;  /* 0x000000bcb0b4723c */ /* 0x001fe200000018b4 */
        /* <DEDUP_REMOVED lines=9> */
[-C--:B------:R-:W-:Y:S01]  /*6110*/  HMMA.16816.F32 R100, R196, R190.reuse, R100 ;  /* 0x000000bec464723c */ /* 0x080fe20000001864 */
[----:B------:R-:W-:Y:S07]  /*6120*/  LDSM.16.MT88.4 R196, [R162+0x7000] ;  /* 0x00700000a2c4783b */ /* 0x000fee0000004200 */
[-C--:B--2---:R-:W-:Y:S01]  /*6130*/  HMMA.16816.F32 R152, R184, R190.reuse, R152 ;  /* 0x000000beb898723c */ /* 0x084fe20000001898 */
[----:B------:R-:W-:Y:S07]  /*6140*/  LDSM.16.M88.4 R184, [R165+0x10080] ;  /* 0x01008000a5b8783b */ /* 0x000fee0000000200 */
        /* <DEDUP_REMOVED lines=54> */
[-C--:B------:R-:W-:Y:S01]  /*64b0*/  HMMA.16816.F32 R44, R196, R182.reuse, R44 ;  /* 0x000000b6c42c723c */ /* 0x080fe2000000182c */
[----:B------:R-:W3:Y:S07]  /*64c0*/  LDSM.16.MT88.4 R196, [R161+0x9000] ;  /* 0x00900000a1c4783b */ /* 0x000eee0000004200 */
[-C--:B--2---:R-:W-:Y:S01]  /*64d0*/  HMMA.16816.F32 R48, R188, R182.reuse, R48 ;  /* 0x000000b6bc30723c */ /* 0x084fe20000001830 */
[----:B------:R-:W2:Y:S07]  /*64e0*/  LDSM.16.MT88.4 R188, [R161+0x9080] ;  /* 0x00908000a1bc783b */ /* 0x000eae0000004200 */
[-C--:B0-----:R-:W-:Y:S01]  /*64f0*/  HMMA.16816.F32 R52, R176, R182.reuse, R52 ;  /* 0x000000b6b034723c */ /* 0x081fe20000001834 */
[----:B------:R-:W0:Y:S07]  /*6500*/  LDSM.16.MT88.4 R176, [R160+0x9000] ;  /* 0x00900000a0b0783b */ /* 0x000e2e0000004200 */
[-C--:B-1----:R-:W-:Y:S01]  /*6510*/  HMMA.16816.F32 R56, R192, R182.reuse, R56 ;  /* 0x000000b6c038723c */ /* 0x082fe20000001838 */
[----:B------:R-:W1:Y:S07]  /*6520*/  LDSM.16.MT88.4 R192, [R160+0x9080] ;  /* 0x00908000a0c0783b */ /* 0x000e6e0000004200 */
[-C--:B---3--:R-:W-:Y:S01]  /*6530*/  HMMA.16816.F32 R100, R196, R182.reuse, R100 ;  /* 0x000000b6c464723c */ /* 0x088fe20000001864 */
        /* <DEDUP_REMOVED lines=66> */
[----:B------:R-:W-:Y:S01]  /*6960*/  LOP3.LUT R174, R174, 0x1c, RZ, 0xc0, !PT ;  /* 0x0000001caeae7812 */ /* 0x000fe200078ec0ff */
[----:B------:R-:W-:Y:S06]  /*6970*/  LDSM.16.MT88.4 R196, [R162+0xe080] ;  /* 0x00e08000a2c4783b */ /* 0x000fec0000004200 */
[-C--:B--2---:R-:W-:Y:S01]  /*6980*/  HMMA.16816.F32 R152, R180, R186.reuse, R152 ;  /* 0x000000bab498723c */ /* 0x084fe20000001898 */
[----:B------:R-:W-:Y:S07]  /*6990*/  LDSM.16.M88.4 R180, [R165+0x10180] ;  /* 0x01018000a5b4783b */ /* 0x000fee0000000200 */
[-C--:B0-----:R-:W-:Y:S01]  /*69a0*/  HMMA.16816.F32 R156, R176, R186.reuse, R156 ;  /* 0x000000bab09c723c */ /* 0x081fe2000000189c */
[----:B------:R-:W-:Y:S07]  /*69b0*/  LDSM.16.MT88.4 R176, [R0+0xe000] ;  /* 0x00e0000000b0783b */ /* 0x000fee0000004200 */
[----:B-1----:R-:W-:Y:S01]  /*69c0*/  HMMA.16816.F32 R184, R192, R186, R188 ;  /* 0x000000bac0b8723c */ /* 0x002fe200000018bc */
[----:B------:R-:W0:Y:S04]  /*69d0*/  LDSM.16.MT88.4 R188, [R0+0xe080] ;  /* 0x00e0800000bc783b */ /* 0x000e280000004200 */
[----:B------:R-:W1:Y:S03]  /*69e0*/  LDSM.16.MT88.4 R192, [R162+0xe000] ;  /* 0x00e00000a2c0783b */ /* 0x000e660000004200 */
[-C--:B0-----:R-:W-:Y:S01]  /*69f0*/  HMMA.16816.F32 R48, R188, R180.reuse, R48 ;  /* 0x000000b4bc30723c */ /* 0x081fe20000001830 */
[----:B------:R-:W0:Y:S07]  /*6a00*/  LDSM.16.MT88.4 R188, [R162+0xf000] ;  /* 0x00f00000a2bc783b */ /* 0x000e2e0000004200 */
[-C--:B-1----:R-:W-:Y:S01]  /*6a10*/  HMMA.16816.F32 R52, R192, R180.reuse, R52 ;  /* 0x000000b4c034723c */ /* 0x082fe20000001834 */
[----:B------:R-:W-:Y:S01]  /*6a20*/  LEA.HI R174, R174, 0x78, RZ, 0x1e ;  /* 0x00000078aeae7811 */ /* 0x000fe200078ff0ff */
[----:B------:R-:W1:Y:S04]  /*6a30*/  S2R R165, SR_TID.X ;  /* 0x0000000000a57919 */ /* 0x000e680000002100 */
[----:B------:R-:W-:Y:S02]  /*6a40*/  LDSM.16.MT88.4 R192, [R162+0xf080] ;  /* 0x00f08000a2c0783b */ /* 0x000fe40000004200 */
[----:B------:R-:W-:Y:S02]  /*6a50*/  HMMA.16816.F32 R44, R176, R180, R44 ;  /* 0x000000b4b02c723c */ /* 0x000fe4000000182c */
[----:B------:R-:W2:Y:S11]  /*6a60*/  LDSM.16.MT88.4 R176, [R0+0xf080] ;  /* 0x00f0800000b0783b */ /* 0x000eb60000004200 */
[----:B------:R-:W-:Y:S03]  /*6a70*/  @!UPT UIADD3 URZ, URZ, URZ, URZ ;  /* 0x0000003f3f3ff290 */ /* 0x000fe6000fffe03f */
[-C--:B0-----:R-:W-:Y:S01]  /*6a80*/  HMMA.16816.F32 R52, R188, R182.reuse, R52 ;  /* 0x000000b6bc34723c */ /* 0x081fe20000001834 */
[----:B------:R-:W0:Y:S07]  /*6a90*/  S2R R191, SR_CTAID.X ;  /* 0x0000000000bf7919 */ /* 0x000e2e0000002500 */
[----:B------:R-:W-:Y:S01]  /*6aa0*/  HMMA.16816.F32 R44, R216, R182, R44 ;  /* 0x000000b6d82c723c */ /* 0x000fe2000000182c */
[----:B------:R-:W3:Y:S01]  /*6ab0*/  S2R R218, SR_CTAID.X ;  /* 0x0000000000da7919 */ /* 0x000ee20000002500 */
[----:B0-----:R-:W-:-:S05]  /*6ac0*/  SHF.L.U32 R191, R191, 0x7, RZ ;  /* 0x00000007bfbf7819 */ /* 0x001fca00000006ff */
[----:B------:R-:W-:Y:S02]  /*6ad0*/  IMAD.IADD R191, R191, 0x1, R174 ;  /* 0x00000001bfbf7824 */ /* 0x000fe400078e02ae */
[----:B------:R-:W0:Y:S01]  /*6ae0*/  S2R R174, SR_TID.X ;  /* 0x0000000000ae7919 */ /* 0x000e220000002100 */
[----:B---3--:R-:W-:-:S03]  /*6af0*/  IMAD.SHL.U32 R218, R218, 0x80, RZ ;  /* 0x00000080dada7824 */ /* 0x008fc600078e00ff */
[----:B------:R-:W3:Y:S04]  /*6b00*/  S2R R219, SR_CTAID.X ;  /* 0x0000000000db7919 */ /* 0x000ee80000002500 */
[----:B------:R-:W4:Y:S01]  /*6b10*/  S2R R216, SR_CTAID.X ;  /* 0x0000000000d87919 */ /* 0x000f220000002500 */
[----:B0-----:R-:W-:-:S04]  /*6b20*/  LOP3.LUT R174, R174, 0x1c, RZ, 0xc0, !PT ;  /* 0x0000001caeae7812 */ /* 0x001fc800078ec0ff */
[C---:B------:R-:W-:Y:S02]  /*6b30*/  LEA.HI R167, R174.reuse, 0x70, RZ, 0x1e ;  /* 0x00000070aea77811 */ /* 0x040fe400078ff0ff */
[----:B------:R-:W-:-:S04]  /*6b40*/  LEA.HI R174, R174, 0x68, RZ, 0x1e ;  /* 0x00000068aeae7811 */ /* 0x000fc800078ff0ff */
[----:B------:R-:W-:Y:S02]  /*6b50*/  IADD3 R218, R218, R174, RZ ;  /* 0x000000aedada7210 */ /* 0x000fe40007ffe0ff */
[----:B------:R-:W0:Y:S01]  /*6b60*/  S2R R174, SR_TID.X ;  /* 0x0000000000ae7919 */ /* 0x000e220000002100 */
[----:B---3--:R-:W-:Y:S02]  /*6b70*/  SHF.L.U32 R219, R219, 0x7, RZ ;  /* 0x00000007dbdb7819 */ /* 0x008fe400000006ff */
[----:B----4-:R-:W-:-:S03]  /*6b80*/  SHF.L.U32 R216, R216, 0x7, RZ ;  /* 0x00000007d8d87819 */ /* 0x010fc600000006ff */
[----:B------:R-:W-:Y:S01]  /*6b90*/  IMAD.IADD R219, R219, 0x1, R167 ;  /* 0x00000001dbdb7824 */ /* 0x000fe200078e02a7 */
[----:B------:R-:W3:Y:S01]  /*6ba0*/  S2R R217, SR_CTAID.X ;  /* 0x0000000000d97919 */ /* 0x000ee20000002500 */
[----:B------:R-:W-:Y:S01]  /*6bb0*/  HMMA.16816.F32 R184, R212, R180, R184 ;  /* 0x000000b4d4b8723c */ /* 0x000fe200000018b8 */
[----:B0-----:R-:W-:-:S04]  /*6bc0*/  LOP3.LUT R174, R174, 0x1c, RZ, 0xc0, !PT ;  /* 0x0000001caeae7812 */ /* 0x001fc800078ec0ff */
[C---:B------:R-:W-:Y:S02]  /*6bd0*/  LEA.HI R167, R174.reuse, 0x60, RZ, 0x1e ;  /* 0x00000060aea77811 */ /* 0x040fe400078ff0ff */
[----:B------:R-:W-:-:S05]  /*6be0*/  LEA.HI R174, R174, 0x58, RZ, 0x1e ;  /* 0x00000058aeae7811 */ /* 0x000fca00078ff0ff */
[----:B------:R-:W-:Y:S02]  /*6bf0*/  IMAD.IADD R216, R216, 0x1, R174 ;  /* 0x00000001d8d87824 */ /* 0x000fe400078e02ae */
[----:B------:R-:W0:Y:S04]  /*6c00*/  S2R R174, SR_TID.X ;  /* 0x0000000000ae7919 */ /* 0x000e280000002100 */
[----:B------:R-:W4:Y:S01]  /*6c10*/  S2R R214, SR_CTAID.X ;  /* 0x0000000000d67919 */ /* 0x000f220000002500 */
[----:B---3--:R-:W-:-:S04]  /*6c20*/  IMAD.SHL.U32 R217, R217, 0x80, RZ ;  /* 0x00000080d9d97824 */ /* 0x008fc800078e00ff */
[----:B------:R-:W-:Y:S01]  /*6c30*/  IMAD.IADD R217, R217, 0x1, R167 ;  /* 0x00000001d9d97824 */ /* 0x000fe200078e02a7 */
[----:B------:R-:W3:Y:S01]  /*6c40*/  S2R R215, SR_CTAID.X ;  /* 0x0000000000d77919 */ /* 0x000ee20000002500 */
[----:B0-----:R-:W-:-:S04]  /*6c50*/  LOP3.LUT R174, R174, 0x1c, RZ, 0xc0, !PT ;  /* 0x0000001caeae7812 */ /* 0x001fc800078ec0ff */
[----:B------:R-:W-:Y:S01]  /*6c60*/  LEA.HI R167, R174, 0x50, RZ, 0x1e ;  /* 0x00000050aea77811 */ /* 0x000fe200078ff0ff */
[----:B----4-:R-:W-:Y:S01]  /*6c70*/  IMAD.SHL.U32 R214, R214, 0x80, RZ ;  /* 0x00000080d6d67824 */ /* 0x010fe200078e00ff */
[----:B------:R-:W-:-:S05]  /*6c80*/  LEA.HI R174, R174, 0x48, RZ, 0x1e ;  /* 0x00000048aeae7811 */ /* 0x000fca00078ff0ff */
[----:B------:R-:W-:Y:S02]  /*6c90*/  IMAD.IADD R214, R214, 0x1, R174 ;  /* 0x00000001d6d67824 */ /* 0x000fe400078e02ae */
[----:B------:R-:W0:Y:S04]  /*6ca0*/  S2R R174, SR_TID.X ;  /* 0x0000000000ae7919 */ /* 0x000e280000002100 */
[----:B------:R-:W4:Y:S01]  /*6cb0*/  S2R R212, SR_CTAID.X ;  /* 0x0000000000d47919 */ /* 0x000f220000002500 */
[----:B---3--:R-:W-:-:S05]  /*6cc0*/  IMAD.SHL.U32 R215, R215, 0x80, RZ ;  /* 0x00000080d7d77824 */ /* 0x008fca00078e00ff */
[----:B------:R-:W-:Y:S01]  /*6cd0*/  IADD3 R215, R215, R167, RZ ;  /* 0x000000a7d7d77210 */ /* 0x000fe20007ffe0ff */
[----:B------:R-:W3:Y:S01]  /*6ce0*/  S2R R213, SR_CTAID.X ;  /* 0x0000000000d57919 */ /* 0x000ee20000002500 */
[----:B------:R-:W-:Y:S03]  /*6cf0*/  HMMA.16816.F32 R152, R204, R180, R152 ;  /* 0x000000b4cc98723c */ /* 0x000fe60000001898 */
[----:B------:R-:W2:Y:S01]  /*6d00*/  LDSM.16.MT88.4 R204, [R160+0xf000] ;  /* 0x00f00000a0cc783b */ /* 0x000ea20000004200 */
[----:B0-----:R-:W-:-:S04]  /*6d10*/  LOP3.LUT R174, R174, 0x1c, RZ, 0xc0, !PT ;  /* 0x0000001caeae7812 */ /* 0x001fc800078ec0ff */
[----:B------:R-:W-:Y:S01]  /*6d20*/  LEA.HI R167, R174, 0x40, RZ, 0x1e ;  /* 0x00000040aea77811 */ /* 0x000fe200078ff0ff */
[----:B----4-:R-:W-:Y:S01]  /*6d30*/  IMAD.SHL.U32 R212, R212, 0x80, RZ ;  /* 0x00000080d4d47824 */ /* 0x010fe200078e00ff */
[----:B------:R-:W-:Y:S01]  /*6d40*/  LEA.HI R174, R174, 0x38, RZ, 0x1e ;  /* 0x00000038aeae7811 */ /* 0x000fe200078ff0ff */
[----:B------:R-:W-:Y:S01]  /*6d50*/  HMMA.16816.F32 R156, R208, R180, R156 ;  /* 0x000000b4d09c723c */ /* 0x000fe2000000189c */
[----:B------:R0:W-:Y:S02]  /*6d60*/  LDSM.16.MT88.4 R208, [R160+0xf080] ;  /* 0x00f08000a0d0783b */ /* 0x0001e40000004200 */
[----:B------:R-:W-:Y:S02]  /*6d70*/  IADD3 R212, R212, R174, RZ ;  /* 0x000000aed4d47210 */ /* 0x000fe40007ffe0ff */
[----:B------:R-:W4:Y:S04]  /*6d80*/  S2R R174, SR_TID.X ;  /* 0x0000000000ae7919 */ /* 0x000f280000002100 */
[----:B0-----:R-:W0:Y:S04]  /*6d90*/  S2R R160, SR_TID.X ;  /* 0x0000000000a07919 */ /* 0x001e280000002100 */
[----:B------:R-:W2:Y:S01]  /*6da0*/  S2R R189, SR_CTAID.X ;  /* 0x0000000000bd7919 */ /* 0x000ea20000002500 */
[----:B-1----:R-:W-:-:S02]  /*6db0*/  LOP3.LUT R165, R165, 0x3, RZ, 0xc0, !PT ;  /* 0x00000003a5a57812 */ /* 0x002fc400078ec0ff */
[----:B---3--:R-:W-:-:S03]  /*6dc0*/  SHF.L.U32 R213, R213, 0x7, RZ ;  /* 0x00000007d5d57819 */ /* 0x008fc600000006ff */
[----:B------:R-:W-:Y:S02]  /*6dd0*/  IMAD.SHL.U32 R165, R165, 0x2, RZ ;  /* 0x00000002a5a57824 */ /* 0x000fe400078e00ff */
[----:B------:R-:W-:Y:S01]  /*6de0*/  IMAD.IADD R213, R213, 0x1, R167 ;  /* 0x00000001d5d57824 */ /* 0x000fe200078e02a7 */
[----:B------:R-:W1:Y:S01]  /*6df0*/  S2R R190, SR_CTAID.X ;  /* 0x0000000000be7919 */ /* 0x000e620000002500 */
[----:B----4-:R-:W-:Y:S02]  /*6e00*/  LOP3.LUT R174, R174, 0x1c, RZ, 0xc0, !PT ;  /* 0x0000001caeae7812 */ /* 0x010fe400078ec0ff */
[----:B0-----:R-:W-:Y:S02]  /*6e10*/  LOP3.LUT R160, R160, 0x60, RZ, 0xc0, !PT ;  /* 0x00000060a0a07812 */ /* 0x001fe400078ec0ff */
[C---:B------:R-:W-:Y:S02]  /*6e20*/  LEA.HI R167, R174.reuse, 0x30, RZ, 0x1e ;  /* 0x00000030aea77811 */ /* 0x040fe400078ff0ff */
[----:B------:R-:W-:-:S02]  /*6e30*/  LEA.HI R174, R174, 0x28, RZ, 0x1e ;  /* 0x00000028aeae7811 */ /* 0x000fc400078ff0ff */
[----:B--2---:R-:W-:Y:S02]  /*6e40*/  SHF.L.U32 R189, R189, 0x7, RZ ;  /* 0x00000007bdbd7819 */ /* 0x004fe400000006ff */
[----:B------:R-:W-:Y:S02]  /*6e50*/  LEA.HI R160, R160, R165, RZ, 0x1e ;  /* 0x000000a5a0a07211 */ /* 0x000fe400078ff0ff */
[----:B------:R-:W0:Y:S01]  /*6e60*/  S2R R165, SR_TID.X ;  /* 0x0000000000a57919 */ /* 0x000e220000002100 */
[----:B------:R-:W-:-:S03]  /*6e70*/  IMAD.IADD R189, R189, 0x1, R174 ;  /* 0x00000001bdbd7824 */ /* 0x000fc600078e02ae */
[----:B------:R-:W2:Y:S01]  /*6e80*/  S2R R174, SR_CTAID.X ;  /* 0x0000000000ae7919 */ /* 0x000ea20000002500 */
[----:B-1----:R-:W-:-:S04]  /*6e90*/  IMAD.SHL.U32 R190, R190, 0x80, RZ ;  /* 0x00000080bebe7824 */ /* 0x002fc800078e00ff */
[----:B------:R-:W-:Y:S01]  /*6ea0*/  IMAD.IADD R190, R190, 0x1, R167 ;  /* 0x00000001bebe7824 */ /* 0x000fe200078e02a7 */
[----:B0-----:R-:W-:-:S04]  /*6eb0*/  LOP3.LUT R165, R165, 0x1c, RZ, 0xc0, !PT ;  /* 0x0000001ca5a57812 */ /* 0x001fc800078ec0ff */
[----:B------:R-:W-:Y:S01]  /*6ec0*/  LEA.HI R167, R165, 0x20, RZ, 0x1e ;  /* 0x00000020a5a77811 */ /* 0x000fe200078ff0ff */
[----:B--2---:R-:W-:-:S05]  /*6ed0*/  IMAD.SHL.U32 R174, R174, 0x80, RZ ;  /* 0x00000080aeae7824 */ /* 0x004fca00078e00ff */
[----:B------:R-:W-:Y:S02]  /*6ee0*/  IADD3 R174, R174, R167, RZ ;  /* 0x000000a7aeae7210 */ /* 0x000fe40007ffe0ff */
[----:B------:R-:W0:Y:S01]  /*6ef0*/  S2R R167, SR_CTAID.X ;  /* 0x0000000000a77919 */ /* 0x000e220000002500 */
[----:B------:R-:W-:Y:S01]  /*6f00*/  LEA.HI R165, R165, 0x18, RZ, 0x1e ;  /* 0x00000018a5a57811 */ /* 0x000fe200078ff0ff */
[----:B0-----:R-:W-:-:S04]  /*6f10*/  IMAD.SHL.U32 R167, R167, 0x80, RZ ;  /* 0x00000080a7a77824 */ /* 0x001fc800078e00ff */
[----:B------:R-:W-:Y:S02]  /*6f20*/  IMAD.IADD R167, R167, 0x1, R165 ;  /* 0x00000001a7a77824 */ /* 0x000fe400078e02a5 */
[----:B------:R-:W0:Y:S01]  /*6f30*/  S2R R165, SR_TID.X ;  /* 0x0000000000a57919 */ /* 0x000e220000002100 */
[----:B------:R-:W-:Y:S03]  /*6f40*/  HMMA.16816.F32 R100, R200, R180, R100 ;  /* 0x000000b4c864723c */ /* 0x000fe60000001864 */
[----:B------:R-:W1:Y:S05]  /*6f50*/  LDSM.16.MT88.4 R200, [R161+0xf080] ;  /* 0x00f08000a1c8783b */ /* 0x000e6a0000004200 */
[----:B------:R-:W-:Y:S07]  /*6f60*/  HMMA.16816.F32 R48, R176, R182, R48 ;  /* 0x000000b6b030723c */ /* 0x000fee0000001830 */
[----:B------:R-:W-:-:S02]  /*6f70*/  IADD3 R179, P1, R160, UR4, RZ ;  /* 0x00000004a0b37c10 */ /* 0x000fc4000ff3e0ff */
[----:B0-----:R-:W-:-:S04]  /*6f80*/  LOP3.LUT R165, R165, 0x1c, RZ, 0xc0, !PT ;  /* 0x0000001ca5a57812 */ /* 0x001fc800078ec0ff */
[----:B------:R-:W-:Y:S02]  /*6f90*/  LEA.HI R160, R165, 0x10, RZ, 0x1e ;  /* 0x00000010a5a07811 */ /* 0x000fe400078ff0ff */
[----:B------:R-:W0:Y:S01]  /*6fa0*/  S2R R165, SR_CTAID.X ;  /* 0x0000000000a57919 */ /* 0x000e220000002500 */
[----:B------:R-:W-:Y:S08]  /*6fb0*/  HMMA.16816.F32 R156, R204, R182, R156 ;  /* 0x000000b6cc9c723c */ /* 0x000ff0000000189c */
[----:B------:R-:W-:Y:S01]  /*6fc0*/  HMMA.16816.F32 R56, R196, R180, R56 ;  /* 0x000000b4c438723c */ /* 0x000fe20000001838 */
[----:B------:R-:W2:Y:S01]  /*6fd0*/  LDSM.16.MT88.4 R196, [R161+0xf000] ;  /* 0x00f00000a1c4783b */ /* 0x000ea20000004200 */
[----:B0-----:R-:W-:Y:S11]  /*6fe0*/  SHF.L.U32 R165, R165, 0x7, RZ ;  /* 0x00000007a5a57819 */ /* 0x001ff600000006ff */
[----:B------:R-:W-:Y:S03]  /*6ff0*/  @!UPT UIADD3 URZ, URZ, URZ, URZ ;  /* 0x0000003f3f3ff290 */ /* 0x000fe6000fffe03f */
[----:B------:R-:W-:Y:S02]  /*7000*/  FMUL R181, R157, c[0x0][0x188] ;  /* 0x000062009db57a20 */ /* 0x000fe40000400000 */
[----:B------:R-:W-:Y:S02]  /*7010*/  IMAD.IADD R165, R165, 0x1, R160 ;  /* 0x00000001a5a57824 */ /* 0x000fe400078e02a0 */
[----:B------:R-:W0:Y:S04]  /*7020*/  S2R R160, SR_TID.X ;  /* 0x0000000000a07919 */ /* 0x000e280000002100 */
[----:B------:R-:W3:Y:S01]  /*7030*/  S2R R157, SR_CTAID.X ;  /* 0x00000000009d7919 */ /* 0x000ee20000002500 */
[-C--:B-1----:R-:W-:Y:S08]  /*7040*/  HMMA.16816.F32 R152, R200, R182.reuse, R152 ;  /* 0x000000b6c898723c */ /* 0x082ff00000001898 */
[----:B------:R-:W-:Y:S01]  /*7050*/  HMMA.16816.F32 R184, R208, R182, R184 ;  /* 0x000000b6d0b8723c */ /* 0x000fe200000018b8 */
[----:B------:R-:W-:-:S07]  /*7060*/  FMUL R180, R46, c[0x0][0x188] ;  /* 0x000062002eb47a20 */ /* 0x000fce0000400000 */
[----:B------:R-:W-:Y:S01]  /*7070*/  HMMA.16816.F32 R56, R192, R182, R56 ;  /* 0x000000b6c038723c */ /* 0x000fe20000001838 */
[----:B0-----:R-:W-:-:S04]  /*7080*/  LOP3.LUT R160, R160, 0x1c, RZ, 0xc0, !PT ;  /* 0x0000001ca0a07812 */ /* 0x001fc800078ec0ff */
[----:B------:R-:W-:Y:S01]  /*7090*/  LEA.HI R160, R160, 0x8, RZ, 0x1e ;  /* 0x00000008a0a07811 */ /* 0x000fe200078ff0ff */
[----:B---3--:R-:W-:Y:S02]  /*70a0*/  IMAD.SHL.U32 R157, R157, 0x80, RZ ;  /* 0x000000809d9d7824 */ /* 0x008fe400078e00ff */
[----:B------:R-:W-:Y:S01]  /*70b0*/  FMUL R46, R154, c[0x0][0x188] ;  /* 0x000062009a2e7a20 */ /* 0x000fe20000400000 */
[----:B--2---:R-:W-:Y:S01]  /*70c0*/  HMMA.16816.F32 R100, R196, R182, R100 ;  /* 0x000000b6c464723c */ /* 0x004fe20000001864 */
[----:B------:R-:W0:Y:S01]  /*70d0*/  S2R R154, SR_CTAID.X ;  /* 0x00000000009a7919 */ /* 0x000e220000002500 */
[----:B------:R-:W-:-:S03]  /*70e0*/  IADD3 R157, R157, R160, RZ ;  /* 0x000000a09d9d7210 */ /* 0x000fc60007ffe0ff */
[----:B------:R-:W1:Y:S01]  /*70f0*/  S2R R160, SR_TID.X ;  /* 0x0000000000a07919 */ /* 0x000e620000002100 */
[C---:B------:R-:W-:Y:S01]  /*7100*/  ISETP.GT.U32.AND P0, PT, R179.reuse, R191, PT ;  /* 0x000000bfb300720c */ /* 0x040fe20003f04070 */
[----:B------:R-:W-:Y:S01]  /*7110*/  IMAD.X R182, RZ, RZ, UR5, P1 ;  /* 0x00000005ffb67e24 */ /* 0x000fe200088e06ff */
[----:B------:R-:W-:Y:S01]  /*7120*/  ISETP.GT.U32.AND P2, PT, R179, R218, PT ;  /* 0x000000dab300720c */ /* 0x000fe20003f44070 */
[----:B------:R-:W-:Y:S01]  /*7130*/  FMUL R161, R49, c[0x0][0x188] ;  /* 0x0000620031a17a20 */ /* 0x000fe20000400000 */
[----:B------:R-:W-:Y:S01]  /*7140*/  ISETP.GT.U32.AND P3, PT, R179, R217, PT ;  /* 0x000000d9b300720c */ /* 0x000fe20003f64070 */
[----:B------:R-:W-:Y:S01]  /*7150*/  FMUL R49, R50, c[0x0][0x188] ;  /* 0x0000620032317a20 */ /* 0x000fe20000400000 */
[----:B------:R-:W-:Y:S01]  /*7160*/  ISETP.GT.U32.AND.EX P0, PT, R182, RZ, PT, P0 ;  /* 0x000000ffb600720c */ /* 0x000fe20003f04100 */
[----:B------:R-:W-:Y:S01]  /*7170*/  FMUL R50, R186, c[0x0][0x188] ;  /* 0x00006200ba327a20 */ /* 0x000fe20000400000 */
[----:B------:R-:W-:Y:S01]  /*7180*/  ISETP.GT.U32.AND.EX P2, PT, R182, RZ, PT, P2 ;  /* 0x000000ffb600720c */ /* 0x000fe20003f44120 */
[----:B------:R-:W-:Y:S01]  /*7190*/  FMUL R178, R44, c[0x0][0x188] ;  /* 0x000062002cb27a20 */ /* 0x000fe20000400000 */
[----:B------:R-:W-:Y:S01]  /*71a0*/  ISETP.GT.U32.AND.EX P3, PT, R182, RZ, PT, P3 ;  /* 0x000000ffb600720c */ /* 0x000fe20003f64130 */
[----:B------:R-:W-:Y:S01]  /*71b0*/  FMUL R44, R152, c[0x0][0x188] ;  /* 0x00006200982c7a20 */ /* 0x000fe20000400000 */
[----:B------:R-:W-:-:S02]  /*71c0*/  FSEL R50, R50, -INF , !P0 ;  /* 0xff80000032327808 */ /* 0x000fc40004000000 */
[C---:B------:R-:W-:Y:S02]  /*71d0*/  ISETP.GT.U32.AND P1, PT, R179.reuse, R219, PT ;  /* 0x000000dbb300720c */ /* 0x040fe40003f24070 */
[----:B------:R-:W-:Y:S02]  /*71e0*/  ISETP.GT.U32.AND P0, PT, R179, R216, PT ;  /* 0x000000d8b300720c */ /* 0x000fe40003f04070 */
[----:B------:R-:W-:Y:S01]  /*71f0*/  FSEL R46, R46, -INF , !P2 ;  /* 0xff8000002e2e7808 */ /* 0x000fe20005000000 */
[----:B------:R-:W-:Y:S01]  /*7200*/  FMUL R162, R45, c[0x0][0x188] ;  /* 0x000062002da27a20 */ /* 0x000fe20000400000 */
[C---:B------:R-:W-:Y:S01]  /*7210*/  ISETP.GT.U32.AND P2, PT, R179.reuse, R214, PT ;  /* 0x000000d6b300720c */ /* 0x040fe20003f44070 */
[----:B------:R-:W-:Y:S01]  /*7220*/  FMUL R177, R48, c[0x0][0x188] ;  /* 0x0000620030b17a20 */ /* 0x000fe20000400000 */
[----:B------:R-:W-:Y:S01]  /*7230*/  FSEL R44, R44, -INF , !P3 ;  /* 0xff8000002c2c7808 */ /* 0x000fe20005800000 */
[----:B------:R-:W-:Y:S01]  /*7240*/  FMUL R45, R58, c[0x0][0x188] ;  /* 0x000062003a2d7a20 */ /* 0x000fe20000400000 */
[----:B------:R-:W-:Y:S01]  /*7250*/  ISETP.GT.U32.AND P3, PT, R179, R213, PT ;  /* 0x000000d5b300720c */ /* 0x000fe20003f64070 */
[----:B------:R-:W-:Y:S01]  /*7260*/  FMUL R48, R184, c[0x0][0x188] ;  /* 0x00006200b8307a20 */ /* 0x000fe20000400000 */
[----:B------:R-:W-:-:S02]  /*7270*/  ISETP.GT.U32.AND.EX P1, PT, R182, RZ, PT, P1 ;  /* 0x000000ffb600720c */ /* 0x000fc40003f24110 */
[C---:B------:R-:W-:Y:S02]  /*7280*/  ISETP.GT.U32.AND.EX P0, PT, R182.reuse, RZ, PT, P0 ;  /* 0x000000ffb600720c */ /* 0x040fe40003f04100 */
[C---:B------:R-:W-:Y:S01]  /*7290*/  ISETP.GT.U32.AND.EX P2, PT, R182.reuse, RZ, PT, P2 ;  /* 0x000000ffb600720c */ /* 0x040fe20003f44120 */
[----:B------:R-:W-:Y:S01]  /*72a0*/  FMUL R188, R153, c[0x0][0x188] ;  /* 0x0000620099bc7a20 */ /* 0x000fe20000400000 */
[----:B------:R-:W-:Y:S02]  /*72b0*/  ISETP.GT.U32.AND.EX P3, PT, R182, RZ, PT, P3 ;  /* 0x000000ffb600720c */ /* 0x000fe40003f64130 */
[----:B------:R-:W-:Y:S02]  /*72c0*/  FSEL R48, R48, -INF , !P1 ;  /* 0xff80000030307808 */ /* 0x000fe40004800000 */
[----:B------:R-:W-:Y:S02]  /*72d0*/  FSEL R45, R45, -INF , !P0 ;  /* 0xff8000002d2d7808 */ /* 0x000fe40004000000 */
[----:B------:R-:W-:-:S02]  /*72e0*/  ISETP.GT.U32.AND P1, PT, R179, R215, PT ;  /* 0x000000d7b300720c */ /* 0x000fc40003f24070 */
[----:B------:R-:W-:Y:S02]  /*72f0*/  ISETP.GT.U32.AND P0, PT, R179, R212, PT ;  /* 0x000000d4b300720c */ /* 0x000fe40003f04070 */
[----:B------:R-:W-:Y:S02]  /*7300*/  FSEL R153, R49, -INF , !P2 ;  /* 0xff80000031997808 */ /* 0x000fe40005000000 */
[----:B------:R-:W-:Y:S01]  /*7310*/  ISETP.GT.U32.AND P2, PT, R179, R189, PT ;  /* 0x000000bdb300720c */ /* 0x000fe20003f44070 */
[----:B------:R-:W-:Y:S01]  /*7320*/  FMUL R56, R56, c[0x0][0x188] ;  /* 0x0000620038387a20 */ /* 0x000fe20000400000 */
[----:B------:R-:W-:Y:S01]  /*7330*/  FSEL R177, R177, -INF , !P3 ;  /* 0xff800000b1b17808 */ /* 0x000fe20005800000 */
[----:B------:R-:W-:Y:S01]  /*7340*/  FMUL R58, R158, c[0x0][0x188] ;  /* 0x000062009e3a7a20 */ /* 0x000fe20000400000 */
[----:B------:R-:W-:Y:S01]  /*7350*/  ISETP.GT.U32.AND P3, PT, R179, R174, PT ;  /* 0x000000aeb300720c */ /* 0x000fe20003f64070 */
[----:B0-----:R-:W-:Y:S01]  /*7360*/  IMAD.SHL.U32 R154, R154, 0x80, RZ ;  /* 0x000000809a9a7824 */ /* 0x001fe200078e00ff */
[----:B------:R-:W-:Y:S01]  /*7370*/  ISETP.GT.U32.AND.EX P1, PT, R182, RZ, PT, P1 ;  /* 0x000000ffb600720c */ /* 0x000fe20003f24110 */
[----:B------:R-:W-:Y:S01]  /*7380*/  FMUL R102, R102, c[0x0][0x188] ;  /* 0x0000620066667a20 */ /* 0x000fe20000400000 */
[----:B------:R-:W-:-:S02]  /*7390*/  ISETP.GT.U32.AND.EX P0, PT, R182, RZ, PT, P0 ;  /* 0x000000ffb600720c */ /* 0x000fc40003f04100 */
[----:B-1----:R-:W-:Y:S01]  /*73a0*/  LOP3.LUT R160, R160, 0x1c, RZ, 0xc0, !PT ;  /* 0x0000001ca0a07812 */ /* 0x002fe200078ec0ff */
[----:B------:R-:W-:Y:S01]  /*73b0*/  FMUL R49, R100, c[0x0][0x188] ;  /* 0x0000620064317a20 */ /* 0x000fe20000400000 */
[C---:B------:R-:W-:Y:S02]  /*73c0*/  ISETP.GT.U32.AND.EX P2, PT, R182.reuse, RZ, PT, P2 ;  /* 0x000000ffb600720c */ /* 0x040fe40003f44120 */
[----:B------:R-:W-:Y:S02]  /*73d0*/  ISETP.GT.U32.AND.EX P3, PT, R182, RZ, PT, P3 ;  /* 0x000000ffb600720c */ /* 0x000fe40003f64130 */
[----:B------:R-:W-:Y:S02]  /*73e0*/  FSEL R152, R56, -INF , !P1 ;  /* 0xff80000038987808 */ /* 0x000fe40004800000 */
[----:B------:R-:W-:Y:S02]  /*73f0*/  FSEL R58, R58, -INF , !P0 ;  /* 0xff8000003a3a7808 */ /* 0x000fe40004000000 */
[----:B------:R-:W-:Y:S01]  /*7400*/  LEA.HI R154, R160, R154, RZ, 0x1e ;  /* 0x0000009aa09a7211 */ /* 0x000fe200078ff0ff */
[----:B------:R-:W-:Y:S01]  /*7410*/  FMUL R160, R54, c[0x0][0x188] ;  /* 0x0000620036a07a20 */ /* 0x000fe20000400000 */
[----:B------:R-:W-:-:S02]  /*7420*/  ISETP.GT.U32.AND P1, PT, R179, R190, PT ;  /* 0x000000beb300720c */ /* 0x000fc40003f24070 */
[C---:B------:R-:W-:Y:S02]  /*7430*/  ISETP.GT.U32.AND P0, PT, R179.reuse, R167, PT ;  /* 0x000000a7b300720c */ /* 0x040fe40003f04070 */
[----:B------:R-:W-:Y:S02]  /*7440*/  FSEL R100, R102, -INF , !P2 ;  /* 0xff80000066647808 */ /* 0x000fe40005000000 */
[----:B------:R-:W-:Y:S01]  /*7450*/  ISETP.GT.U32.AND P2, PT, R179, R157, PT ;  /* 0x0000009db300720c */ /* 0x000fe20003f44070 */
[----:B------:R-:W-:Y:S01]  /*7460*/  FMUL R156, R156, c[0x0][0x188] ;  /* 0x000062009c9c7a20 */ /* 0x000fe20000400000 */
[----:B------:R-:W-:Y:S02]  /*7470*/  FSEL R54, R49, -INF , !P3 ;  /* 0xff80000031367808 */ /* 0x000fe40005800000 */
[----:B------:R-:W-:Y:S02]  /*7480*/  ISETP.GT.U32.AND P3, PT, R179, R154, PT ;  /* 0x0000009ab300720c */ /* 0x000fe40003f64070 */
[----:B------:R-:W-:-:S02]  /*7490*/  ISETP.GT.U32.AND.EX P1, PT, R182, RZ, PT, P1 ;  /* 0x000000ffb600720c */ /* 0x000fc40003f24110 */
[C---:B------:R-:W-:Y:S02]  /*74a0*/  ISETP.GT.U32.AND.EX P0, PT, R182.reuse, RZ, PT, P0 ;  /* 0x000000ffb600720c */ /* 0x040fe40003f04100 */
[C---:B------:R-:W-:Y:S02]  /*74b0*/  ISETP.GT.U32.AND.EX P2, PT, R182.reuse, RZ, PT, P2 ;  /* 0x000000ffb600720c */ /* 0x040fe40003f44120 */
[----:B------:R-:W-:Y:S01]  /*74c0*/  ISETP.GT.U32.AND.EX P3, PT, R182, RZ, PT, P3 ;  /* 0x000000ffb600720c */ /* 0x000fe20003f64130 */
[----:B------:R-:W-:Y:S01]  /*74d0*/  FMUL R171, R47, c[0x0][0x188] ;  /* 0x000062002fab7a20 */ /* 0x000fe20000400000 */
[----:B------:R-:W-:Y:S02]  /*74e0*/  FSEL R56, R156, -INF , !P1 ;  /* 0xff8000009c387808 */ /* 0x000fe40004800000 */
[----:B------:R-:W-:Y:S01]  /*74f0*/  FSEL R160, R160, -INF , !P0 ;  /* 0xff800000a0a07808 */ /* 0x000fe20004000000 */
[----:B------:R-:W-:Y:S01]  /*7500*/  FMUL R47, R155, c[0x0][0x188] ;  /* 0x000062009b2f7a20 */ /* 0x000fe20000400000 */
[----:B------:R-:W-:-:S02]  /*7510*/  ISETP.GE.U32.AND P0, PT, R179, R191, PT ;  /* 0x000000bfb300720c */ /* 0x000fc40003f06070 */
[----:B------:R-:W-:Y:S01]  /*7520*/  FSEL R156, R180, -INF , !P2 ;  /* 0xff800000b49c7808 */ /* 0x000fe20005000000 */
[----:B------:R-:W-:Y:S01]  /*7530*/  FMUL R176, R51, c[0x0][0x188] ;  /* 0x0000620033b07a20 */ /* 0x000fe20000400000 */
[C---:B------:R-:W-:Y:S02]  /*7540*/  ISETP.GT.U32.AND P1, PT, R179.reuse, R165, PT ;  /* 0x000000a5b300720c */ /* 0x040fe40003f24070 */
[----:B------:R-:W-:Y:S01]  /*7550*/  ISETP.GE.U32.AND P2, PT, R179, R218, PT ;  /* 0x000000dab300720c */ /* 0x000fe20003f46070 */
[----:B------:R-:W-:Y:S01]  /*7560*/  FMUL R51, R187, c[0x0][0x188] ;  /* 0x00006200bb337a20 */ /* 0x000fe20000400000 */
[----:B------:R-:W-:Y:S01]  /*7570*/  FSEL R155, R178, -INF , !P3 ;  /* 0xff800000b29b7808 */ /* 0x000fe20005800000 */
[----:B------:R-:W-:Y:S01]  /*7580*/  FMUL R52, R52, c[0x0][0x188] ;  /* 0x0000620034347a20 */ /* 0x000fe20000400000 */
[----:B------:R-:W-:Y:S02]  /*7590*/  ISETP.GE.U32.AND P3, PT, R179, R217, PT ;  /* 0x000000d9b300720c */ /* 0x000fe40003f66070 */
[----:B------:R-:W-:-:S02]  /*75a0*/  ISETP.GE.U32.AND.EX P0, PT, R182, RZ, PT, P0 ;  /* 0x000000ffb600720c */ /* 0x000fc40003f06100 */
[C---:B------:R-:W-:Y:S02]  /*75b0*/  ISETP.GT.U32.AND.EX P1, PT, R182.reuse, RZ, PT, P1 ;  /* 0x000000ffb600720c */ /* 0x040fe40003f24110 */
[C---:B------:R-:W-:Y:S02]  /*75c0*/  ISETP.GE.U32.AND.EX P2, PT, R182.reuse, RZ, PT, P2 ;  /* 0x000000ffb600720c */ /* 0x040fe40003f46120 */
[----:B------:R-:W-:Y:S02]  /*75d0*/  ISETP.GE.U32.AND.EX P3, PT, R182, RZ, PT, P3 ;  /* 0x000000ffb600720c */ /* 0x000fe40003f66130 */
[----:B------:R-:W-:Y:S02]  /*75e0*/  FSEL R51, R51, -INF , !P0 ;  /* 0xff80000033337808 */ /* 0x000fe40004000000 */
[----:B------:R-:W-:Y:S02]  /*75f0*/  FSEL R158, R52, -INF , !P1 ;  /* 0xff800000349e7808 */ /* 0x000fe40004800000 */
[----:B------:R-:W-:-:S02]  /*7600*/  ISETP.GE.U32.AND P0, PT, R179, R157, PT ;  /* 0x0000009db300720c */ /* 0x000fc40003f06070 */
[----:B------:R-:W-:Y:S02]  /*7610*/  FSEL R47, R47, -INF , !P2 ;  /* 0xff8000002f2f7808 */ /* 0x000fe40005000000 */
[C---:B------:R-:W-:Y:S02]  /*7620*/  ISETP.GE.U32.AND P1, PT, R179.reuse, R219, PT ;  /* 0x000000dbb300720c */ /* 0x040fe40003f26070 */
[----:B------:R-:W-:Y:S02]  /*7630*/  ISETP.GE.U32.AND P2, PT, R179, R216, PT ;  /* 0x000000d8b300720c */ /* 0x000fe40003f46070 */
[----:B------:R-:W-:Y:S01]  /*7640*/  FSEL R52, R188, -INF , !P3 ;  /* 0xff800000bc347808 */ /* 0x000fe20005800000 */
[----:B------:R-:W-:Y:S01]  /*7650*/  FMUL R59, R59, c[0x0][0x188] ;  /* 0x000062003b3b7a20 */ /* 0x000fe20000400000 */
[----:B------:R-:W-:Y:S01]  /*7660*/  ISETP.GE.U32.AND P3, PT, R179, R215, PT ;  /* 0x000000d7b300720c */ /* 0x000fe20003f66070 */
[----:B------:R-:W-:Y:S01]  /*7670*/  FMUL R185, R185, c[0x0][0x188] ;  /* 0x00006200b9b97a20 */ /* 0x000fe20000400000 */
[C---:B------:R-:W-:Y:S01]  /*7680*/  ISETP.GE.U32.AND.EX P0, PT, R182.reuse, RZ, PT, P0 ;  /* 0x000000ffb600720c */ /* 0x040fe20003f06100 */
[----:B------:R-:W-:Y:S01]  /*7690*/  FMUL R57, R57, c[0x0][0x188] ;  /* 0x0000620039397a20 */ /* 0x000fe20000400000 */
[----:B------:R-:W-:-:S02]  /*76a0*/  ISETP.GE.U32.AND.EX P1, PT, R182, RZ, PT, P1 ;  /* 0x000000ffb600720c */ /* 0x000fc40003f26110 */
[C---:B------:R-:W-:Y:S02]  /*76b0*/  ISETP.GE.U32.AND.EX P2, PT, R182.reuse, RZ, PT, P2 ;  /* 0x000000ffb600720c */ /* 0x040fe40003f46120 */
[----:B------:R-:W-:Y:S02]  /*76c0*/  ISETP.GE.U32.AND.EX P3, PT, R182, RZ, PT, P3 ;  /* 0x000000ffb600720c */ /* 0x000fe40003f66130 */
[----:B------:R-:W-:Y:S02]  /*76d0*/  FSEL R157, R171, -INF , !P0 ;  /* 0xff800000ab9d7808 */ /* 0x000fe40004000000 */
[----:B------:R-:W-:Y:S02]  /*76e0*/  FSEL R49, R185, -INF , !P1 ;  /* 0xff800000b9317808 */ /* 0x000fe40004800000 */
[----:B------:R-:W-:Y:S02]  /*76f0*/  ISETP.GE.U32.AND P0, PT, R179, R213, PT ;  /* 0x000000d5b300720c */ /* 0x000fe40003f06070 */
[----:B------:R-:W-:-:S02]  /*7700*/  FSEL R171, R59, -INF , !P2 ;  /* 0xff8000003bab7808 */ /* 0x000fc40005000000 */
[C---:B------:R-:W-:Y:S02]  /*7710*/  ISETP.GE.U32.AND P1, PT, R179.reuse, R154, PT ;  /* 0x0000009ab300720c */ /* 0x040fe40003f26070 */
[----:B------:R-:W-:Y:S02]  /*7720*/  ISETP.GE.U32.AND P2, PT, R179, R212, PT ;  /* 0x000000d4b300720c */ /* 0x000fe40003f46070 */
[----:B------:R-:W-:Y:S01]  /*7730*/  FSEL R154, R57, -INF , !P3 ;  /* 0xff800000399a7808 */ /* 0x000fe20005800000 */
[----:B------:R-:W-:Y:S01]  /*7740*/  FMUL R183, R159, c[0x0][0x188] ;  /* 0x000062009fb77a20 */ /* 0x000fe20000400000 */
[----:B------:R-:W-:Y:S02]  /*7750*/  ISETP.GE.U32.AND P3, PT, R179, R190, PT ;  /* 0x000000beb300720c */ /* 0x000fe40003f66070 */
[C---:B------:R-:W-:Y:S02]  /*7760*/  ISETP.GE.U32.AND.EX P0, PT, R182.reuse, RZ, PT, P0 ;  /* 0x000000ffb600720c */ /* 0x040fe40003f06100 */
[----:B------:R-:W-:-:S02]  /*7770*/  ISETP.GE.U32.AND.EX P2, PT, R182, RZ, PT, P2 ;  /* 0x000000ffb600720c */ /* 0x000fc40003f46120 */
[----:B------:R-:W-:Y:S02]  /*7780*/  ISETP.GE.U32.AND.EX P3, PT, R182, RZ, PT, P3 ;  /* 0x000000ffb600720c */ /* 0x000fe40003f66130 */
[----:B------:R-:W-:Y:S02]  /*7790*/  FSEL R102, R161, -INF , !P0 ;  /* 0xff800000a1667808 */ /* 0x000fe40004000000 */
[----:B------:R-:W-:Y:S02]  /*77a0*/  ISETP.GE.U32.AND P0, PT, R179, R174, PT ;  /* 0x000000aeb300720c */ /* 0x000fe40003f06070 */
[----:B------:R-:W-:Y:S01]  /*77b0*/  FSEL R59, R183, -INF , !P2 ;  /* 0xff800000b73b7808 */ /* 0x000fe20005000000 */
[----:B------:R-:W2:Y:S01]  /*77c0*/  LDL R174, [R1+0x2c] ;  /* 0x00002c0001ae7983 */ /* 0x000ea20000100800 */
[----:B------:R-:W-:Y:S02]  /*77d0*/  ISETP.GE.U32.AND P2, PT, R179, R167, PT ;  /* 0x000000a7b300720c */ /* 0x000fe40003f46070 */
[----:B------:R-:W-:Y:S01]  /*77e0*/  FSEL R57, R181, -INF , !P3 ;  /* 0xff800000b5397808 */ /* 0x000fe20005800000 */
[----:B------:R-:W3:Y:S01]  /*77f0*/  LDL R167, [R1+0x28] ;  /* 0x0000280001a77983 */ /* 0x000ee20000100800 */
[----:B------:R-:W-:-:S03]  /*7800*/  ISETP.GE.U32.AND P3, PT, R179, R165, PT ;  /* 0x000000a5b300720c */ /* 0x000fc60003f66070 */
[----:B------:R-:W4:Y:S01]  /*7810*/  LDL R165, [R1+0x20] ;  /* 0x0000200001a57983 */ /* 0x000f220000100800 */
[----:B------:R-:W-:-:S04]  /*7820*/  ISETP.GE.U32.AND.EX P1, PT, R182, RZ, PT, P1 ;  /* 0x000000ffb600720c */ /* 0x000fc80003f26110 */
[----:B------:R-:W-:Y:S02]  /*7830*/  FSEL R159, R162, -INF , !P1 ;  /* 0xff800000a29f7808 */ /* 0x000fe40004800000 */
[----:B------:R-:W-:Y:S02]  /*7840*/  ISETP.GE.U32.AND P1, PT, R179, R214, PT ;  /* 0x000000d6b300720c */ /* 0x000fe40003f26070 */
[----:B------:R-:W-:Y:S02]  /*7850*/  FMNMX R178, R155, R159, !PT ;  /* 0x0000009f9bb27209 */ /* 0x000fe40007800000 */
[----:B------:R-:W-:-:S04]  /*7860*/  ISETP.GE.U32.AND.EX P1, PT, R182, RZ, PT, P1 ;  /* 0x000000ffb600720c */ /* 0x000fc80003f26110 */
[----:B------:R-:W-:Y:S01]  /*7870*/  FSEL R176, R176, -INF , !P1 ;  /* 0xff800000b0b07808 */ /* 0x000fe20004800000 */
[----:B------:R-:W0:Y:S01]  /*7880*/  SHFL.BFLY PT, R184, R178, 0x2, 0x1f ;  /* 0x0c401f00b2b87f89 */ /* 0x000e2200000e0000 */
[----:B------:R-:W-:Y:S02]  /*7890*/  ISETP.GE.U32.AND P1, PT, R179, R189, PT ;  /* 0x000000bdb300720c */ /* 0x000fe40003f26070 */
[----:B------:R-:W-:-:S05]  /*78a0*/  FMNMX R189, R46, R47, !PT ;  /* 0x0000002f2ebd7209 */ /* 0x000fca0007800000 */
[----:B------:R-:W1:Y:S01]  /*78b0*/  SHFL.BFLY PT, R190, R189, 0x2, 0x1f ;  /* 0x0c401f00bdbe7f89 */ /* 0x000e6200000e0000 */
[----:B------:R-:W-:Y:S01]  /*78c0*/  FMNMX R162, R156, R157, !PT ;  /* 0x0000009d9ca27209 */ /* 0x000fe20007800000 */
[----:B------:R-:W-:Y:S01]  /*78d0*/  FMUL R53, R53, c[0x0][0x188] ;  /* 0x0000620035357a20 */ /* 0x000fe20000400000 */
[----:B------:R-:W-:Y:S01]  /*78e0*/  ISETP.GE.U32.AND.EX P3, PT, R182, RZ, PT, P3 ;  /* 0x000000ffb600720c */ /* 0x000fe20003f66130 */
[----:B------:R-:W-:Y:S01]  /*78f0*/  FMUL R181, R103, c[0x0][0x188] ;  /* 0x0000620067b57a20 */ /* 0x000fe20000400000 */
[----:B------:R-:W-:Y:S01]  /*7900*/  FMNMX R188, R44, R52, !PT ;  /* 0x000000342cbc7209 */ /* 0x000fe20007800000 */
[----:B------:R-:W1:Y:S01]  /*7910*/  SHFL.BFLY PT, R180, R162, 0x2, 0x1f ;  /* 0x0c401f00a2b47f89 */ /* 0x000e6200000e0000 */
[----:B------:R-:W-:-:S03]  /*7920*/  FSEL R103, R53, -INF , !P3 ;  /* 0xff80000035677808 */ /* 0x000fc60005800000 */
[----:B------:R-:W1:Y:S04]  /*7930*/  S2R R214, SR_TID.X ;  /* 0x0000000000d67919 */ /* 0x000e680000002100 */
[----:B------:R-:W1:Y:S01]  /*7940*/  SHFL.BFLY PT, R191, R188, 0x2, 0x1f ;  /* 0x0c401f00bcbf7f89 */ /* 0x000e6200000e0000 */
[----:B0-----:R-:W-:Y:S02]  /*7950*/  FMNMX R161, R178, R184, !PT ;  /* 0x000000b8b2a17209 */ /* 0x001fe40007800000 */
[----:B------:R-:W-:Y:S02]  /*7960*/  FMNMX R178, R158, R103, !PT ;  /* 0x000000679eb27209 */ /* 0x000fe40007800000 */
[----:B------:R-:W-:-:S03]  /*7970*/  FMNMX R187, R45, R171, !PT ;  /* 0x000000ab2dbb7209 */ /* 0x000fc60007800000 */
[----:B------:R-:W0:Y:S01]  /*7980*/  SHFL.BFLY PT, R205, R178, 0x2, 0x1f ;  /* 0x0c401f00b2cd7f89 */ /* 0x000e2200000e0000 */
[----:B-1----:R-:W-:-:S03]  /*7990*/  FMNMX R189, R189, R190, !PT ;  /* 0x000000bebdbd7209 */ /* 0x002fc60007800000 */
[----:B------:R-:W1:Y:S04]  /*79a0*/  SHFL.BFLY PT, R190, R161, 0x1, 0x1f ;  /* 0x0c201f00a1be7f89 */ /* 0x000e6800000e0000 */
[----:B------:R-:W1:Y:S01]  /*79b0*/  SHFL.BFLY PT, R192, R187, 0x2, 0x1f ;  /* 0x0c401f00bbc07f89 */ /* 0x000e6200000e0000 */
[----:B------:R-:W-:Y:S02]  /*79c0*/  FMNMX R162, R162, R180, !PT ;  /* 0x000000b4a2a27209 */ /* 0x000fe40007800000 */
[----:B------:R-:W-:Y:S02]  /*79d0*/  LOP3.LUT R214, R214, 0x1c, RZ, 0xc0, !PT ;  /* 0x0000001cd6d67812 */ /* 0x000fe400078ec0ff */
[----:B------:R-:W-:Y:S02]  /*79e0*/  FMNMX R188, R188, R191, !PT ;  /* 0x000000bfbcbc7209 */ /* 0x000fe40007800000 */
[C---:B------:R-:W-:Y:S01]  /*79f0*/  LEA.HI R213, R214.reuse, 0x30, RZ, 0x1e ;  /* 0x00000030d6d57811 */ /* 0x040fe200078ff0ff */
[----:B------:R-:W1:Y:S01]  /*7a00*/  SHFL.BFLY PT, R191, R162, 0x1, 0x1f ;  /* 0x0c201f00a2bf7f89 */ /* 0x000e6200000e0000 */
[----:B------:R-:W-:-:S02]  /*7a10*/  LEA.HI R214, R214, 0x20, RZ, 0x1e ;  /* 0x00000020d6d67811 */ /* 0x000fc400078ff0ff */
[----:B0-----:R-:W-:-:S03]  /*7a20*/  FMNMX R178, R178, R205, !PT ;  /* 0x000000cdb2b27209 */ /* 0x001fc60007800000 */
[----:B------:R-:W-:Y:S02]  /*7a30*/  IMAD.SHL.U32 R212, R214, 0x10, RZ ;  /* 0x00000010d6d47824 */ /* 0x000fe400078e00ff */
[----:B------:R-:W0:Y:S01]  /*7a40*/  S2R R214, SR_TID.X ;  /* 0x0000000000d67919 */ /* 0x000e220000002100 */
[----:B-1----:R-:W-:-:S03]  /*7a50*/  FMNMX R190, R161, R190, !PT ;  /* 0x000000bea1be7209 */ /* 0x002fc60007800000 */
[----:B------:R-:W1:Y:S01]  /*7a60*/  S2R R161, SR_TID.X ;  /* 0x0000000000a17919 */ /* 0x000e620000002100 */
[----:B------:R-:W-:-:S03]  /*7a70*/  FMNMX R187, R187, R192, !PT ;  /* 0x000000c0bbbb7209 */ /* 0x000fc60007800000 */
[----:B------:R-:W0:Y:S01]  /*7a80*/  SHFL.BFLY PT, R192, R178, 0x1, 0x1f ;  /* 0x0c201f00b2c07f89 */ /* 0x000e2200000e0000 */
[----:B------:R-:W-:-:S03]  /*7a90*/  FMUL R55, R55, c[0x0][0x188] ;  /* 0x0000620037377a20 */ /* 0x000fc60000400000 */
[----:B------:R-:W0:Y:S01]  /*7aa0*/  S2R R215, SR_TID.X ;  /* 0x0000000000d77919 */ /* 0x000e220000002100 */
[C---:B------:R-:W-:Y:S01]  /*7ab0*/  ISETP.GE.U32.AND.EX P2, PT, R182.reuse, RZ, PT, P2 ;  /* 0x000000ffb600720c */ /* 0x040fe20003f46120 */
[----:B------:R-:W-:Y:S01]  /*7ac0*/  FMUL R179, R101, c[0x0][0x188] ;  /* 0x0000620065b37a20 */ /* 0x000fe20000400000 */
[C---:B------:R-:W-:Y:S02]  /*7ad0*/  ISETP.GE.U32.AND.EX P0, PT, R182.reuse, RZ, PT, P0 ;  /* 0x000000ffb600720c */ /* 0x040fe40003f06100 */
[----:B------:R-:W-:Y:S02]  /*7ae0*/  ISETP.GE.U32.AND.EX P1, PT, R182, RZ, PT, P1 ;  /* 0x000000ffb600720c */ /* 0x000fe40003f26110 */
[----:B------:R-:W-:Y:S02]  /*7af0*/  FSEL R101, R55, -INF , !P2 ;  /* 0xff80000037657808 */ /* 0x000fe40005000000 */
[----:B------:R-:W-:Y:S02]  /*7b00*/  FSEL R53, R179, -INF , !P0 ;  /* 0xff800000b3357808 */ /* 0x000fe40004000000 */
[----:B------:R-:W-:-:S02]  /*7b10*/  FMNMX R191, R162, R191, !PT ;  /* 0x000000bfa2bf7209 */ /* 0x000fc40007800000 */
[----:B------:R-:W-:Y:S02]  /*7b20*/  FSEL R55, R181, -INF , !P1 ;  /* 0xff800000b5377808 */ /* 0x000fe40004800000 */
[----:B------:R-:W-:Y:S02]  /*7b30*/  SHF.L.U32 R162, R213, 0x4, RZ ;  /* 0x00000004d5a27819 */ /* 0x000fe400000006ff */
[----:B------:R-:W0:Y:S01]  /*7b40*/  S2R R213, SR_TID.X ;  /* 0x0000000000d57919 */ /* 0x000e220000002100 */
[----:B------:R-:W-:Y:S02]  /*7b50*/  FMNMX R179, R160, R101, !PT ;  /* 0x00000065a0b37209 */ /* 0x000fe40007800000 */
[----:B------:R-:W-:Y:S02]  /*7b60*/  FMNMX R180, R54, R53, !PT ;  /* 0x0000003536b47209 */ /* 0x000fe40007800000 */
[----:B------:R-:W-:Y:S02]  /*7b70*/  FMNMX R181, R100, R55, !PT ;  /* 0x0000003764b57209 */ /* 0x000fe40007800000 */
[----:B------:R-:W-:-:S02]  /*7b80*/  FMNMX R182, R56, R57, !PT ;  /* 0x0000003938b67209 */ /* 0x000fc40007800000 */
[----:B-1----:R-:W-:Y:S02]  /*7b90*/  SHF.R.U32.HI R161, RZ, 0x3, R161 ;  /* 0x00000003ffa17819 */ /* 0x002fe400000116a1 */
[----:B0-----:R-:W-:Y:S01]  /*7ba0*/  LOP3.LUT R214, R214, 0x1c, RZ, 0xc0, !PT ;  /* 0x0000001cd6d67812 */ /* 0x001fe200078ec0ff */
[----:B------:R-:W0:Y:S01]  /*7bb0*/  SHFL.BFLY PT, R204, R179, 0x2, 0x1f ;  /* 0x0c401f00b3cc7f89 */ /* 0x000e2200000e0000 */
[----:B------:R-:W-:Y:S02]  /*7bc0*/  FMNMX R186, R152, R154, !PT ;  /* 0x0000009a98ba7209 */ /* 0x000fe40007800000 */
[----:B------:R-:W-:Y:S01]  /*7bd0*/  FMNMX R195, R50, R51, !PT ;  /* 0x0000003332c37209 */ /* 0x000fe20007800000 */
[----:B------:R-:W1:Y:S01]  /*7be0*/  SHFL.BFLY PT, R203, R180, 0x2, 0x1f ;  /* 0x0c401f00b4cb7f89 */ /* 0x000e6200000e0000 */
[----:B------:R-:W-:Y:S02]  /*7bf0*/  FMNMX R194, R48, R49, !PT ;  /* 0x0000003130c27209 */ /* 0x000fe40007800000 */
[----:B------:R-:W-:Y:S01]  /*7c00*/  FMNMX R185, R153, R176, !PT ;  /* 0x000000b099b97209 */ /* 0x000fe20007800000 */
[----:B------:R-:W0:Y:S01]  /*7c10*/  SHFL.BFLY PT, R202, R181, 0x2, 0x1f ;  /* 0x0c401f00b5ca7f89 */ /* 0x000e2200000e0000 */
[----:B------:R-:W-:-:S02]  /*7c20*/  FMNMX R192, R178, R192, !PT ;  /* 0x000000c0b2c07209 */ /* 0x000fc40007800000 */
[----:B------:R-:W-:Y:S01]  /*7c30*/  LOP3.LUT R161, R161, 0xc, RZ, 0xc0, !PT ;  /* 0x0000000ca1a17812 */ /* 0x000fe200078ec0ff */
[----:B------:R-:W0:Y:S01]  /*7c40*/  SHFL.BFLY PT, R201, R182, 0x2, 0x1f ;  /* 0x0c401f00b6c97f89 */ /* 0x000e2200000e0000 */
[----:B------:R-:W-:Y:S02]  /*7c50*/  LEA.HI R214, R214, 0x48, RZ, 0x1e ;  /* 0x00000048d6d67811 */ /* 0x000fe400078ff0ff */
[----:B------:R-:W-:Y:S01]  /*7c60*/  FMNMX R183, R58, R59, !PT ;  /* 0x0000003b3ab77209 */ /* 0x000fe20007800000 */
[----:B------:R-:W0:Y:S01]  /*7c70*/  S2R R178, SR_TID.X ;  /* 0x0000000000b27919 */ /* 0x000e220000002100 */
[----:B------:R-:W-:-:S03]  /*7c80*/  IADD3 R161, R161, R162, RZ ;  /* 0x000000a2a1a17210 */ /* 0x000fc60007ffe0ff */
[----:B------:R-:W0:Y:S01]  /*7c90*/  SHFL.BFLY PT, R193, R186, 0x2, 0x1f ;  /* 0x0c401f00bac17f89 */ /* 0x000e2200000e0000 */
[----:B------:R-:W-:Y:S01]  /*7ca0*/  FMNMX R184, R177, R102, !PT ;  /* 0x00000066b1b87209 */ /* 0x000fe20007800000 */
[----:B------:R-:W-:Y:S02]  /*7cb0*/  IMAD.SHL.U32 R162, R214, 0x10, RZ ;  /* 0x00000010d6a27824 */ /* 0x000fe400078e00ff */
[----:B------:R-:W0:Y:S01]  /*7cc0*/  SHFL.BFLY PT, R196, R195, 0x2, 0x1f ;  /* 0x0c401f00c3c47f89 */ /* 0x000e2200000e0000 */
[----:B------:R-:W-:-:S03]  /*7cd0*/  LOP3.LUT R215, R215, 0x1c, RZ, 0xc0, !PT ;  /* 0x0000001cd7d77812 */ /* 0x000fc600078ec0ff */
[----:B------:R-:W0:Y:S04]  /*7ce0*/  SHFL.BFLY PT, R197, R194, 0x2, 0x1f ;  /* 0x0c401f00c2c57f89 */ /* 0x000e2800000e0000 */
[----:B------:R-:W0:Y:S01]  /*7cf0*/  SHFL.BFLY PT, R198, R185, 0x2, 0x1f ;  /* 0x0c401f00b9c67f89 */ /* 0x000e2200000e0000 */
[----:B------:R-:W-:-:S03]  /*7d00*/  LEA.HI R215, R215, 0x8, RZ, 0x1e ;  /* 0x00000008d7d77811 */ /* 0x000fc600078ff0ff */
[----:B------:R-:W1:Y:S04]  /*7d10*/  SHFL.BFLY PT, R200, R183, 0x2, 0x1f ;  /* 0x0c401f00b7c87f89 */ /* 0x000e6800000e0000 */
[----:B------:R-:W1:Y:S04]  /*7d20*/  S2R R214, SR_TID.X ;  /* 0x0000000000d67919 */ /* 0x000e680000002100 */
[----:B------:R-:W1:Y:S01]  /*7d30*/  SHFL.BFLY PT, R199, R184, 0x2, 0x1f ;  /* 0x0c401f00b8c77f89 */ /* 0x000e6200000e0000 */
[----:B------:R-:W-:Y:S01]  /*7d40*/  IMAD.SHL.U32 R209, R215, 0x10, RZ ;  /* 0x00000010d7d17824 */ /* 0x000fe200078e00ff */
[----:B------:R-:W-:-:S02]  /*7d50*/  LOP3.LUT R213, R213, 0x1c, RZ, 0xc0, !PT ;  /* 0x0000001cd5d57812 */ /* 0x000fc400078ec0ff */
[----:B------:R-:W1:Y:S04]  /*7d60*/  S2R R215, SR_TID.X ;  /* 0x0000000000d77919 */ /* 0x000e680000002100 */
[----:B------:R-:W1:Y:S04]  /*7d70*/  S2R R211, SR_TID.X ;  /* 0x0000000000d37919 */ /* 0x000e680000002100 */
[----:B------:R-:W1:Y:S01]  /*7d80*/  S2R R208, SR_TID.X ;  /* 0x0000000000d07919 */ /* 0x000e620000002100 */
[----:B------:R-:W-:Y:S02]  /*7d90*/  LEA.HI R213, R213, 0x38, RZ, 0x1e ;  /* 0x00000038d5d57811 */ /* 0x000fe400078ff0ff */
[----:B0-----:R-:W-:-:S02]  /*7da0*/  FMNMX R179, R179, R204, !PT ;  /* 0x000000ccb3b37209 */ /* 0x001fc40007800000 */
[----:B-1----:R-:W-:Y:S02]  /*7db0*/  FMNMX R180, R180, R203, !PT ;  /* 0x000000cbb4b47209 */ /* 0x002fe40007800000 */
[----:B------:R-:W-:Y:S02]  /*7dc0*/  FMNMX R181, R181, R202, !PT ;  /* 0x000000cab5b57209 */ /* 0x000fe40007800000 */
[----:B------:R-:W-:Y:S02]  /*7dd0*/  FMNMX R182, R182, R201, !PT ;  /* 0x000000c9b6b67209 */ /* 0x000fe40007800000 */
[----:B------:R-:W-:Y:S02]  /*7de0*/  SHF.R.U32.HI R178, RZ, 0x3, R178 ;  /* 0x00000003ffb27819 */ /* 0x000fe400000116b2 */
[----:B------:R-:W-:Y:S02]  /*7df0*/  SHF.L.U32 R216, R213, 0x4, RZ ;  /* 0x00000004d5d87819 */ /* 0x000fe400000006ff */
[----:B------:R-:W-:Y:S01]  /*7e00*/  FMNMX R186, R186, R193, !PT ;  /* 0x000000c1baba7209 */ /* 0x000fe20007800000 */
[----:B------:R-:W0:Y:S01]  /*7e10*/  S2R R213, SR_TID.X ;  /* 0x0000000000d57919 */ /* 0x000e220000002100 */
[----:B------:R-:W-:-:S02]  /*7e20*/  FMNMX R195, R195, R196, !PT ;  /* 0x000000c4c3c37209 */ /* 0x000fc40007800000 */
[----:B------:R-:W-:Y:S01]  /*7e30*/  FMNMX R194, R194, R197, !PT ;  /* 0x000000c5c2c27209 */ /* 0x000fe20007800000 */
[----:B------:R-:W1:Y:S01]  /*7e40*/  SHFL.BFLY PT, R193, R179, 0x1, 0x1f ;  /* 0x0c201f00b3c17f89 */ /* 0x000e6200000e0000 */
[----:B------:R-:W-:Y:S02]  /*7e50*/  FMNMX R185, R185, R198, !PT ;  /* 0x000000c6b9b97209 */ /* 0x000fe40007800000 */
[----:B------:R-:W-:Y:S01]  /*7e60*/  LOP3.LUT R178, R178, 0xc, RZ, 0xc0, !PT ;  /* 0x0000000cb2b27812 */ /* 0x000fe200078ec0ff */
[----:B------:R-:W0:Y:S01]  /*7e70*/  SHFL.BFLY PT, R196, R180, 0x1, 0x1f ;  /* 0x0c201f00b4c47f89 */ /* 0x000e2200000e0000 */
[----:B------:R-:W-:Y:S02]  /*7e80*/  FMNMX R183, R183, R200, !PT ;  /* 0x000000c8b7b77209 */ /* 0x000fe40007800000 */
[----:B------:R-:W-:Y:S01]  /*7e90*/  LOP3.LUT R214, R214, 0x1c, RZ, 0xc0, !PT ;  /* 0x0000001cd6d67812 */ /* 0x000fe200078ec0ff */
[----:B------:R-:W0:Y:S04]  /*7ea0*/  SHFL.BFLY PT, R197, R181, 0x1, 0x1f ;  /* 0x0c201f00b5c57f89 */ /* 0x000e2800000e0000 */
[----:B------:R-:W1:Y:S01]  /*7eb0*/  SHFL.BFLY PT, R198, R182, 0x1, 0x1f ;  /* 0x0c201f00b6c67f89 */ /* 0x000e6200000e0000 */
[----:B------:R-:W-:Y:S01]  /*7ec0*/  FMNMX R184, R184, R199, !PT ;  /* 0x000000c7b8b87209 */ /* 0x000fe20007800000 */
[----:B------:R-:W-:Y:S01]  /*7ed0*/  IMAD.IADD R178, R178, 0x1, R212 ;  /* 0x00000001b2b27824 */ /* 0x000fe200078e02d4 */
[----:B------:R-:W-:Y:S01]  /*7ee0*/  LEA.HI R212, R214, 0x40, RZ, 0x1e ;  /* 0x00000040d6d47811 */ /* 0x000fe200078ff0ff */
[----:B------:R-:W1:Y:S01]  /*7ef0*/  SHFL.BFLY PT, R199, R183, 0x1, 0x1f ;  /* 0x0c201f00b7c77f89 */ /* 0x000e6200000e0000 */
[----:B------:R-:W-:-:S03]  /*7f00*/  LOP3.LUT R215, R215, 0x1c, RZ, 0xc0, !PT ;  /* 0x0000001cd7d77812 */ /* 0x000fc600078ec0ff */
[----:B------:R-:W1:Y:S01]  /*7f10*/  S2R R214, SR_TID.X ;  /* 0x0000000000d67919 */ /* 0x000e620000002100 */
[----:B------:R-:W-:Y:S02]  /*7f20*/  SHF.R.U32.HI R211, RZ, 0x3, R211 ;  /* 0x00000003ffd37819 */ /* 0x000fe400000116d3 */
[----:B------:R-:W-:Y:S02]  /*7f30*/  SHF.R.U32.HI R208, RZ, 0x3, R208 ;  /* 0x00000003ffd07819 */ /* 0x000fe400000116d0 */
[----:B------:R-:W-:Y:S02]  /*7f40*/  LOP3.LUT R211, R211, 0xc, RZ, 0xc0, !PT ;  /* 0x0000000cd3d37812 */ /* 0x000fe400078ec0ff */
[----:B------:R-:W-:Y:S02]  /*7f50*/  SHF.L.U32 R210, R215, 0x2, RZ ;  /* 0x00000002d7d27819 */ /* 0x000fe400000006ff */
[----:B------:R-:W-:-:S03]  /*7f60*/  LOP3.LUT R208, R208, 0xc, RZ, 0xc0, !PT ;  /* 0x0000000cd0d07812 */ /* 0x000fc600078ec0ff */
[----:B------:R-:W-:Y:S01]  /*7f70*/  IMAD.IADD R210, R210, 0x1, R211 ;  /* 0x00000001d2d27824 */ /* 0x000fe200078e02d3 */
[----:B------:R-:W-:Y:S01]  /*7f80*/  BAR.SYNC.DEFER_BLOCKING 0x0 ;  /* 0x0000000000007b1d */ /* 0x000fe20000010000 */
[----:B------:R-:W-:Y:S01]  /*7f90*/  IMAD.IADD R208, R208, 0x1, R209 ;  /* 0x00000001d0d07824 */ /* 0x000fe200078e02d1 */
[----:B0-----:R-:W-:Y:S02]  /*7fa0*/  SHF.R.U32.HI R213, RZ, 0x3, R213 ;  /* 0x00000003ffd57819 */ /* 0x001fe400000116d5 */
[----:B-1----:R-:W-:Y:S02]  /*7fb0*/  FMNMX R193, R179, R193, !PT ;  /* 0x000000c1b3c17209 */ /* 0x002fe40007800000 */
[----:B------:R-:W-:Y:S02]  /*7fc0*/  FMNMX R196, R180, R196, !PT ;  /* 0x000000c4b4c47209 */ /* 0x000fe40007800000 */
[----:B------:R-:W-:Y:S02]  /*7fd0*/  FMNMX R197, R181, R197, !PT ;  /* 0x000000c5b5c57209 */ /* 0x000fe40007800000 */
[----:B------:R-:W-:-:S02]  /*7fe0*/  FMNMX R198, R182, R198, !PT ;  /* 0x000000c6b6c67209 */ /* 0x000fc40007800000 */
[----:B------:R-:W-:Y:S02]  /*7ff0*/  LOP3.LUT R213, R213, 0xc, RZ, 0xc0, !PT ;  /* 0x0000000cd5d57812 */ /* 0x000fe400078ec0ff */
[----:B------:R-:W-:Y:S02]  /*8000*/  FMNMX R199, R183, R199, !PT ;  /* 0x000000c7b7c77209 */ /* 0x000fe40007800000 */
[----:B------:R-:W-:Y:S01]  /*8010*/  LOP3.LUT R214, R214, 0x1c, RZ, 0xc0, !PT ;  /* 0x0000001cd6d67812 */ /* 0x000fe200078ec0ff */
[----:B------:R-:W-:Y:S01]  /*8020*/  IMAD.IADD R213, R213, 0x1, R216 ;  /* 0x00000001d5d57824 */ /* 0x000fe200078e02d8 */
[----:B------:R-:W-:Y:S04]  /*8030*/  @P6 STS [R210+0x10000], R190 ;  /* 0x010000bed2006388 */ /* 0x000fe80000000800 */
[----:B------:R-:W-:Y:S01]  /*8040*/  @P6 STS [R208+0x10000], R191 ;  /* 0x010000bfd0006388 */ /* 0x000fe20000000800 */
[----:B------:R-:W-:-:S03]  /*8050*/  IMAD.SHL.U32 R212, R212, 0x10, RZ ;  /* 0x00000010d4d47824 */ /* 0x000fc600078e00ff */
[----:B--2---:R-:W-:Y:S04]  /*8060*/  @P6 STS [R174+0x10000], R192 ;  /* 0x010000c0ae006388 */ /* 0x004fe80000000800 */
[----:B---3--:R-:W-:Y:S04]  /*8070*/  @P6 STS [R167+0x10000], R193 ;  /* 0x010000c1a7006388 */ /* 0x008fe80000000800 */
[----:B------:R-:W-:Y:S04]  /*8080*/  @P6 STS [R178+0x10000], R196 ;  /* 0x010000c4b2006388 */ /* 0x000fe80000000800 */
[----:B----4-:R-:W-:Y:S04]  /*8090*/  @P6 STS [R165+0x10000], R197 ;  /* 0x010000c5a5006388 */ /* 0x010fe80000000800 */
[----:B------:R0:W-:Y:S04]  /*80a0*/  @P6 STS [R161+0x10000], R198 ;  /* 0x010000c6a1006388 */ /* 0x0001e80000000800 */
[----:B------:R1:W-:Y:S04]  /*80b0*/  @P6 STS [R213+0x10000], R199 ;  /* 0x010000c7d5006388 */ /* 0x0003e80000000800 */
[----:B0-----:R-:W0:Y:S04]  /*80c0*/  S2R R161, SR_TID.X ;  /* 0x0000000000a17919 */ /* 0x001e280000002100 */
[----:B------:R-:W2:Y:S01]  /*80d0*/  S2R R178, SR_TID.X ;  /* 0x0000000000b27919 */ /* 0x000ea20000002100 */
[----:B-1----:R-:W-:-:S03]  /*80e0*/  LEA.HI R213, R214, 0x68, RZ, 0x1e ;  /* 0x00000068d6d57811 */ /* 0x002fc600078ff0ff */
[----:B------:R-:W1:Y:S01]  /*80f0*/  S2R R214, SR_TID.X ;  /* 0x0000000000d67919 */ /* 0x000e620000002100 */
[----:B0-----:R-:W-:-:S04]  /*8100*/  SHF.R.U32.HI R161, RZ, 0x3, R161 ;  /* 0x00000003ffa17819 */ /* 0x001fc800000116a1 */
[----:B------:R-:W-:Y:S02]  /*8110*/  LOP3.LUT R161, R161, 0xc, RZ, 0xc0, !PT ;  /* 0x0000000ca1a17812 */ /* 0x000fe400078ec0ff */
[----:B--2---:R-:W-:Y:S02]  /*8120*/  SHF.R.U32.HI R178, RZ, 0x3, R178 ;  /* 0x00000003ffb27819 */ /* 0x004fe400000116b2 */
[----:B-1----:R-:W-:Y:S02]  /*8130*/  LOP3.LUT R214, R214, 0x1c, RZ, 0xc0, !PT ;  /* 0x0000001cd6d67812 */ /* 0x002fe400078ec0ff */
[----:B------:R-:W-:Y:S01]  /*8140*/  IADD3 R161, R161, R162, RZ ;  /* 0x000000a2a1a17210 */ /* 0x000fe20007ffe0ff */
[----:B------:R-:W-:Y:S01]  /*8150*/  IMAD.SHL.U32 R162, R213, 0x10, RZ ;  /* 0x00000010d5a27824 */ /* 0x000fe200078e00ff */
[----:B------:R-:W-:Y:S02]  /*8160*/  LOP3.LUT R178, R178, 0xc, RZ, 0xc0, !PT ;  /* 0x0000000cb2b27812 */ /* 0x000fe400078ec0ff */
[----:B------:R-:W-:Y:S01]  /*8170*/  LEA.HI R213, R214, 0x60, RZ, 0x1e ;  /* 0x00000060d6d57811 */ /* 0x000fe200078ff0ff */
[----:B------:R-:W0:Y:S02]  /*8180*/  SHFL.BFLY PT, R200, R184, 0x1, 0x1f ;  /* 0x0c201f00b8c87f89 */ /* 0x000e2400000e0000 */
[----:B------:R-:W-:-:S02]  /*8190*/  IMAD.IADD R178, R178, 0x1, R212 ;  /* 0x00000001b2b27824 */ /* 0x000fc400078e02d4 */
[----:B------:R-:W-:Y:S01]  /*81a0*/  IMAD.SHL.U32 R212, R213, 0x10, RZ ;  /* 0x00000010d5d47824 */ /* 0x000fe200078e00ff */
[----:B------:R-:W1:Y:S04]  /*81b0*/  SHFL.BFLY PT, R201, R185, 0x1, 0x1f ;  /* 0x0c201f00b9c97f89 */ /* 0x000e6800000e0000 */
[----:B------:R-:W2:Y:S04]  /*81c0*/  S2R R213, SR_TID.X ;  /* 0x0000000000d57919 */ /* 0x000ea80000002100 */
[----:B------:R-:W3:Y:S04]  /*81d0*/  S2R R214, SR_TID.X ;  /* 0x0000000000d67919 */ /* 0x000ee80000002100 */
[----:B------:R-:W4:Y:S01]  /*81e0*/  S2R R216, SR_TID.X ;  /* 0x0000000000d87919 */ /* 0x000f220000002100 */
[----:B0-----:R-:W-:-:S02]  /*81f0*/  FMNMX R200, R184, R200, !PT ;  /* 0x000000c8b8c87209 */ /* 0x001fc40007800000 */
[----:B-1----:R-:W-:Y:S02]  /*8200*/  FMNMX R201, R185, R201, !PT ;  /* 0x000000c9b9c97209 */ /* 0x002fe40007800000 */
[----:B--2---:R-:W-:Y:S01]  /*8210*/  LOP3.LUT R213, R213, 0x1c, RZ, 0xc0, !PT ;  /* 0x0000001cd5d57812 */ /* 0x004fe200078ec0ff */
[----:B------:R0:W-:Y:S03]  /*8220*/  @P6 STS [R178+0x10000], R200 ;  /* 0x010000c8b2006388 */ /* 0x0001e60000000800 */
[----:B------:R-:W-:Y:S01]  /*8230*/  LEA.HI R219, R213, 0x50, RZ, 0x1e ;  /* 0x00000050d5db7811 */ /* 0x000fe200078ff0ff */
[----:B------:R1:W-:Y:S04]  /*8240*/  @P6 STS [R161+0x10000], R201 ;  /* 0x010000c9a1006388 */ /* 0x0003e80000000800 */
[----:B------:R-:W2:Y:S04]  /*8250*/  S2R R213, SR_TID.X ;  /* 0x0000000000d57919 */ /* 0x000ea80000002100 */
[----:B0-----:R-:W0:Y:S04]  /*8260*/  S2R R178, SR_TID.X ;  /* 0x0000000000b27919 */ /* 0x001e280000002100 */
[----:B-1----:R-:W1:Y:S04]  /*8270*/  S2R R161, SR_TID.X ;  /* 0x0000000000a17919 */ /* 0x002e680000002100 */
[----:B------:R-:W0:Y:S04]  /*8280*/  SHFL.BFLY PT, R202, R186, 0x1, 0x1f ;  /* 0x0c201f00baca7f89 */ /* 0x000e2800000e0000 */
[----:B------:R-:W1:Y:S04]  /*8290*/  SHFL.BFLY PT, R203, R187, 0x1, 0x1f ;  /* 0x0c201f00bbcb7f89 */ /* 0x000e6800000e0000 */
[----:B------:R-:W1:Y:S04]  /*82a0*/  SHFL.BFLY PT, R204, R188, 0x1, 0x1f ;  /* 0x0c201f00bccc7f89 */ /* 0x000e6800000e0000 */
[----:B------:R-:W1:Y:S04]  /*82b0*/  SHFL.BFLY PT, R205, R189, 0x1, 0x1f ;  /* 0x0c201f00bdcd7f89 */ /* 0x000e6800000e0000 */
[----:B------:R-:W1:Y:S04]  /*82c0*/  SHFL.BFLY PT, R206, R194, 0x1, 0x1f ;  /* 0x0c201f00c2ce7f89 */ /* 0x000e6800000e0000 */
[----:B------:R-:W1:Y:S01]  /*82d0*/  SHFL.BFLY PT, R207, R195, 0x1, 0x1f ;  /* 0x0c201f00c3cf7f89 */ /* 0x000e6200000e0000 */
[----:B---3--:R-:W-:-:S02]  /*82e0*/  LOP3.LUT R214, R214, 0x1c, RZ, 0xc0, !PT ;  /* 0x0000001cd6d67812 */ /* 0x008fc400078ec0ff */
[----:B----4-:R-:W-:Y:S02]  /*82f0*/  SHF.R.U32.HI R216, RZ, 0x3, R216 ;  /* 0x00000003ffd87819 */ /* 0x010fe400000116d8 */
[----:B------:R-:W-:Y:S02]  /*8300*/  LEA.HI R214, R214, 0x58, RZ, 0x1e ;  /* 0x00000058d6d67811 */ /* 0x000fe400078ff0ff */
[----:B0-----:R-:W-:Y:S02]  /*8310*/  SHF.R.U32.HI R178, RZ, 0x3, R178 ;  /* 0x00000003ffb27819 */ /* 0x001fe400000116b2 */
[----:B--2---:R-:W-:Y:S02]  /*8320*/  SHF.R.U32.HI R213, RZ, 0x3, R213 ;  /* 0x00000003ffd57819 */ /* 0x004fe400000116d5 */
[----:B-1----:R-:W-:Y:S01]  /*8330*/  SHF.R.U32.HI R161, RZ, 0x3, R161 ;  /* 0x00000003ffa17819 */ /* 0x002fe200000116a1 */
[----:B------:R-:W-:Y:S01]  /*8340*/  IMAD.SHL.U32 R217, R219, 0x10, RZ ;  /* 0x00000010dbd97824 */ /* 0x000fe200078e00ff */
[----:B------:R-:W-:-:S02]  /*8350*/  LOP3.LUT R216, R216, 0xc, RZ, 0xc0, !PT ;  /* 0x0000000cd8d87812 */ /* 0x000fc400078ec0ff */
[----:B------:R-:W-:Y:S02]  /*8360*/  LOP3.LUT R178, R178, 0xc, RZ, 0xc0, !PT ;  /* 0x0000000cb2b27812 */ /* 0x000fe400078ec0ff */
[----:B------:R-:W-:Y:S02]  /*8370*/  SHF.L.U32 R214, R214, 0x4, RZ ;  /* 0x00000004d6d67819 */ /* 0x000fe400000006ff */
[----:B------:R-:W-:Y:S02]  /*8380*/  LOP3.LUT R213, R213, 0xc, RZ, 0xc0, !PT ;  /* 0x0000000cd5d57812 */ /* 0x000fe400078ec0ff */
[----:B------:R-:W-:Y:S01]  /*8390*/  LOP3.LUT R161, R161, 0xc, RZ, 0xc0, !PT ;  /* 0x0000000ca1a17812 */ /* 0x000fe200078ec0ff */
[----:B------:R-:W-:Y:S01]  /*83a0*/  IMAD.IADD R216, R216, 0x1, R217 ;  /* 0x00000001d8d87824 */ /* 0x000fe200078e02d9 */
[----:B------:R-:W-:Y:S01]  /*83b0*/  FMNMX R202, R186, R202, !PT ;  /* 0x000000cabaca7209 */ /* 0x000fe20007800000 */
[----:B------:R-:W-:Y:S01]  /*83c0*/  IMAD.IADD R178, R178, 0x1, R212 ;  /* 0x00000001b2b27824 */ /* 0x000fe200078e02d4 */
[----:B------:R-:W-:-:S02]  /*83d0*/  FMNMX R203, R187, R203, !PT ;  /* 0x000000cbbbcb7209 */ /* 0x000fc40007800000 */
[----:B------:R-:W-:Y:S01]  /*83e0*/  IADD3 R213, R213, R214, RZ ;  /* 0x000000d6d5d57210 */ /* 0x000fe20007ffe0ff */
[----:B------:R-:W-:Y:S01]  /*83f0*/  IMAD.IADD R161, R161, 0x1, R162 ;  /* 0x00000001a1a17824 */ /* 0x000fe200078e02a2 */
[----:B------:R-:W-:Y:S02]  /*8400*/  FMNMX R204, R188, R204, !PT ;  /* 0x000000ccbccc7209 */ /* 0x000fe40007800000 */
[----:B------:R-:W-:Y:S01]  /*8410*/  FMNMX R205, R189, R205, !PT ;  /* 0x000000cdbdcd7209 */ /* 0x000fe20007800000 */
[----:B------:R-:W-:Y:S01]  /*8420*/  @P6 STS [R216+0x10000], R202 ;  /* 0x010000cad8006388 */ /* 0x000fe20000000800 */
[----:B------:R-:W-:Y:S02]  /*8430*/  FMNMX R206, R194, R206, !PT ;  /* 0x000000cec2ce7209 */ /* 0x000fe40007800000 */
[----:B------:R-:W-:Y:S01]  /*8440*/  FMNMX R207, R195, R207, !PT ;  /* 0x000000cfc3cf7209 */ /* 0x000fe20007800000 */
[----:B------:R-:W-:Y:S04]  /*8450*/  @P6 STS [R213+0x10000], R203 ;  /* 0x010000cbd5006388 */ /* 0x000fe80000000800 */
[----:B------:R-:W-:Y:S04]  /*8460*/  @P6 STS [R178+0x10000], R204 ;  /* 0x010000ccb2006388 */ /* 0x000fe80000000800 */
[----:B------:R-:W-:Y:S04]  /*8470*/  @P6 STS [R161+0x10000], R205 ;  /* 0x010000cda1006388 */ /* 0x000fe80000000800 */
[----:B------:R-:W-:Y:S04]  /*8480*/  @P6 STS [R252+0x10000], R206 ;  /* 0x010000cefc006388 */ /* 0x000fe80000000800 */
[----:B------:R-:W-:Y:S04]  /*8490*/  @P6 STS [R251+0x10000], R207 ;  /* 0x010000cffb006388 */ /* 0x000fe80000000800 */
[----:B------:R-:W-:Y:S06]  /*84a0*/  BAR.SYNC.DEFER_BLOCKING 0x0 ;  /* 0x0000000000007b1d */ /* 0x000fec0000010000 */
[----:B------:R-:W0:Y:S04]  /*84b0*/  LDS R178, [R175.X4+0x10000] ;  /* 0x01000000afb27984 */ /* 0x000e280000004800 */
[----:B------:R-:W1:Y:S04]  /*84c0*/  LDS R161, [R175.X4+0x10400] ;  /* 0x01040000afa17984 */ /* 0x000e680000004800 */
[----:B0-----:R-:W0:Y:S04]  /*84d0*/  SHFL.BFLY PT, R179, R178, 0x2, 0x1f ;  /* 0x0c401f00b2b37f89 */ /* 0x001e2800000e0000 */
[----:B-1----:R-:W1:Y:S01]  /*84e0*/  SHFL.BFLY PT, R162, R161, 0x2, 0x1f ;  /* 0x0c401f00a1a27f89 */ /* 0x002e6200000e0000 */
[----:B0-----:R-:W-:-:S02]  /*84f0*/  FMNMX R179, R178, R179, !PT ;  /* 0x000000b3b2b37209 */ /* 0x001fc40007800000 */
[----:B-1----:R-:W-:-:S03]  /*8500*/  FMNMX R162, R161, R162, !PT ;  /* 0x000000a2a1a27209 */ /* 0x002fc60007800000 */
[----:B------:R-:W0:Y:S04]  /*8510*/  SHFL.BFLY PT, R178, R179, 0x1, 0x1f ;  /* 0x0c201f00b3b27f89 */ /* 0x000e2800000e0000 */
[----:B------:R-:W1:Y:S04]  /*8520*/  SHFL.BFLY PT, R161, R162, 0x1, 0x1f ;  /* 0x0c201f00a2a17f89 */ /* 0x000e6800000e0000 */
[----:B------:R-:W2:Y:S04]  /*8530*/  S2R R187, SR_TID.X ;  /* 0x0000000000bb7919 */ /* 0x000ea80000002100 */
[----:B------:R-:W3:Y:S04]  /*8540*/  S2R R213, SR_TID.X ;  /* 0x0000000000d57919 */ /* 0x000ee80000002100 */
[----:B------:R-:W4:Y:S01]  /*8550*/  S2R R214, SR_TID.X ;  /* 0x0000000000d67919 */ /* 0x000f220000002100 */
[----:B0-----:R-:W-:-:S02]  /*8560*/  FMNMX R178, R179, R178, !PT ;  /* 0x000000b2b3b27209 */ /* 0x001fc40007800000 */
[----:B-1----:R-:W-:-:S03]  /*8570*/  FMNMX R161, R162, R161, !PT ;  /* 0x000000a1a2a17209 */ /* 0x002fc60007800000 */
[----:B------:R-:W-:Y:S04]  /*8580*/  @!P5 STS [R175.X4+0x10000], R178 ;  /* 0x010000b2af00d388 */ /* 0x000fe80000004800 */
[----:B------:R-:W-:Y:S01]  /*8590*/  @!P5 STS [R175.X4+0x10400], R161 ;  /* 0x010400a1af00d388 */ /* 0x000fe20000004800 */
[----:B--2---:R-:W-:-:S03]  /*85a0*/  LOP3.LUT R187, R187, 0x1c, RZ, 0xc0, !PT ;  /* 0x0000001cbbbb7812 */ /* 0x004fc600078ec0ff */
[----:B------:R-:W-:Y:S01]  /*85b0*/  BAR.SYNC.DEFER_BLOCKING 0x0 ;  /* 0x0000000000007b1d */ /* 0x000fe20000010000 */
[----:B---3--:R-:W-:Y:S02]  /*85c0*/  LOP3.LUT R213, R213, 0x1c, RZ, 0xc0, !PT ;  /* 0x0000001cd5d57812 */ /* 0x008fe400078ec0ff */
[----:B----4-:R-:W-:Y:S02]  /*85d0*/  LOP3.LUT R214, R214, 0x1c, RZ, 0xc0, !PT ;  /* 0x0000001cd6d67812 */ /* 0x010fe400078ec0ff */
[C---:B------:R-:W-:Y:S02]  /*85e0*/  LEA.HI R180, R213.reuse, 0x10, RZ, 0x1e ;  /* 0x00000010d5b47811 */ /* 0x040fe400078ff0ff */
[C---:B------:R-:W-:Y:S02]  /*85f0*/  LEA.HI R181, R214.reuse, 0x18, RZ, 0x1e ;  /* 0x00000018d6b57811 */ /* 0x040fe400078ff0ff */
[----:B------:R-:W-:Y:S01]  /*8600*/  LEA.HI R182, R213, 0x8, RZ, 0x1e ;  /* 0x00000008d5b67811 */ /* 0x000fe200078ff0ff */
[----:B------:R-:W0:Y:S04]  /*8610*/  LDS R203, [R187.X4+0x10000] ;  /* 0x01000000bbcb7984 */ /* 0x000e280000004800 */
[----:B------:R1:W-:Y:S04]  /*8620*/  LDS R201, [R180.X16+0x10000] ;  /* 0x01000000b4c97984 */ /* 0x0003e8000000c800 */
[----:B------:R-:W2:Y:S01]  /*8630*/  LDS R200, [R181.X16+0x10000] ;  /* 0x01000000b5c87984 */ /* 0x000ea2000000c800 */
[----:B-1----:R-:W-:-:S03]  /*8640*/  LEA.HI R180, R214, 0x20, RZ, 0x1e ;  /* 0x00000020d6b47811 */ /* 0x002fc600078ff0ff */
[----:B------:R-:W1:Y:S04]  /*8650*/  LDS R202, [R182.X16+0x10000] ;  /* 0x01000000b6ca7984 */ /* 0x000e68000000c800 */
[----:B------:R-:W3:Y:S01]  /*8660*/  LDS R199, [R180.X16+0x10000] ;  /* 0x01000000b4c77984 */ /* 0x000ee2000000c800 */
[----:B------:R-:W-:-:S05]  /*8670*/  LEA.HI R219, R187, 0x28, RZ, 0x1e ;  /* 0x00000028bbdb7811 */ /* 0x000fca00078ff0ff */
[----:B------:R-:W4:Y:S04]  /*8680*/  LDS R198, [R219.X16+0x10000] ;  /* 0x01000000dbc67984 */ /* 0x000f28000000c800 */
[----:B------:R-:W1:Y:S01]  /*8690*/  S2R R214, SR_TID.X ;  /* 0x0000000000d67919 */ /* 0x000e620000002100 */
[----:B0-----:R-:W-:-:S05]  /*86a0*/  FMNMX R203, R203, R169, !PT ;  /* 0x000000a9cbcb7209 */ /* 0x001fca0007800000 */
[--C-:B------:R-:W-:Y:S02]  /*86b0*/  FADD R155, R155, -R203.reuse ;  /* 0x800000cb9b9b7221 */ /* 0x100fe40000000000 */
[----:B------:R-:W-:Y:S01]  /*86c0*/  FADD R161, R159, -R203 ;  /* 0x800000cb9fa17221 */ /* 0x000fe20000000000 */
[----:B--2---:R-:W-:Y:S01]  /*86d0*/  FMNMX R200, R200, R220, !PT ;  /* 0x000000dcc8c87209 */ /* 0x004fe20007800000 */
[----:B------:R-:W-:Y:S01]  /*86e0*/  FMUL R155, R155, 1.4426950216293334961 ;  /* 0x3fb8aa3b9b9b7820 */ /* 0x000fe20000400000 */
[----:B-1----:R-:W-:Y:S02]  /*86f0*/  LOP3.LUT R214, R214, 0x1c, RZ, 0xc0, !PT ;  /* 0x0000001cd6d67812 */ /* 0x002fe400078ec0ff */
[----:B------:R-:W-:Y:S01]  /*8700*/  FMNMX R202, R202, R170, !PT ;  /* 0x000000aacaca7209 */ /* 0x000fe20007800000 */
[----:B------:R-:W-:Y:S02]  /*8710*/  FMUL R161, R161, 1.4426950216293334961 ;  /* 0x3fb8aa3ba1a17820 */ /* 0x000fe40000400000 */
[----:B------:R-:W-:Y:S01]  /*8720*/  FADD R101, R101, -R200 ;  /* 0x800000c865657221 */ /* 0x000fe20000000000 */
[----:B---3--:R-:W-:Y:S01]  /*8730*/  FMNMX R199, R199, R163, !PT ;  /* 0x000000a3c7c77209 */ /* 0x008fe20007800000 */
[----:B------:R-:W-:Y:S01]  /*8740*/  FADD R159, R156, -R202 ;  /* 0x800000ca9c9f7221 */ /* 0x000fe20000000000 */
[----:B------:R-:W-:Y:S01]  /*8750*/  LEA.HI R175, R214, 0x48, RZ, 0x1e ;  /* 0x00000048d6af7811 */ /* 0x000fe200078ff0ff */
[----:B------:R-:W-:Y:S01]  /*8760*/  MUFU.EX2 R155, R155 ;  /* 0x0000009b009b7308 */ /* 0x000fe20000000800 */
[----:B------:R-:W0:Y:S01]  /*8770*/  S2R R214, SR_TID.X ;  /* 0x0000000000d67919 */ /* 0x000e220000002100 */
[----:B------:R-:W-:-:S02]  /*8780*/  FMUL R101, R101, 1.4426950216293334961 ;  /* 0x3fb8aa3b65657820 */ /* 0x000fc40000400000 */
[----:B------:R-:W-:Y:S01]  /*8790*/  FADD R54, R54, -R199 ;  /* 0x800000c736367221 */ /* 0x000fe20000000000 */
[----:B----4-:R-:W-:Y:S01]  /*87a0*/  FMNMX R198, R198, R221, !PT ;  /* 0x000000ddc6c67209 */ /* 0x010fe20007800000 */
[----:B------:R1:W-:Y:S02]  /*87b0*/  LDS R194, [R175.X16+0x10000] ;  /* 0x01000000afc27984 */ /* 0x0003e4000000c800 */
[----:B------:R-:W2:Y:S01]  /*87c0*/  MUFU.EX2 R156, R161 ;  /* 0x000000a1009c7308 */ /* 0x000ea20000000800 */
[----:B------:R-:W-:-:S07]  /*87d0*/  FMUL R54, R54, 1.4426950216293334961 ;  /* 0x3fb8aa3b36367820 */ /* 0x000fce0000400000 */
[----:B------:R3:W-:Y:S02]  /*87e0*/  MUFU.EX2 R162, R101 ;  /* 0x0000006500a27308 */ /* 0x0007e40000000800 */
[----:B---3--:R-:W-:-:S06]  /*87f0*/  FADD R101, R53, -R199 ;  /* 0x800000c735657221 */ /* 0x008fcc0000000000 */
[----:B------:R3:W-:Y:S01]  /*8800*/  MUFU.EX2 R53, R54 ;  /* 0x0000003600357308 */ /* 0x0007e20000000800 */
[----:B--2---:R-:W-:Y:S02]  /*8810*/  FADD R180, R155, R156 ;  /* 0x0000009c9bb47221 */ /* 0x004fe40000000000 */
[----:B---3--:R-:W-:Y:S02]  /*8820*/  FMUL R54, R101, 1.4426950216293334961 ;  /* 0x3fb8aa3b65367820 */ /* 0x008fe40000400000 */
[----:B------:R-:W-:-:S04]  /*8830*/  FADD R101, R100, -R198 ;  /* 0x800000c664657221 */ /* 0x000fc80000000000 */
[----:B------:R-:W-:Y:S02]  /*8840*/  FMUL R101, R101, 1.4426950216293334961 ;  /* 0x3fb8aa3b65657820 */ /* 0x000fe40000400000 */
[----:B------:R-:W-:Y:S02]  /*8850*/  FADD R100, R55, -R198 ;  /* 0x800000c637647221 */ /* 0x000fe40000000000 */
[----:B------:R2:W-:Y:S01]  /*8860*/  MUFU.EX2 R55, R101 ;  /* 0x0000006500377308 */ /* 0x0005e20000000800 */
[----:B0-----:R-:W-:Y:S01]  /*8870*/  LOP3.LUT R214, R214, 0x1c, RZ, 0xc0, !PT ;  /* 0x0000001cd6d67812 */ /* 0x001fe200078ec0ff */
[----:B--2---:R-:W0:Y:S03]  /*8880*/  SHFL.BFLY PT, R101, R180, 0x2, 0x1f ;  /* 0x0c401f00b4657f89 */ /* 0x004e2600000e0000 */
[----:B-1----:R-:W-:Y:S02]  /*8890*/  LEA.HI R175, R214, 0x50, RZ, 0x1e ;  /* 0x00000050d6af7811 */ /* 0x002fe400078ff0ff */
[----:B------:R-:W1:Y:S04]  /*88a0*/  S2R R214, SR_TID.X ;  /* 0x0000000000d67919 */ /* 0x000e680000002100 */
[----:B------:R2:W-:Y:S01]  /*88b0*/  LDS R193, [R175.X16+0x10000] ;  /* 0x01000000afc17984 */ /* 0x0005e2000000c800 */
[----:B0-----:R-:W-:-:S05]  /*88c0*/  FADD R180, R180, R101 ;  /* 0x00000065b4b47221 */ /* 0x001fca0000000000 */
[----:B------:R-:W0:Y:S01]  /*88d0*/  SHFL.BFLY PT, R181, R180, 0x1, 0x1f ;  /* 0x0c201f00b4b57f89 */ /* 0x000e2200000e0000 */
[----:B-1----:R-:W-:-:S04]  /*88e0*/  LOP3.LUT R214, R214, 0x1c, RZ, 0xc0, !PT ;  /* 0x0000001cd6d67812 */ /* 0x002fc800078ec0ff */
[----:B--2---:R-:W-:-:S05]  /*88f0*/  LEA.HI R175, R214, 0x58, RZ, 0x1e ;  /* 0x00000058d6af7811 */ /* 0x004fca00078ff0ff */
[----:B------:R1:W-:Y:S01]  /*8900*/  LDS R192, [R175.X16+0x10000] ;  /* 0x01000000afc07984 */ /* 0x0003e2000000c800 */
[----:B------:R-:W-:Y:S02]  /*8910*/  FMNMX R194, R194, R227, !PT ;  /* 0x000000e3c2c27209 */ /* 0x000fe40007800000 */
[----:B-1----:R-:W-:-:S03]  /*8920*/  LEA.HI R175, R215, 0x60, RZ, 0x1e ;  /* 0x00000060d7af7811 */ /* 0x002fc600078ff0ff */
[----:B------:R-:W-:Y:S02]  /*8930*/  FADD R182, R176, -R194 ;  /* 0x800000c2b0b67221 */ /* 0x000fe40000000000 */
[----:B------:R1:W-:Y:S01]  /*8940*/  LDS R183, [R175.X16+0x10000] ;  /* 0x01000000afb77984 */ /* 0x0003e2000000c800 */
[----:B0-----:R-:W-:Y:S01]  /*8950*/  FADD R176, R180, R181 ;  /* 0x000000b5b4b07221 */ /* 0x001fe20000000000 */
[----:B-1----:R-:W-:-:S05]  /*8960*/  LEA.HI R175, R187, 0x78, RZ, 0x1e ;  /* 0x00000078bbaf7811 */ /* 0x002fca00078ff0ff */
[----:B------:R0:W-:Y:S04]  /*8970*/  LDS R180, [R175.X16+0x10000] ;  /* 0x01000000afb47984 */ /* 0x0001e8000000c800 */
[----:B0-----:R-:W2:Y:S01]  /*8980*/  LDL R175, [R1+0x24] ;  /* 0x0000240001af7983 */ /* 0x001ea20000100800 */
[C---:B------:R-:W-:Y:S02]  /*8990*/  LEA.HI R218, R187.reuse, 0x30, RZ, 0x1e ;  /* 0x00000030bbda7811 */ /* 0x040fe400078ff0ff */
[----:B------:R-:W-:-:S03]  /*89a0*/  LEA.HI R217, R187, 0x40, RZ, 0x1e ;  /* 0x00000040bbd97811 */ /* 0x000fc600078ff0ff */
[----:B------:R-:W0:Y:S01]  /*89b0*/  LDS R197, [R218.X16+0x10000] ;  /* 0x01000000dac57984 */ /* 0x000e22000000c800 */
[----:B------:R-:W-:-:S03]  /*89c0*/  LEA.HI R216, R187, 0x38, RZ, 0x1e ;  /* 0x00000038bbd87811 */ /* 0x000fc600078ff0ff */
[----:B------:R-:W1:Y:S04]  /*89d0*/  LDS R195, [R217.X16+0x10000] ;  /* 0x01000000d9c37984 */ /* 0x000e68000000c800 */
[----:B------:R-:W3:Y:S01]  /*89e0*/  LDS R196, [R216.X16+0x10000] ;  /* 0x01000000d8c47984 */ /* 0x000ee2000000c800 */
[----:B------:R-:W-:Y:S01]  /*89f0*/  FMNMX R201, R201, R168, !PT ;  /* 0x000000a8c9c97209 */ /* 0x000fe20007800000 */
[----:B------:R-:W-:Y:S02]  /*8a00*/  FADD R161, R157, -R202 ;  /* 0x800000ca9da17221 */ /* 0x000fe40000000000 */
[----:B------:R-:W-:Y:S02]  /*8a10*/  FMUL R159, R159, 1.4426950216293334961 ;  /* 0x3fb8aa3b9f9f7820 */ /* 0x000fe40000400000 */
[----:B------:R-:W-:-:S02]  /*8a20*/  FMUL R161, R161, 1.4426950216293334961 ;  /* 0x3fb8aa3ba1a17820 */ /* 0x000fc40000400000 */
[----:B------:R4:W-:Y:S01]  /*8a30*/  MUFU.EX2 R157, R159 ;  /* 0x0000009f009d7308 */ /* 0x0009e20000000800 */
[--C-:B------:R-:W-:Y:S02]  /*8a40*/  FADD R103, R103, -R201.reuse ;  /* 0x800000c967677221 */ /* 0x100fe40000000000 */
[----:B----4-:R-:W-:-:S05]  /*8a50*/  FADD R159, R158, -R201 ;  /* 0x800000c99e9f7221 */ /* 0x010fca0000000000 */
[----:B------:R4:W-:Y:S01]  /*8a60*/  MUFU.EX2 R158, R161 ;  /* 0x000000a1009e7308 */ /* 0x0009e20000000800 */
[----:B------:R-:W-:Y:S02]  /*8a70*/  FMUL R159, R159, 1.4426950216293334961 ;  /* 0x3fb8aa3b9f9f7820 */ /* 0x000fe40000400000 */
[----:B----4-:R-:W-:Y:S02]  /*8a80*/  FMUL R161, R103, 1.4426950216293334961 ;  /* 0x3fb8aa3b67a17820 */ /* 0x010fe40000400000 */
[----:B------:R-:W-:Y:S01]  /*8a90*/  FADD R103, R160, -R200 ;  /* 0x800000c8a0677221 */ /* 0x000fe20000000000 */
[----:B0-----:R-:W-:-:S03]  /*8aa0*/  FMNMX R197, R197, R224, !PT ;  /* 0x000000e0c5c57209 */ /* 0x001fc60007800000 */
[----:B------:R-:W-:Y:S01]  /*8ab0*/  FMUL R103, R103, 1.4426950216293334961 ;  /* 0x3fb8aa3b67677820 */ /* 0x000fe20000400000 */
[----:B------:R-:W-:Y:S01]  /*8ac0*/  MUFU.EX2 R159, R159 ;  /* 0x0000009f009f7308 */ /* 0x000fe20000000800 */
[----:B------:R-:W-:Y:S01]  /*8ad0*/  FMUL R100, R100, 1.4426950216293334961 ;  /* 0x3fb8aa3b64647820 */ /* 0x000fe20000400000 */
[----:B-1----:R-:W-:-:S06]  /*8ae0*/  FMNMX R195, R195, R226, !PT ;  /* 0x000000e2c3c37209 */ /* 0x002fcc0007800000 */
[----:B------:R-:W0:Y:S01]  /*8af0*/  MUFU.EX2 R160, R161 ;  /* 0x000000a100a07308 */ /* 0x000e220000000800 */
[----:B---3--:R-:W-:-:S07]  /*8b00*/  FMNMX R196, R196, R223, !PT ;  /* 0x000000dfc4c47209 */ /* 0x008fce0007800000 */
[----:B------:R1:W3:Y:S01]  /*8b10*/  MUFU.EX2 R161, R103 ;  /* 0x0000006700a17308 */ /* 0x0002e20000000800 */
[----:B------:R-:W-:Y:S02]  /*8b20*/  FADD R177, R177, -R195 ;  /* 0x800000c3b1b17221 */ /* 0x000fe40000000000 */
[----:B-1----:R-:W-:-:S05]  /*8b30*/  FADD R103, R56, -R197 ;  /* 0x800000c538677221 */ /* 0x002fca0000000000 */
[----:B------:R1:W-:Y:S01]  /*8b40*/  MUFU.EX2 R56, R100 ;  /* 0x0000006400387308 */ /* 0x0003e20000000800 */
[----:B------:R-:W-:Y:S02]  /*8b50*/  FMUL R103, R103, 1.4426950216293334961 ;  /* 0x3fb8aa3b67677820 */ /* 0x000fe40000400000 */
[----:B------:R-:W-:Y:S02]  /*8b60*/  FMUL R101, R177, 1.4426950216293334961 ;  /* 0x3fb8aa3bb1657820 */ /* 0x000fe40000400000 */
[----:B-1----:R-:W-:-:S03]  /*8b70*/  FADD R100, R57, -R197 ;  /* 0x800000c539647221 */ /* 0x002fc60000000000 */
[----:B------:R1:W-:Y:S01]  /*8b80*/  MUFU.EX2 R57, R103 ;  /* 0x0000006700397308 */ /* 0x0003e20000000800 */
[----:B------:R-:W-:Y:S02]  /*8b90*/  FMUL R100, R100, 1.4426950216293334961 ;  /* 0x3fb8aa3b64647820 */ /* 0x000fe40000400000 */
[----:B0-----:R-:W-:Y:S02]  /*8ba0*/  FADD R177, R159, R160 ;  /* 0x000000a09fb17221 */ /* 0x001fe40000000000 */
[--C-:B-1----:R-:W-:Y:S01]  /*8bb0*/  FADD R103, R58, -R196.reuse ;  /* 0x800000c43a677221 */ /* 0x102fe20000000000 */
[----:B------:R-:W-:Y:S02]  /*8bc0*/  FMNMX R193, R193, R228, !PT ;  /* 0x000000e4c1c17209 */ /* 0x000fe40007800000 */
[----:B------:R0:W-:Y:S01]  /*8bd0*/  MUFU.EX2 R58, R100 ;  /* 0x00000064003a7308 */ /* 0x0001e20000000800 */
[----:B------:R-:W-:Y:S01]  /*8be0*/  FMUL R103, R103, 1.4426950216293334961 ;  /* 0x3fb8aa3b67677820 */ /* 0x000fe20000400000 */
[C---:B------:R-:W-:Y:S01]  /*8bf0*/  LEA.HI R186, R187.reuse, 0x68, RZ, 0x1e ;  /* 0x00000068bbba7811 */ /* 0x040fe200078ff0ff */
[----:B------:R-:W-:Y:S01]  /*8c00*/  FMUL R182, R182, 1.4426950216293334961 ;  /* 0x3fb8aa3bb6b67820 */ /* 0x000fe20000400000 */
[----:B------:R-:W-:Y:S01]  /*8c10*/  LEA.HI R185, R187, 0x70, RZ, 0x1e ;  /* 0x00000070bbb97811 */ /* 0x000fe200078ff0ff */
[----:B------:R-:W1:Y:S01]  /*8c20*/  SHFL.BFLY PT, R178, R177, 0x2, 0x1f ;  /* 0x0c401f00b1b27f89 */ /* 0x000e6200000e0000 */
[----:B0-----:R-:W-:-:S03]  /*8c30*/  FADD R100, R59, -R196 ;  /* 0x800000c43b647221 */ /* 0x001fc60000000000 */
[----:B------:R-:W-:Y:S01]  /*8c40*/  LDS R181, [R185.X16+0x10000] ;  /* 0x01000000b9b57984 */ /* 0x000fe2000000c800 */
[----:B------:R0:W-:Y:S01]  /*8c50*/  MUFU.EX2 R59, R103 ;  /* 0x00000067003b7308 */ /* 0x0001e20000000800 */
[----:B------:R-:W-:Y:S02]  /*8c60*/  FADD R184, R152, -R193 ;  /* 0x800000c198b87221 */ /* 0x000fe40000000000 */
[----:B0-----:R-:W-:Y:S02]  /*8c70*/  FADD R103, R153, -R194 ;  /* 0x800000c299677221 */ /* 0x001fe40000000000 */
[----:B------:R-:W-:-:S03]  /*8c80*/  FADD R153, R157, R158 ;  /* 0x0000009e9d997221 */ /* 0x000fc60000000000 */
[----:B------:R0:W-:Y:S02]  /*8c90*/  MUFU.EX2 R152, R182 ;  /* 0x000000b600987308 */ /* 0x0001e40000000800 */
[----:B------:R-:W4:Y:S04]  /*8ca0*/  SHFL.BFLY PT, R179, R153, 0x2, 0x1f ;  /* 0x0c401f0099b37f89 */ /* 0x000f2800000e0000 */
[----:B0-----:R-:W0:Y:S04]  /*8cb0*/  LDS R182, [R186.X16+0x10000] ;  /* 0x01000000bab67984 */ /* 0x001e28000000c800 */
[----:B------:R-:W-:Y:S06]  /*8cc0*/  BAR.SYNC.DEFER_BLOCKING 0x0 ;  /* 0x0000000000007b1d */ /* 0x000fec0000010000 */
[----:B------:R-:W0:Y:S01]  /*8cd0*/  MUFU.EX2 R54, R54 ;  /* 0x0000003600367308 */ /* 0x000e220000000800 */
[----:B-1----:R-:W-:Y:S01]  /*8ce0*/  FADD R177, R177, R178 ;  /* 0x000000b2b1b17221 */ /* 0x002fe20000000000 */
[----:B------:R-:W-:Y:S01]  /*8cf0*/  FMNMX R192, R192, R230, !PT ;  /* 0x000000e6c0c07209 */ /* 0x000fe20007800000 */
[----:B---3--:R-:W-:-:S02]  /*8d00*/  FADD R178, R161, R162 ;  /* 0x000000a2a1b27221 */ /* 0x008fc40000000000 */
[----:B------:R-:W-:Y:S02]  /*8d10*/  FMUL R184, R184, 1.4426950216293334961 ;  /* 0x3fb8aa3bb8b87820 */ /* 0x000fe40000400000 */
[----:B------:R-:W-:Y:S01]  /*8d20*/  FADD R45, R45, -R192 ;  /* 0x800000c02d2d7221 */ /* 0x000fe20000000000 */
[----:B------:R-:W1:Y:S01]  /*8d30*/  SHFL.BFLY PT, R187, R178, 0x2, 0x1f ;  /* 0x0c401f00b2bb7f89 */ /* 0x000e6200000e0000 */
[----:B------:R-:W-:Y:S02]  /*8d40*/  FMNMX R183, R183, R229, !PT ;  /* 0x000000e5b7b77209 */ /* 0x000fe40007800000 */
[----:B------:R-:W-:Y:S01]  /*8d50*/  FMUL R45, R45, 1.4426950216293334961 ;  /* 0x3fb8aa3b2d2d7820 */ /* 0x000fe20000400000 */
[----:B------:R4:W-:Y:S02]  /*8d60*/  @P6 STS [R210+0x10000], R176 ;  /* 0x010000b0d2006388 */ /* 0x0009e40000000800 */
[----:B----4-:R-:W-:Y:S02]  /*8d70*/  FADD R176, R153, R179 ;  /* 0x000000b399b07221 */ /* 0x010fe40000000000 */
[----:B0-----:R-:W-:Y:S01]  /*8d80*/  FADD R179, R53, R54 ;  /* 0x0000003635b37221 */ /* 0x001fe20000000000 */
[----:B------:R0:W-:Y:S04]  /*8d90*/  MUFU.EX2 R153, R184 ;  /* 0x000000b800997308 */ /* 0x0001e80000000800 */
[----:B------:R-:W3:Y:S01]  /*8da0*/  SHFL.BFLY PT, R186, R179, 0x2, 0x1f ;  /* 0x0c401f00b3ba7f89 */ /* 0x000ee200000e0000 */
[----:B0-----:R-:W-:-:S03]  /*8db0*/  FADD R184, R171, -R192 ;  /* 0x800000c0abb87221 */ /* 0x001fc60000000000 */
[----:B------:R0:W-:Y:S01]  /*8dc0*/  MUFU.EX2 R171, R45 ;  /* 0x0000002d00ab7308 */ /* 0x0001e20000000800 */
[----:B------:R-:W-:Y:S02]  /*8dd0*/  FMUL R184, R184, 1.4426950216293334961 ;  /* 0x3fb8aa3bb8b87820 */ /* 0x000fe40000400000 */
[----:B0-----:R-:W-:-:S05]  /*8de0*/  FADD R45, R44, -R183 ;  /* 0x800000b72c2d7221 */ /* 0x001fca0000000000 */
[----:B------:R0:W-:Y:S02]  /*8df0*/  MUFU.EX2 R44, R184 ;  /* 0x000000b8002c7308 */ /* 0x0001e40000000800 */
[----:B0-----:R-:W-:-:S05]  /*8e00*/  FADD R184, R55, R56 ;  /* 0x0000003837b87221 */ /* 0x001fca0000000000 */
[----:B------:R-:W0:Y:S01]  /*8e10*/  SHFL.BFLY PT, R185, R184, 0x2, 0x1f ;  /* 0x0c401f00b8b97f89 */ /* 0x000e2200000e0000 */
[----:B------:R-:W-:Y:S01]  /*8e20*/  FADD R52, R52, -R183 ;  /* 0x800000b734347221 */ /* 0x000fe20000000000 */
[----:B------:R-:W-:Y:S01]  /*8e30*/  FMNMX R182, R182, R231, !PT ;  /* 0x000000e7b6b67209 */ /* 0x000fe20007800000 */
[----:B-1----:R-:W-:Y:S02]  /*8e40*/  FADD R178, R178, R187 ;  /* 0x000000bbb2b27221 */ /* 0x002fe40000000000 */
[----:B------:R-:W-:Y:S02]  /*8e50*/  FMUL R187, R52, 1.4426950216293334961 ;  /* 0x3fb8aa3b34bb7820 */ /* 0x000fe40000400000 */
[----:B------:R-:W-:Y:S02]  /*8e60*/  FADD R52, R46, -R182 ;  /* 0x800000b62e347221 */ /* 0x000fe40000000000 */
[----:B------:R1:W-:Y:S01]  /*8e70*/  MUFU.EX2 R46, R187 ;  /* 0x000000bb002e7308 */ /* 0x0003e20000000800 */
[----:B---3--:R-:W-:-:S02]  /*8e80*/  FADD R179, R179, R186 ;  /* 0x000000bab3b37221 */ /* 0x008fc40000000000 */
[----:B------:R-:W-:Y:S01]  /*8e90*/  FADD R186, R47, -R182 ;  /* 0x800000b62fba7221 */ /* 0x000fe20000000000 */
[----:B------:R-:W-:Y:S01]  /*8ea0*/  FMNMX R181, R181, R233, !PT ;  /* 0x000000e9b5b57209 */ /* 0x000fe20007800000 */
[----:B-1----:R-:W1:Y:S02]  /*8eb0*/  SHFL.BFLY PT, R187, R176, 0x1, 0x1f ;  /* 0x0c201f00b0bb7f89 */ /* 0x002e6400000e0000 */
[----:B------:R-:W-:Y:S02]  /*8ec0*/  FMUL R186, R186, 1.4426950216293334961 ;  /* 0x3fb8aa3bbaba7820 */ /* 0x000fe40000400000 */
[----:B------:R-:W-:Y:S02]  /*8ed0*/  FADD R102, R102, -R195 ;  /* 0x800000c366667221 */ /* 0x000fe40000000000 */
[----:B------:R-:W-:Y:S02]  /*8ee0*/  FMUL R52, R52, 1.4426950216293334961 ;  /* 0x3fb8aa3b34347820 */ /* 0x000fe40000400000 */
[----:B------:R-:W-:-:S02]  /*8ef0*/  FMUL R103, R103, 1.4426950216293334961 ;  /* 0x3fb8aa3b67677820 */ /* 0x000fc40000400000 */
[----:B------:R-:W-:Y:S01]  /*8f00*/  FADD R190, R48, -R181 ;  /* 0x800000b530be7221 */ /* 0x000fe20000000000 */
[----:B------:R0:W-:Y:S01]  /*8f10*/  MUFU.EX2 R47, R52 ;  /* 0x00000034002f7308 */ /* 0x0001e20000000800 */
[----:B------:R-:W-:Y:S01]  /*8f20*/  FMUL R102, R102, 1.4426950216293334961 ;  /* 0x3fb8aa3b66667820 */ /* 0x000fe20000400000 */
[----:B------:R-:W3:Y:S01]  /*8f30*/  SHFL.BFLY PT, R188, R177, 0x1, 0x1f ;  /* 0x0c201f00b1bc7f89 */ /* 0x000ee200000e0000 */
[----:B------:R-:W-:Y:S02]  /*8f40*/  FADD R154, R154, -R193 ;  /* 0x800000c19a9a7221 */ /* 0x000fe40000000000 */
[----:B------:R-:W-:-:S03]  /*8f50*/  FMUL R100, R100, 1.4426950216293334961 ;  /* 0x3fb8aa3b64647820 */ /* 0x000fc60000400000 */
[----:B------:R4:W-:Y:S01]  /*8f60*/  MUFU.EX2 R48, R186 ;  /* 0x000000ba00307308 */ /* 0x0009e20000000800 */
[----:B0-----:R-:W-:Y:S02]  /*8f70*/  FADD R52, R184, R185 ;  /* 0x000000b9b8347221 */ /* 0x001fe40000000000 */
[----:B------:R-:W-:Y:S01]  /*8f80*/  FMUL R154, R154, 1.4426950216293334961 ;  /* 0x3fb8aa3b9a9a7820 */ /* 0x000fe20000400000 */
[----:B------:R-:W-:Y:S04]  /*8f90*/  SHFL.BFLY PT, R185, R179, 0x1, 0x1f ;  /* 0x0c201f00b3b97f89 */ /* 0x000fe800000e0000 */
[----:B----4-:R-:W0:Y:S01]  /*8fa0*/  SHFL.BFLY PT, R186, R178, 0x1, 0x1f ;  /* 0x0c201f00b2ba7f89 */ /* 0x010e2200000e0000 */
[----:B------:R-:W4:Y:S03]  /*8fb0*/  MUFU.EX2 R103, R103 ;  /* 0x0000006700677308 */ /* 0x000f260000000800 */
[----:B------:R-:W0:Y:S05]  /*8fc0*/  SHFL.BFLY PT, R184, R52, 0x1, 0x1f ;  /* 0x0c201f0034b87f89 */ /* 0x000e2a00000e0000 */
[----:B------:R-:W-:Y:S01]  /*8fd0*/  MUFU.EX2 R101, R101 ;  /* 0x0000006500657308 */ /* 0x000fe20000000800 */
[----:B------:R-:W-:-:S07]  /*8fe0*/  FMNMX R180, R180, R234, !PT ;  /* 0x000000eab4b47209 */ /* 0x000fce0007800000 */
[----:B------:R-:W0:Y:S08]  /*8ff0*/  MUFU.EX2 R102, R102 ;  /* 0x0000006600667308 */ /* 0x000e300000000800 */
[----:B------:R-:W0:Y:S01]  /*9000*/  MUFU.EX2 R100, R100 ;  /* 0x0000006400647308 */ /* 0x000e220000000800 */
[----:B-1----:R-:W-:-:S07]  /*9010*/  FADD R187, R176, R187 ;  /* 0x000000bbb0bb7221 */ /* 0x002fce0000000000 */
[----:B------:R-:W1:Y:S01]  /*9020*/  MUFU.EX2 R154, R154 ;  /* 0x0000009a009a7308 */ /* 0x000e620000000800 */
[----:B------:R-:W-:Y:S02]  /*9030*/  FADD R189, R49, -R181 ;  /* 0x800000b531bd7221 */ /* 0x000fe40000000000 */
[----:B------:R-:W-:Y:S01]  /*9040*/  FADD R176, R50, -R180 ;  /* 0x800000b432b07221 */ /* 0x000fe20000000000 */
[----:B------:R3:W-:Y:S01]  /*9050*/  @P6 STS [R208+0x10000], R187 ;  /* 0x010000bbd0006388 */ /* 0x0007e20000000800 */
[----:B------:R-:W-:Y:S02]  /*9060*/  FMUL R189, R189, 1.4426950216293334961 ;  /* 0x3fb8aa3bbdbd7820 */ /* 0x000fe40000400000 */
[----:B----4-:R-:W-:Y:S02]  /*9070*/  FADD R210, R103, R152 ;  /* 0x0000009867d27221 */ /* 0x010fe40000000000 */
[----:B0-----:R-:W-:Y:S02]  /*9080*/  FADD R211, R101, R102 ;  /* 0x0000006665d37221 */ /* 0x001fe40000000000 */
[----:B------:R-:W-:-:S02]  /*9090*/  FADD R212, R59, R100 ;  /* 0x000000643bd47221 */ /* 0x000fc40000000000 */
[----:B---3--:R-:W-:Y:S02]  /*90a0*/  FMUL R187, R176, 1.4426950216293334961 ;  /* 0x3fb8aa3bb0bb7820 */ /* 0x008fe40000400000 */
[----:B------:R-:W-:Y:S02]  /*90b0*/  FADD R176, R51, -R180 ;  /* 0x800000b433b07221 */ /* 0x000fe40000000000 */
[----:B------:R-:W-:Y:S01]  /*90c0*/  FADD R214, R57, R58 ;  /* 0x0000003a39d67221 */ /* 0x000fe20000000000 */
[----:B------:R0:W-:Y:S01]  /*90d0*/  MUFU.EX2 R50, R189 ;  /* 0x000000bd00327308 */ /* 0x0001e20000000800 */
[----:B------:R-:W-:Y:S02]  /*90e0*/  FADD R177, R177, R188 ;  /* 0x000000bcb1b17221 */ /* 0x000fe40000000000 */
[----:B------:R-:W-:Y:S01]  /*90f0*/  FADD R178, R178, R186 ;  /* 0x000000bab2b27221 */ /* 0x000fe20000000000 */
[----:B------:R-:W3:Y:S01]  /*9100*/  SHFL.BFLY PT, R188, R210, 0x2, 0x1f ;  /* 0x0c401f00d2bc7f89 */ /* 0x000ee200000e0000 */
[----:B------:R-:W-:-:S02]  /*9110*/  FADD R208, R171, R44 ;  /* 0x0000002cabd07221 */ /* 0x000fc40000000000 */
[----:B------:R-:W-:Y:S02]  /*9120*/  FMUL R186, R176, 1.4426950216293334961 ;  /* 0x3fb8aa3bb0ba7820 */ /* 0x000fe40000400000 */
[----:B-1----:R-:W-:Y:S01]  /*9130*/  FADD R209, R153, R154 ;  /* 0x0000009a99d17221 */ /* 0x002fe20000000000 */
[----:B0-----:R-:W0:Y:S01]  /*9140*/  SHFL.BFLY PT, R189, R211, 0x2, 0x1f ;  /* 0x0c401f00d3bd7f89 */ /* 0x001e2200000e0000 */
[----:B------:R-:W-:-:S03]  /*9150*/  FADD R206, R47, R48 ;  /* 0x000000302fce7221 */ /* 0x000fc60000000000 */
[----:B------:R-:W1:Y:S01]  /*9160*/  SHFL.BFLY PT, R213, R212, 0x2, 0x1f ;  /* 0x0c401f00d4d57f89 */ /* 0x000e6200000e0000 */
[----:B------:R-:W-:Y:S02]  /*9170*/  FADD R179, R179, R185 ;  /* 0x000000b9b3b37221 */ /* 0x000fe40000000000 */
[----:B------:R-:W-:Y:S01]  /*9180*/  FADD R176, R52, R184 ;  /* 0x000000b834b07221 */ /* 0x000fe20000000000 */
[----:B------:R-:W4:Y:S01]  /*9190*/  SHFL.BFLY PT, R215, R214, 0x2, 0x1f ;  /* 0x0c401f00d6d77f89 */ /* 0x000f2200000e0000 */
[----:B------:R2:W-:Y:S03]  /*91a0*/  MUFU.EX2 R52, R186 ;  /* 0x000000ba00347308 */ /* 0x0005e60000000800 */
[----:B------:R-:W4:Y:S04]  /*91b0*/  SHFL.BFLY PT, R205, R208, 0x2, 0x1f ;  /* 0x0c401f00d0cd7f89 */ /* 0x000f2800000e0000 */
[----:B------:R-:W4:Y:S04]  /*91c0*/  SHFL.BFLY PT, R185, R209, 0x2, 0x1f ;  /* 0x0c401f00d1b97f89 */ /* 0x000f2800000e0000 */
[----:B--2---:R-:W2:Y:S01]  /*91d0*/  SHFL.BFLY PT, R186, R206, 0x2, 0x1f ;  /* 0x0c401f00ceba7f89 */ /* 0x004ea200000e0000 */
[----:B---3--:R-:W-:-:S02]  /*91e0*/  FADD R188, R210, R188 ;  /* 0x000000bcd2bc7221 */ /* 0x008fc40000000000 */
[----:B0-----:R-:W-:Y:S02]  /*91f0*/  FADD R189, R211, R189 ;  /* 0x000000bdd3bd7221 */ /* 0x001fe40000000000 */
[----:B-1----:R-:W-:Y:S02]  /*9200*/  FADD R213, R212, R213 ;  /* 0x000000d5d4d57221 */ /* 0x002fe40000000000 */
[----:B----4-:R-:W-:Y:S02]  /*9210*/  FADD R215, R214, R215 ;  /* 0x000000d7d6d77221 */ /* 0x010fe40000000000 */
[----:B------:R-:W-:Y:S02]  /*9220*/  FADD R205, R208, R205 ;  /* 0x000000cdd0cd7221 */ /* 0x000fe40000000000 */
[----:B------:R-:W0:Y:S01]  /*9230*/  SHFL.BFLY PT, R208, R188, 0x1, 0x1f ;  /* 0x0c201f00bcd07f89 */ /* 0x000e2200000e0000 */
[----:B------:R-:W-:-:S03]  /*9240*/  FADD R185, R209, R185 ;  /* 0x000000b9d1b97221 */ /* 0x000fc60000000000 */
[----:B------:R-:W1:Y:S01]  /*9250*/  SHFL.BFLY PT, R209, R189, 0x1, 0x1f ;  /* 0x0c201f00bdd17f89 */ /* 0x000e6200000e0000 */
[----:B--2---:R-:W-:-:S03]  /*9260*/  FADD R186, R206, R186 ;  /* 0x000000baceba7221 */ /* 0x004fc60000000000 */
[----:B------:R-:W2:Y:S04]  /*9270*/  SHFL.BFLY PT, R206, R213, 0x1, 0x1f ;  /* 0x0c201f00d5ce7f89 */ /* 0x000ea800000e0000 */
[----:B------:R-:W3:Y:S04]  /*9280*/  SHFL.BFLY PT, R210, R215, 0x1, 0x1f ;  /* 0x0c201f00d7d27f89 */ /* 0x000ee800000e0000 */
[----:B------:R4:W-:Y:S04]  /*9290*/  @P6 STS [R174+0x10000], R177 ;  /* 0x010000b1ae006388 */ /* 0x0009e80000000800 */
[----:B------:R2:W-:Y:S01]  /*92a0*/  @P6 STS [R167+0x10000], R178 ;  /* 0x010000b2a7006388 */ /* 0x0005e20000000800 */
[----:B0-----:R-:W-:-:S03]  /*92b0*/  FADD R208, R188, R208 ;  /* 0x000000d0bcd07221 */ /* 0x001fc60000000000 */
[----:B----4-:R0:W5:Y:S01]  /*92c0*/  LDL.LU R174, [R1+0x238] ;  /* 0x0002380001ae7983 */ /* 0x0101620000300800 */
[----:B-1----:R-:W-:-:S03]  /*92d0*/  FADD R209, R189, R209 ;  /* 0x000000d1bdd17221 */ /* 0x002fc60000000000 */
[----:B------:R-:W4:Y:S01]  /*92e0*/  LDL R177, [R1] ;  /* 0x0000000001b17983 */ /* 0x000f220000100800 */
[----:B--2---:R-:W-:-:S03]  /*92f0*/  FADD R206, R213, R206 ;  /* 0x000000ced5ce7221 */ /* 0x004fc60000000000 */
[----:B------:R0:W5:Y:S01]  /*9300*/  LDL.LU R167, [R1+0x234] ;  /* 0x0002340001a77983 */ /* 0x0001620000300800 */
[----:B---3--:R-:W-:-:S03]  /*9310*/  FADD R210, R215, R210 ;  /* 0x000000d2d7d27221 */ /* 0x008fc60000000000 */
[----:B------:R-:W2:Y:S04]  /*9320*/  LDL R188, [R1+0x1c] ;  /* 0x00001c0001bc7983 */ /* 0x000ea80000100800 */
[----:B------:R-:W3:Y:S04]  /*9330*/  LDL R189, [R1+0x18] ;  /* 0x0000180001bd7983 */ /* 0x000ee80000100800 */
[----:B------:R1:W-:Y:S04]  /*9340*/  @P6 STS [R175+0x10000], R179 ;  /* 0x010000b3af006388 */ /* 0x0003e80000000800 */
[----:B------:R-:W4:Y:S04]  /*9350*/  LDL R213, [R1+0x14] ;  /* 0x0000140001d57983 */ /* 0x000f280000100800 */
[----:B------:R0:W-:Y:S04]  /*9360*/  @P6 STS [R165+0x10000], R176 ;  /* 0x010000b0a5006388 */ /* 0x0001e80000000800 */
[----:B------:R-:W4:Y:S04]  /*9370*/  LDL R215, [R1+0x10] ;  /* 0x0000100001d77983 */ /* 0x000f280000100800 */
[----:B-1----:R-:W4:Y:S04]  /*9380*/  LDL R179, [R1+0x8] ;  /* 0x0000080001b37983 */ /* 0x002f280000100800 */
[----:B0-----:R-:W4:Y:S04]  /*9390*/  LDL R176, [R1+0xc] ;  /* 0x00000c0001b07983 */ /* 0x001f280000100800 */
[----:B------:R-:W4:Y:S01]  /*93a0*/  LDL R178, [R1+0x4] ;  /* 0x0000040001b27983 */ /* 0x000f220000100800 */
[----:B------:R-:W-:Y:S01]  /*93b0*/  FMUL R45, R45, 1.4426950216293334961 ;  /* 0x3fb8aa3b2d2d7820 */ /* 0x000fe20000400000 */
[----:B------:R-:W0:Y:S01]  /*93c0*/  MUFU.EX2 R51, R187 ;  /* 0x000000bb00337308 */ /* 0x000e220000000800 */
[----:B------:R-:W-:-:S07]  /*93d0*/  FMUL R190, R190, 1.4426950216293334961 ;  /* 0x3fb8aa3bbebe7820 */ /* 0x000fce0000400000 */
[----:B------:R-:W1:Y:S08]  /*93e0*/  MUFU.EX2 R45, R45 ;  /* 0x0000002d002d7308 */ /* 0x000e700000000800 */
[----:B------:R-:W1:Y:S01]  /*93f0*/  MUFU.EX2 R49, R190 ;  /* 0x000000be00317308 */ /* 0x000e620000000800 */
[----:B0-----:R-:W-:Y:S02]  /*9400*/  FADD R204, R51, R52 ;  /* 0x0000003433cc7221 */ /* 0x001fe40000000000 */
[----:B-1----:R-:W-:-:S03]  /*9410*/  FADD R207, R45, R46 ;  /* 0x0000002e2dcf7221 */ /* 0x002fc60000000000 */
[----:B------:R-:W0:Y:S04]  /*9420*/  SHFL.BFLY PT, R184, R204, 0x2, 0x1f ;  /* 0x0c401f00ccb87f89 */ /* 0x000e2800000e0000 */
[----:B------:R-:W1:Y:S01]  /*9430*/  SHFL.BFLY PT, R187, R207, 0x2, 0x1f ;  /* 0x0c401f00cfbb7f89 */ /* 0x000e6200000e0000 */
[----:B------:R-:W-:-:S05]  /*9440*/  FADD R191, R49, R50 ;  /* 0x0000003231bf7221 */ /* 0x000fca0000000000 */
[----:B------:R-:W1:Y:S01]  /*9450*/  SHFL.BFLY PT, R190, R191, 0x2, 0x1f ;  /* 0x0c401f00bfbe7f89 */ /* 0x000e6200000e0000 */
[----:B0-----:R-:W-:Y:S02]  /*9460*/  FADD R184, R204, R184 ;  /* 0x000000b8ccb87221 */ /* 0x001fe40000000000 */
[----:B-1----:R-:W-:-:S03]  /*9470*/  FADD R187, R207, R187 ;  /* 0x000000bbcfbb7221 */ /* 0x002fc60000000000 */
[----:B------:R-:W0:Y:S04]  /*9480*/  SHFL.BFLY PT, R214, R184, 0x1, 0x1f ;  /* 0x0c201f00b8d67f89 */ /* 0x000e2800000e0000 */
[----:B------:R-:W1:Y:S01]  /*9490*/  SHFL.BFLY PT, R207, R185, 0x1, 0x1f ;  /* 0x0c201f00b9cf7f89 */ /* 0x000e6200000e0000 */
[----:B------:R-:W-:-:S03]  /*94a0*/  FADD R190, R191, R190 ;  /* 0x000000bebfbe7221 */ /* 0x000fc60000000000 */
[----:B------:R-:W1:Y:S04]  /*94b0*/  SHFL.BFLY PT, R204, R187, 0x1, 0x1f ;  /* 0x0c201f00bbcc7f89 */ /* 0x000e6800000e0000 */
[----:B------:R-:W1:Y:S04]  /*94c0*/  SHFL.BFLY PT, R191, R205, 0x1, 0x1f ;  /* 0x0c201f00cdbf7f89 */ /* 0x000e6800000e0000 */
[----:B------:R-:W1:Y:S01]  /*94d0*/  SHFL.BFLY PT, R211, R186, 0x1, 0x1f ;  /* 0x0c201f00bad37f89 */ /* 0x000e6200000e0000 */
[----:B0-----:R-:W-:Y:S02]  /*94e0*/  FADD R214, R184, R214 ;  /* 0x000000d6b8d67221 */ /* 0x001fe40000000000 */
[----:B-1----:R-:W-:-:S02]  /*94f0*/  FADD R207, R185, R207 ;  /* 0x000000cfb9cf7221 */ /* 0x002fc40000000000 */
[----:B------:R-:W4:Y:S01]  /*9500*/  LDL.64 R184, [R1+0x128] ;  /* 0x0001280001b87983 */ /* 0x000f220000100a00 */
[----:B------:R-:W-:Y:S02]  /*9510*/  FADD R204, R187, R204 ;  /* 0x000000ccbbcc7221 */ /* 0x000fe40000000000 */
[----:B------:R-:W-:Y:S01]  /*9520*/  FADD R191, R205, R191 ;  /* 0x000000bfcdbf7221 */ /* 0x000fe20000000000 */
[----:B------:R-:W0:Y:S01]  /*9530*/  SHFL.BFLY PT, R212, R190, 0x1, 0x1f ;  /* 0x0c201f00bed47f89 */ /* 0x000e2200000e0000 */
[----:B------:R-:W-:-:S03]  /*9540*/  FADD R211, R186, R211 ;  /* 0x000000d3bad37221 */ /* 0x000fc60000000000 */
[----:B------:R-:W1:Y:S01]  /*9550*/  S2R R175, SR_TID.X ;  /* 0x0000000000af7919 */ /* 0x000e620000002100 */
[----:B------:R-:W-:Y:S02]  /*9560*/  FADD R169, -R203, R169 ;  /* 0x000000a9cba97221 */ /* 0x000fe40000000100 */
[----:B------:R-:W-:Y:S01]  /*9570*/  FADD R170, -R202, R170 ;  /* 0x000000aacaaa7221 */ /* 0x000fe20000000100 */
[----:B------:R-:W4:Y:S01]  /*9580*/  LDL.64 R186, [R1+0x100] ;  /* 0x0001000001ba7983 */ /* 0x000f220000100a00 */
[----:B0-----:R-:W-:Y:S01]  /*9590*/  FADD R212, R190, R212 ;  /* 0x000000d4bed47221 */ /* 0x001fe20000000000 */
[----:B-1----:R-:W-:Y:S02]  /*95a0*/  LOP3.LUT R175, R175, 0xff, RZ, 0xc0, !PT ;  /* 0x000000ffafaf7812 */ /* 0x002fe400078ec0ff */
[----:B--2---:R-:W-:Y:S04]  /*95b0*/  @P6 STS [R188+0x10000], R210 ;  /* 0x010000d2bc006388 */ /* 0x004fe80000000800 */
[----:B---3--:R-:W-:Y:S04]  /*95c0*/  @P6 STS [R189+0x10000], R206 ;  /* 0x010000cebd006388 */ /* 0x008fe80000000800 */
[----:B----4-:R-:W-:Y:S04]  /*95d0*/  @P6 STS [R213+0x10000], R209 ;  /* 0x010000d1d5006388 */ /* 0x010fe80000000800 */
[----:B------:R0:W-:Y:S04]  /*95e0*/  @P6 STS [R215+0x10000], R208 ;  /* 0x010000d0d7006388 */ /* 0x0001e80000000800 */
[----:B------:R-:W-:Y:S04]  /*95f0*/  @P6 STS [R176+0x10000], R207 ;  /* 0x010000cfb0006388 */ /* 0x000fe80000000800 */
[----:B------:R-:W-:Y:S04]  /*9600*/  @P6 STS [R179+0x10000], R191 ;  /* 0x010000bfb3006388 */ /* 0x000fe80000000800 */
[----:B------:R1:W-:Y:S04]  /*9610*/  @P6 STS [R178+0x10000], R204 ;  /* 0x010000ccb2006388 */ /* 0x0003e80000000800 */
[----:B------:R2:W-:Y:S04]  /*9620*/  @P6 STS [R177+0x10000], R211 ;  /* 0x010000d3b1006388 */ /* 0x0005e80000000800 */
[----:B0-----:R-:W0:Y:S04]  /*9630*/  S2R R215, SR_TID.X ;  /* 0x0000000000d77919 */ /* 0x001e280000002100 */
[----:B-1----:R-:W3:Y:S04]  /*9640*/  LDL.64 R204, [R1+0x120] ;  /* 0x0001200001cc7983 */ /* 0x002ee80000100a00 */
[----:B--2---:R-:W2:Y:S04]  /*9650*/  LDL.64 R210, [R1+0x108] ;  /* 0x0001080001d27983 */ /* 0x004ea80000100a00 */
[----:B------:R-:W-:Y:S04]  /*9660*/  @P6 STS [R252+0x10000], R212 ;  /* 0x010000d4fc006388 */ /* 0x000fe80000000800 */
[----:B------:R-:W-:Y:S04]  /*9670*/  @P6 STS [R251+0x10000], R214 ;  /* 0x010000d6fb006388 */ /* 0x000fe80000000800 */
[----:B------:R-:W-:Y:S06]  /*9680*/  BAR.SYNC.DEFER_BLOCKING 0x0 ;  /* 0x0000000000007b1d */ /* 0x000fec0000010000 */
[----:B------:R-:W1:Y:S04]  /*9690*/  S2R R213, SR_TID.X ;  /* 0x0000000000d57919 */ /* 0x000e680000002100 */
[----:B------:R-:W4:Y:S01]  /*96a0*/  S2R R189, SR_TID.X ;  /* 0x0000000000bd7919 */ /* 0x000f220000002100 */
[----:B------:R-:W-:-:S02]  /*96b0*/  FMUL R169, R169, 1.4426950216293334961 ;  /* 0x3fb8aa3ba9a97820 */ /* 0x000fc40000400000 */
[----:B------:R-:W-:Y:S01]  /*96c0*/  FMUL R170, R170, 1.4426950216293334961 ;  /* 0x3fb8aa3baaaa7820 */ /* 0x000fe20000400000 */
[----:B------:R-:W2:Y:S01]  /*96d0*/  LDL.64 R190, [R1+0x118] ;  /* 0x0001180001be7983 */ /* 0x000ea20000100a00 */
[----:B------:R-:W-:-:S03]  /*96e0*/  FADD R163, -R199, R163 ;  /* 0x000000a3c7a37221 */ /* 0x000fc60000000100 */
[----:B------:R-:W2:Y:S04]  /*96f0*/  LDL.64 R208, [R1+0xe8] ;  /* 0x0000e80001d07983 */ /* 0x000ea80000100a00 */
[----:B------:R-:W2:Y:S04]  /*9700*/  LDL.64 R206, [R1+0xe0] ;  /* 0x0000e00001ce7983 */ /* 0x000ea80000100a00 */
[----:B------:R-:W0:Y:S04]  /*9710*/  LDS R178, [R175.X4+0x10000] ;  /* 0x01000000afb27984 */ /* 0x000e280000004800 */
[----:B------:R-:W1:Y:S04]  /*9720*/  LDS R176, [R175.X4+0x10400] ;  /* 0x01040000afb07984 */ /* 0x000e680000004800 */
[----:B0-----:R-:W0:Y:S04]  /*9730*/  SHFL.BFLY PT, R179, R178, 0x2, 0x1f ;  /* 0x0c401f00b2b37f89 */ /* 0x001e2800000e0000 */
[----:B-1----:R-:W1:Y:S01]  /*9740*/  SHFL.BFLY PT, R177, R176, 0x2, 0x1f ;  /* 0x0c401f00b0b17f89 */ /* 0x002e6200000e0000 */
[----:B0-----:R-:W-:-:S02]  /*9750*/  FADD R179, R178, R179 ;  /* 0x000000b3b2b37221 */ /* 0x001fc40000000000 */
[----:B-1----:R-:W-:-:S03]  /*9760*/  FADD R177, R176, R177 ;  /* 0x000000b1b0b17221 */ /* 0x002fc60000000000 */
[----:B------:R-:W0:Y:S04]  /*9770*/  SHFL.BFLY PT, R178, R179, 0x1, 0x1f ;  /* 0x0c201f00b3b27f89 */ /* 0x000e2800000e0000 */
[----:B------:R-:W1:Y:S01]  /*9780*/  SHFL.BFLY PT, R176, R177, 0x1, 0x1f ;  /* 0x0c201f00b1b07f89 */ /* 0x000e6200000e0000 */
[----:B0-----:R-:W-:Y:S02]  /*9790*/  FADD R178, R179, R178 ;  /* 0x000000b2b3b27221 */ /* 0x001fe40000000000 */
[----:B-1----:R-:W-:-:S03]  /*97a0*/  FADD R176, R177, R176 ;  /* 0x000000b0b1b07221 */ /* 0x002fc60000000000 */
[----:B------:R-:W-:Y:S04]  /*97b0*/  @!P5 STS [R175.X4+0x10000], R178 ;  /* 0x010000b2af00d388 */ /* 0x000fe80000004800 */
[----:B------:R-:W-:Y:S04]  /*97c0*/  @!P5 STS [R175.X4+0x10400], R176 ;  /* 0x010400b0af00d388 */ /* 0x000fe80000004800 */
[----:B------:R-:W-:Y:S01]  /*97d0*/  BAR.SYNC.DEFER_BLOCKING 0x0 ;  /* 0x0000000000007b1d */ /* 0x000fe20000010000 */
[----:B------:R-:W-:Y:S02]  /*97e0*/  LOP3.LUT R215, R215, 0x1c, RZ, 0xc0, !PT ;  /* 0x0000001cd7d77812 */ /* 0x000fe400078ec0ff */
[----:B------:R-:W-:-:S04]  /*97f0*/  LOP3.LUT R213, R213, 0x1c, RZ, 0xc0, !PT ;  /* 0x0000001cd5d57812 */ /* 0x000fc800078ec0ff */
[----:B------:R-:W-:Y:S01]  /*9800*/  LEA.HI R213, R213, 0x10, RZ, 0x1e ;  /* 0x00000010d5d57811 */ /* 0x000fe200078ff0ff */
[----:B------:R0:W1:Y:S01]  /*9810*/  MUFU.EX2 R177, R169 ;  /* 0x000000a900b17308 */ /* 0x0000620000000800 */
[----:B----4-:R-:W-:Y:S01]  /*9820*/  LOP3.LUT R189, R189, 0x1c, RZ, 0xc0, !PT ;  /* 0x0000001cbdbd7812 */ /* 0x010fe200078ec0ff */
[----:B------:R-:W4:Y:S04]  /*9830*/  LDS R178, [R215.X4+0x10000] ;  /* 0x01000000d7b27984 */ /* 0x000f280000004800 */
[----:B0-----:R0:W-:Y:S01]  /*9840*/  LDS R169, [R213.X16+0x10000] ;  /* 0x01000000d5a97984 */ /* 0x0011e2000000c800 */
[----:B------:R-:W-:Y:S01]  /*9850*/  LEA.HI R189, R189, 0x8, RZ, 0x1e ;  /* 0x00000008bdbd7811 */ /* 0x000fe200078ff0ff */
[----:B------:R-:W4:Y:S01]  /*9860*/  MUFU.EX2 R170, R170 ;  /* 0x000000aa00aa7308 */ /* 0x000f220000000800 */
[----:B------:R-:W-:Y:S01]  /*9870*/  FMUL R163, R163, 1.4426950216293334961 ;  /* 0x3fb8aa3ba3a37820 */ /* 0x000fe20000400000 */
[----:B------:R-:W-:Y:S04]  /*9880*/  LDS R217, [R217.X16+0x10000] ;  /* 0x01000000d9d97984 */ /* 0x000fe8000000c800 */
[----:B0-----:R-:W0:Y:S04]  /*9890*/  S2R R213, SR_TID.X ;  /* 0x0000000000d57919 */ /* 0x001e280000002100 */
[----:B------:R-:W0:Y:S01]  /*98a0*/  LDS R176, [R189.X16+0x10000] ;  /* 0x01000000bdb07984 */ /* 0x000e22000000c800 */
[----:B-1----:R-:W-:-:S02]  /*98b0*/  FMUL R40, R177, R40 ;  /* 0x00000028b1287220 */ /* 0x002fc40000400000 */
[C---:B------:R-:W-:Y:S02]  /*98c0*/  FMUL R41, R177.reuse, R41 ;  /* 0x00000029b1297220 */ /* 0x040fe40000400000 */
[C---:B------:R-:W-:Y:S02]  /*98d0*/  FMUL R36, R177.reuse, R36 ;  /* 0x00000024b1247220 */ /* 0x040fe40000400000 */
[C---:B------:R-:W-:Y:S02]  /*98e0*/  FMUL R37, R177.reuse, R37 ;  /* 0x00000025b1257220 */ /* 0x040fe40000400000 */
[C---:B------:R-:W-:Y:S02]  /*98f0*/  FMUL R32, R177.reuse, R32 ;  /* 0x00000020b1207220 */ /* 0x040fe40000400000 */
[C---:B------:R-:W-:Y:S02]  /*9900*/  FMUL R33, R177.reuse, R33 ;  /* 0x00000021b1217220 */ /* 0x040fe40000400000 */
[----:B------:R-:W-:-:S02]  /*9910*/  FMUL R28, R177, R28 ;  /* 0x0000001cb11c7220 */ /* 0x000fc40000400000 */
[C---:B------:R-:W-:Y:S02]  /*9920*/  FMUL R29, R177.reuse, R29 ;  /* 0x0000001db11d7220 */ /* 0x040fe40000400000 */
[----:B----4-:R-:W-:Y:S01]  /*9930*/  FFMA R250, R177, R250, R178 ;  /* 0x000000fab1fa7223 */ /* 0x010fe200000000b2 */
[----:B0-----:R-:W-:Y:S01]  /*9940*/  LOP3.LUT R213, R213, 0x1c, RZ, 0xc0, !PT ;  /* 0x0000001cd5d57812 */ /* 0x001fe200078ec0ff */
[C---:B------:R-:W-:Y:S02]  /*9950*/  FMUL R42, R170.reuse, R42 ;  /* 0x0000002aaa2a7220 */ /* 0x040fe40000400000 */
[C---:B------:R-:W-:Y:S01]  /*9960*/  FMUL R43, R170.reuse, R43 ;  /* 0x0000002baa2b7220 */ /* 0x040fe20000400000 */
[----:B------:R-:W-:Y:S01]  /*9970*/  LEA.HI R213, R213, 0x18, RZ, 0x1e ;  /* 0x00000018d5d57811 */ /* 0x000fe200078ff0ff */
[----:B------:R-:W-:Y:S02]  /*9980*/  FADD R177, -R201, R168 ;  /* 0x000000a8c9b17221 */ /* 0x000fe40000000100 */
[----:B------:R-:W-:-:S02]  /*9990*/  FMUL R38, R170, R38 ;  /* 0x00000026aa267220 */ /* 0x000fc40000400000 */
[C---:B------:R-:W-:Y:S01]  /*99a0*/  FMUL R39, R170.reuse, R39 ;  /* 0x00000027aa277220 */ /* 0x040fe20000400000 */
[----:B------:R0:W1:Y:S01]  /*99b0*/  LDS R168, [R213.X16+0x10000] ;  /* 0x01000000d5a87984 */ /* 0x000062000000c800 */
[C---:B------:R-:W-:Y:S02]  /*99c0*/  FMUL R34, R170.reuse, R34 ;  /* 0x00000022aa227220 */ /* 0x040fe40000400000 */
[C---:B------:R-:W-:Y:S02]  /*99d0*/  FMUL R35, R170.reuse, R35 ;  /* 0x00000023aa237220 */ /* 0x040fe40000400000 */
[C---:B------:R-:W-:Y:S02]  /*99e0*/  FMUL R30, R170.reuse, R30 ;  /* 0x0000001eaa1e7220 */ /* 0x040fe40000400000 */
[----:B------:R-:W-:Y:S01]  /*99f0*/  FMUL R31, R170, R31 ;  /* 0x0000001faa1f7220 */ /* 0x000fe20000400000 */
[----:B0-----:R-:W0:Y:S01]  /*9a00*/  S2R R213, SR_TID.X ;  /* 0x0000000000d57919 */ /* 0x001e220000002100 */
[----:B------:R-:W-:-:S02]  /*9a10*/  FMUL R177, R177, 1.4426950216293334961 ;  /* 0x3fb8aa3bb1b17820 */ /* 0x000fc40000400000 */
[----:B------:R-:W-:Y:S01]  /*9a20*/  FFMA R249, R170, R249, R176 ;  /* 0x000000f9aaf97223 */ /* 0x000fe200000000b0 */
[----:B------:R-:W-:Y:S01]  /*9a30*/  MUFU.EX2 R163, R163 ;  /* 0x000000a300a37308 */ /* 0x000fe20000000800 */
[----:B------:R-:W4:Y:S07]  /*9a40*/  LDL.64 R188, [R1+0x110] ;  /* 0x0001100001bc7983 */ /* 0x000f2e0000100a00 */
[----:B------:R0:W1:Y:S02]  /*9a50*/  MUFU.EX2 R176, R177 ;  /* 0x000000b100b07308 */ /* 0x0000640000000800 */
[----:B0-----:R-:W-:Y:S01]  /*9a60*/  FADD R177, -R200, R220 ;  /* 0x000000dcc8b17221 */ /* 0x001fe20000000100 */
[----:B------:R-:W-:-:S03]  /*9a70*/  LOP3.LUT R213, R213, 0x1c, RZ, 0xc0, !PT ;  /* 0x0000001cd5d57812 */ /* 0x000fc600078ec0ff */
[----:B------:R-:W-:Y:S01]  /*9a80*/  FMUL R177, R177, 1.4426950216293334961 ;  /* 0x3fb8aa3bb1b17820 */ /* 0x000fe20000400000 */
[----:B------:R-:W-:Y:S01]  /*9a90*/  LEA.HI R213, R213, 0x20, RZ, 0x1e ;  /* 0x00000020d5d57811 */ /* 0x000fe200078ff0ff */
[----:B-1----:R-:W-:-:S04]  /*9aa0*/  FFMA R248, R176, R248, R169 ;  /* 0x000000f8b0f87223 */ /* 0x002fc800000000a9 */
[----:B------:R-:W0:Y:S01]  /*9ab0*/  MUFU.EX2 R177, R177 ;  /* 0x000000b100b17308 */ /* 0x000e220000000800 */
[----:B------:R-:W-:Y:S04]  /*9ac0*/  LDS R169, [R219.X16+0x10000] ;  /* 0x01000000dba97984 */ /* 0x000fe8000000c800 */
[----:B------:R-:W1:Y:S01]  /*9ad0*/  LDS R170, [R213.X16+0x10000] ;  /* 0x01000000d5aa7984 */ /* 0x000e62000000c800 */
[----:B0-----:R-:W-:Y:S02]  /*9ae0*/  FFMA R247, R177, R247, R168 ;  /* 0x000000f7b1f77223 */ /* 0x001fe400000000a8 */
[----:B------:R-:W-:-:S04]  /*9af0*/  FADD R168, -R198, R221 ;  /* 0x000000ddc6a87221 */ /* 0x000fc80000000100 */
[----:B------:R-:W-:Y:S02]  /*9b00*/  FMUL R168, R168, 1.4426950216293334961 ;  /* 0x3fb8aa3ba8a87820 */ /* 0x000fe40000400000 */
[C---:B------:R-:W-:Y:S02]  /*9b10*/  FMUL R26, R177.reuse, R26 ;  /* 0x0000001ab11a7220 */ /* 0x040fe40000400000 */
[C---:B------:R-:W-:Y:S02]  /*9b20*/  FMUL R27, R177.reuse, R27 ;  /* 0x0000001bb11b7220 */ /* 0x040fe40000400000 */
[C---:B------:R-:W-:Y:S02]  /*9b30*/  FMUL R22, R177.reuse, R22 ;  /* 0x00000016b1167220 */ /* 0x040fe40000400000 */
[C---:B------:R-:W-:Y:S02]  /*9b40*/  FMUL R23, R177.reuse, R23 ;  /* 0x00000017b1177220 */ /* 0x040fe40000400000 */
[----:B------:R-:W-:-:S02]  /*9b50*/  FMUL R18, R177, R18 ;  /* 0x00000012b1127220 */ /* 0x000fc40000400000 */
[C---:B------:R-:W-:Y:S02]  /*9b60*/  FMUL R19, R177.reuse, R19 ;  /* 0x00000013b1137220 */ /* 0x040fe40000400000 */
[C---:B------:R-:W-:Y:S02]  /*9b70*/  FMUL R14, R177.reuse, R14 ;  /* 0x0000000eb10e7220 */ /* 0x040fe40000400000 */
[----:B------:R-:W-:Y:S02]  /*9b80*/  FMUL R15, R177, R15 ;  /* 0x0000000fb10f7220 */ /* 0x000fe40000400000 */
[----:B------:R0:W3:Y:S01]  /*9b90*/  MUFU.EX2 R177, R168 ;  /* 0x000000a800b17308 */ /* 0x0000e20000000800 */
[----:B-1----:R-:W-:Y:S02]  /*9ba0*/  FFMA R246, R163, R246, R170 ;  /* 0x000000f6a3f67223 */ /* 0x002fe400000000aa */
[----:B0-----:R-:W-:-:S04]  /*9bb0*/  FADD R168, -R196, R223 ;  /* 0x000000dfc4a87221 */ /* 0x001fc80000000100 */
[----:B------:R-:W-:Y:S02]  /*9bc0*/  FMUL R170, R168, 1.4426950216293334961 ;  /* 0x3fb8aa3ba8aa7820 */ /* 0x000fe40000400000 */
[----:B---3--:R-:W-:Y:S02]  /*9bd0*/  FFMA R245, R177, R245, R169 ;  /* 0x000000f5b1f57223 */ /* 0x008fe400000000a9 */
[C---:B------:R-:W-:Y:S02]  /*9be0*/  IMAD.WIDE R168, R2.reuse, 0x2, R184 ;  /* 0x0000000202a87825 */ /* 0x040fe400078e02b8 */
[----:B------:R-:W3:Y:S04]  /*9bf0*/  LDL.64 R184, [R1+0xf8] ;  /* 0x0000f80001b87983 */ /* 0x000ee80000100a00 */
[----:B------:R0:W3:Y:S02]  /*9c00*/  LDG.E.U16 R220, [R168.64] ;  /* 0x00000006a8dc7981 */ /* 0x0000e4000c1e1500 */
[----:B0-----:R-:W-:-:S02]  /*9c10*/  IMAD.WIDE R168, R2, 0x2, R204 ;  /* 0x0000000202a87825 */ /* 0x001fc400078e02cc */
[----:B------:R-:W3:Y:S04]  /*9c20*/  LDL.64 R204, [R1+0xd8] ;  /* 0x0000d80001cc7983 */ /* 0x000ee80000100a00 */
[----:B------:R2:W3:Y:S02]  /*9c30*/  LDG.E.U16 R219, [R168.64] ;  /* 0x00000006a8db7981 */ /* 0x0004e4000c1e1500 */
[----:B--2---:R-:W-:-:S05]  /*9c40*/  IMAD.WIDE R168, R2, 0x2, R210 ;  /* 0x0000000202a87825 */ /* 0x004fca00078e02d2 */
[----:B------:R0:W2:Y:S04]  /*9c50*/  LDG.E.U16 R214, [R168.64] ;  /* 0x00000006a8d67981 */ /* 0x0000a8000c1e1500 */
[----:B0-----:R-:W2:Y:S01]  /*9c60*/  LDL.64 R168, [R1+0xf0] ;  /* 0x0000f00001a87983 */ /* 0x001ea20000100a00 */
[C---:B------:R-:W-:Y:S02]  /*9c70*/  FMUL R24, R176.reuse, R24 ;  /* 0x00000018b0187220 */ /* 0x040fe40000400000 */
[C---:B------:R-:W-:Y:S02]  /*9c80*/  FMUL R25, R176.reuse, R25 ;  /* 0x00000019b0197220 */ /* 0x040fe40000400000 */
[C---:B------:R-:W-:Y:S02]  /*9c90*/  FMUL R20, R176.reuse, R20 ;  /* 0x00000014b0147220 */ /* 0x040fe40000400000 */
[----:B------:R-:W-:-:S02]  /*9ca0*/  FMUL R21, R176, R21 ;  /* 0x00000015b0157220 */ /* 0x000fc40000400000 */
[C---:B------:R-:W-:Y:S02]  /*9cb0*/  FMUL R16, R176.reuse, R16 ;  /* 0x00000010b0107220 */ /* 0x040fe40000400000 */
[C---:B------:R-:W-:Y:S02]  /*9cc0*/  FMUL R17, R176.reuse, R17 ;  /* 0x00000011b0117220 */ /* 0x040fe40000400000 */
[C---:B------:R-:W-:Y:S02]  /*9cd0*/  FMUL R12, R176.reuse, R12 ;  /* 0x0000000cb00c7220 */ /* 0x040fe40000400000 */
[----:B------:R-:W-:Y:S02]  /*9ce0*/  FMUL R13, R176, R13 ;  /* 0x0000000db00d7220 */ /* 0x000fe40000400000 */
[----:B------:R-:W0:Y:S01]  /*9cf0*/  LDS R176, [R218.X16+0x10000] ;  /* 0x01000000dab07984 */ /* 0x000e22000000c800 */
[----:B------:R-:W-:-:S04]  /*9d00*/  FADD R178, -R197, R224 ;  /* 0x000000e0c5b27221 */ /* 0x000fc80000000100 */
[----:B------:R-:W-:-:S06]  /*9d10*/  FMUL R178, R178, 1.4426950216293334961 ;  /* 0x3fb8aa3bb2b27820 */ /* 0x000fcc0000400000 */
[----:B------:R-:W0:Y:S01]  /*9d20*/  MUFU.EX2 R178, R178 ;  /* 0x000000b200b27308 */ /* 0x000e220000000800 */
[C---:B------:R-:W-:Y:S02]  /*9d30*/  FMUL R10, R177.reuse, R10 ;  /* 0x0000000ab10a7220 */ /* 0x040fe40000400000 */
[C---:B------:R-:W-:Y:S02]  /*9d40*/  FMUL R11, R177.reuse, R11 ;  /* 0x0000000bb10b7220 */ /* 0x040fe40000400000 */
[C---:B------:R-:W-:Y:S02]  /*9d50*/  FMUL R6, R177.reuse, R6 ;  /* 0x00000006b1067220 */ /* 0x040fe40000400000 */
[C---:B------:R-:W-:Y:S02]  /*9d60*/  FMUL R7, R177.reuse, R7 ;  /* 0x00000007b1077220 */ /* 0x040fe40000400000 */
[C---:B------:R-:W-:Y:S02]  /*9d70*/  FMUL R142, R177.reuse, R142 ;  /* 0x0000008eb18e7220 */ /* 0x040fe40000400000 */
[----:B------:R-:W-:-:S02]  /*9d80*/  FMUL R143, R177, R143 ;  /* 0x0000008fb18f7220 */ /* 0x000fc40000400000 */
[C---:B------:R-:W-:Y:S02]  /*9d90*/  FMUL R146, R177.reuse, R146 ;  /* 0x00000092b1927220 */ /* 0x040fe40000400000 */
[----:B------:R-:W-:Y:S02]  /*9da0*/  FMUL R147, R177, R147 ;  /* 0x00000093b1937220 */ /* 0x000fe40000400000 */
[----:B0-----:R-:W-:Y:S02]  /*9db0*/  FFMA R244, R178, R244, R176 ;  /* 0x000000f4b2f47223 */ /* 0x001fe400000000b0 */
[C---:B------:R-:W-:Y:S02]  /*9dc0*/  IMAD.WIDE R176, R2.reuse, 0x2, R190 ;  /* 0x0000000202b07825 */ /* 0x040fe400078e02be */
[----:B------:R-:W4:Y:S04]  /*9dd0*/  LDL.64 R190, [R1+0xd0] ;  /* 0x0000d00001be7983 */ /* 0x000f280000100a00 */
[----:B------:R0:W4:Y:S02]  /*9de0*/  LDG.E.U16 R218, [R176.64] ;  /* 0x00000006b0da7981 */ /* 0x000124000c1e1500 */
[----:B0-----:R-:W-:-:S02]  /*9df0*/  IMAD.WIDE R176, R2, 0x2, R186 ;  /* 0x0000000202b07825 */ /* 0x001fc400078e02ba */
[----:B------:R-:W4:Y:S04]  /*9e00*/  LDL.64 R186, [R1+0xb8] ;  /* 0x0000b80001ba7983 */ /* 0x000f280000100a00 */
[----:B------:R0:W4:Y:S01]  /*9e10*/  LDG.E.U16 R213, [R176.64] ;  /* 0x00000006b0d57981 */ /* 0x000122000c1e1500 */
[----:B--2---:R-:W-:-:S05]  /*9e20*/  IMAD.WIDE R168, R2, 0x2, R168 ;  /* 0x0000000202a87825 */ /* 0x004fca00078e02a8 */
[----:B------:R3:W2:Y:S02]  /*9e30*/  LDG.E.U16 R210, [R168.64] ;  /* 0x00000006a8d27981 */ /* 0x0006a4000c1e1500 */
[----:B---3--:R-:W-:-:S05]  /*9e40*/  IMAD.WIDE R168, R2, 0x2, R204 ;  /* 0x0000000202a87825 */ /* 0x008fca00078e02cc */
[----:B------:R1:W4:Y:S04]  /*9e50*/  LDG.E.U16 R205, [R168.64] ;  /* 0x00000006a8cd7981 */ /* 0x000328000c1e1500 */
[----:B-1----:R-:W2:Y:S01]  /*9e60*/  LDL.64 R168, [R1+0xc0] ;  /* 0x0000c00001a87983 */ /* 0x002ea20000100a00 */
[----:B0-----:R-:W-:-:S04]  /*9e70*/  IMAD.WIDE R176, R2, 0x2, R208 ;  /* 0x0000000202b07825 */ /* 0x001fc800078e02d0 */
[C---:B------:R-:W-:Y:S01]  /*9e80*/  FMUL R148, R178.reuse, R148 ;  /* 0x00000094b2947220 */ /* 0x040fe20000400000 */
[----:B------:R0:W4:Y:S01]  /*9e90*/  LDG.E.U16 R209, [R176.64] ;  /* 0x00000006b0d17981 */ /* 0x000122000c1e1500 */
[C---:B------:R-:W-:Y:S02]  /*9ea0*/  FMUL R149, R178.reuse, R149 ;  /* 0x00000095b2957220 */ /* 0x040fe40000400000 */
[C---:B------:R-:W-:Y:S02]  /*9eb0*/  FMUL R136, R178.reuse, R136 ;  /* 0x00000088b2887220 */ /* 0x040fe40000400000 */
[C---:B------:R-:W-:Y:S02]  /*9ec0*/  FMUL R137, R178.reuse, R137 ;  /* 0x00000089b2897220 */ /* 0x040fe40000400000 */
[C---:B------:R-:W-:Y:S02]  /*9ed0*/  FMUL R132, R178.reuse, R132 ;  /* 0x00000084b2847220 */ /* 0x040fe40000400000 */
[----:B------:R-:W-:-:S02]  /*9ee0*/  FMUL R133, R178, R133 ;  /* 0x00000085b2857220 */ /* 0x000fc40000400000 */
[C---:B------:R-:W-:Y:S02]  /*9ef0*/  FMUL R128, R178.reuse, R128 ;  /* 0x00000080b2807220 */ /* 0x040fe40000400000 */
[----:B------:R-:W-:Y:S02]  /*9f00*/  FMUL R129, R178, R129 ;  /* 0x00000081b2817220 */ /* 0x000fe40000400000 */
[----:B----4-:R-:W-:Y:S02]  /*9f10*/  IMAD.WIDE R178, R2, 0x2, R188 ;  /* 0x0000000202b27825 */ /* 0x010fe400078e02bc */
[----:B------:R-:W4:Y:S02]  /*9f20*/  LDL.64 R188, [R1+0xc8] ;  /* 0x0000c80001bc7983 */ /* 0x000f240000100a00 */
[C---:B------:R-:W-:Y:S02]  /*9f30*/  FMUL R8, R163.reuse, R8 ;  /* 0x00000008a3087220 */ /* 0x040fe40000400000 */
[----:B------:R-:W-:-:S02]  /*9f40*/  FMUL R9, R163, R9 ;  /* 0x00000009a3097220 */ /* 0x000fc40000400000 */
[----:B------:R-:W-:Y:S02]  /*9f50*/  FMUL R4, R163, R4 ;  /* 0x00000004a3047220 */ /* 0x000fe40000400000 */
[----:B0-----:R-:W-:-:S04]  /*9f60*/  IMAD.WIDE R176, R2, 0x2, R190 ;  /* 0x0000000202b07825 */ /* 0x001fc800078e02be */
[C---:B------:R-:W-:Y:S01]  /*9f70*/  FMUL R5, R163.reuse, R5 ;  /* 0x00000005a3057220 */ /* 0x040fe20000400000 */
[----:B------:R0:W4:Y:S01]  /*9f80*/  LDG.E.U16 R191, [R176.64] ;  /* 0x00000006b0bf7981 */ /* 0x000122000c1e1500 */
[C---:B------:R-:W-:Y:S02]  /*9f90*/  FMUL R140, R163.reuse, R140 ;  /* 0x0000008ca38c7220 */ /* 0x040fe40000400000 */
[C---:B------:R-:W-:Y:S02]  /*9fa0*/  FMUL R141, R163.reuse, R141 ;  /* 0x0000008da38d7220 */ /* 0x040fe40000400000 */
[C---:B------:R-:W-:Y:S02]  /*9fb0*/  FMUL R144, R163.reuse, R144 ;  /* 0x00000090a3907220 */ /* 0x040fe40000400000 */
[----:B------:R-:W-:Y:S02]  /*9fc0*/  FMUL R145, R163, R145 ;  /* 0x00000091a3917220 */ /* 0x000fe40000400000 */
[----:B------:R1:W2:Y:S01]  /*9fd0*/  LDS R163, [R216.X16+0x10000] ;  /* 0x01000000d8a37984 */ /* 0x0002a2000000c800 */
[----:B0-----:R-:W-:-:S03]  /*9fe0*/  IMAD.WIDE R176, R2, 0x2, R186 ;  /* 0x0000000202b07825 */ /* 0x001fc600078e02ba */
[----:B-1----:R0:W4:Y:S02]  /*9ff0*/  LDG.E.U16 R216, [R178.64] ;  /* 0x00000006b2d87981 */ /* 0x002124000c1e1500 */
[C---:B0-----:R-:W-:Y:S02]  /*a000*/  IMAD.WIDE R178, R2.reuse, 0x2, R184 ;  /* 0x0000000202b27825 */ /* 0x041fe400078e02b8 */
[----:B------:R-:W4:Y:S01]  /*a010*/  LDL.64 R184, [R1+0xb0] ;  /* 0x0000b00001b87983 */ /* 0x000f220000100a00 */
[----:B------:R-:W0:Y:S03]  /*a020*/  MUFU.EX2 R170, R170 ;  /* 0x000000aa00aa7308 */ /* 0x000e260000000800 */
[----:B------:R1:W4:Y:S01]  /*a030*/  LDG.E.U16 R211, [R178.64] ;  /* 0x00000006b2d37981 */ /* 0x000322000c1e1500 */
[----:B--2---:R-:W-:-:S05]  /*a040*/  IMAD.WIDE R168, R2, 0x2, R168 ;  /* 0x0000000202a87825 */ /* 0x004fca00078e02a8 */
[----:B------:R2:W3:Y:S04]  /*a050*/  LDG.E.U16 R187, [R168.64] ;  /* 0x00000006a8bb7981 */ /* 0x0004e8000c1e1500 */
[----:B--2---:R-:W2:Y:S01]  /*a060*/  LDL.64 R168, [R1+0xa8] ;  /* 0x0000a80001a87983 */ /* 0x004ea20000100a00 */
[----:B-1----:R-:W-:-:S05]  /*a070*/  IMAD.WIDE R178, R2, 0x2, R206 ;  /* 0x0000000202b27825 */ /* 0x002fca00078e02ce */
[----:B------:R4:W3:Y:S02]  /*a080*/  LDG.E.U16 R207, [R178.64] ;  /* 0x00000006b2cf7981 */ /* 0x0008e4000c1e1500 */
[----:B----4-:R-:W-:-:S05]  /*a090*/  IMAD.WIDE R178, R2, 0x2, R188 ;  /* 0x0000000202b27825 */ /* 0x010fca00078e02bc */
[----:B------:R1:W4:Y:S01]  /*a0a0*/  LDG.E.U16 R189, [R178.64] ;  /* 0x00000006b2bd7981 */ /* 0x000322000c1e1500 */
[C---:B0-----:R-:W-:Y:S02]  /*a0b0*/  FMUL R150, R170.reuse, R150 ;  /* 0x00000096aa967220 */ /* 0x041fe40000400000 */
[C---:B------:R-:W-:Y:S02]  /*a0c0*/  FMUL R151, R170.reuse, R151 ;  /* 0x00000097aa977220 */ /* 0x040fe40000400000 */
[C---:B------:R-:W-:Y:S02]  /*a0d0*/  FMUL R138, R170.reuse, R138 ;  /* 0x0000008aaa8a7220 */ /* 0x040fe40000400000 */
[C---:B------:R-:W-:Y:S02]  /*a0e0*/  FMUL R139, R170.reuse, R139 ;  /* 0x0000008baa8b7220 */ /* 0x040fe40000400000 */
[C---:B------:R-:W-:Y:S02]  /*a0f0*/  FMUL R134, R170.reuse, R134 ;  /* 0x00000086aa867220 */ /* 0x040fe40000400000 */
[----:B------:R-:W-:-:S02]  /*a100*/  FMUL R135, R170, R135 ;  /* 0x00000087aa877220 */ /* 0x000fc40000400000 */
[C---:B------:R-:W-:Y:S02]  /*a110*/  FMUL R130, R170.reuse, R130 ;  /* 0x00000082aa827220 */ /* 0x040fe40000400000 */
[C---:B------:R-:W-:Y:S02]  /*a120*/  FMUL R131, R170.reuse, R131 ;  /* 0x00000083aa837220 */ /* 0x040fe40000400000 */
[----:B------:R-:W-:Y:S02]  /*a130*/  FFMA R243, R170, R243, R163 ;  /* 0x000000f3aaf37223 */ /* 0x000fe400000000a3 */
[C---:B-1----:R-:W-:Y:S02]  /*a140*/  IMAD.WIDE R178, R2.reuse, 0x2, R184 ;  /* 0x0000000202b27825 */ /* 0x042fe400078e02b8 */
[----:B------:R0:W3:Y:S04]  /*a150*/  LDG.E.U16 R185, [R176.64] ;  /* 0x00000006b0b97981 */ /* 0x0000e8000c1e1500 */
[----:B------:R1:W3:Y:S04]  /*a160*/  LDG.E.U16 R170, [R178.64] ;  /* 0x00000006b2aa7981 */ /* 0x0002e8000c1e1500 */
[----:B0-----:R-:W3:Y:S04]  /*a170*/  LDL.64 R176, [R1+0xa0] ;  /* 0x0000a00001b07983 */ /* 0x001ee80000100a00 */
[----:B-1----:R-:W3:Y:S01]  /*a180*/  LDL.64 R178, [R1+0x98] ;  /* 0x0000980001b27983 */ /* 0x002ee20000100a00 */
[----:B--2---:R-:W-:-:S05]  /*a190*/  IMAD.WIDE R168, R2, 0x2, R168 ;  /* 0x0000000202a87825 */ /* 0x004fca00078e02a8 */
[----:B------:R0:W2:Y:S04]  /*a1a0*/  LDG.E.U16 R163, [R168.64] ;  /* 0x00000006a8a37981 */ /* 0x0000a8000c1e1500 */
[----:B0-----:R-:W2:Y:S01]  /*a1b0*/  LDL.64 R168, [R1+0x90] ;  /* 0x0000900001a87983 */ /* 0x001ea20000100a00 */
[----:B---3--:R-:W-:-:S05]  /*a1c0*/  IMAD.WIDE R178, R2, 0x2, R178 ;  /* 0x0000000202b27825 */ /* 0x008fca00078e02b2 */
[----:B------:R0:W3:Y:S04]  /*a1d0*/  LDG.E.U16 R186, [R178.64] ;  /* 0x00000006b2ba7981 */ /* 0x0000e8000c1e1500 */
[----:B0-----:R-:W3:Y:S01]  /*a1e0*/  LDL.64 R178, [R1+0x80] ;  /* 0x0000800001b27983 */ /* 0x001ee20000100a00 */
[----:B--2---:R-:W-:-:S05]  /*a1f0*/  IMAD.WIDE R168, R2, 0x2, R168 ;  /* 0x0000000202a87825 */ /* 0x004fca00078e02a8 */
[----:B------:R0:W2:Y:S04]  /*a200*/  LDG.E.U16 R188, [R168.64] ;  /* 0x00000006a8bc7981 */ /* 0x0000a8000c1e1500 */
[----:B0-----:R-:W2:Y:S01]  /*a210*/  LDL.64 R168, [R1+0x78] ;  /* 0x0000780001a87983 */ /* 0x001ea20000100a00 */
[----:B------:R-:W-:-:S05]  /*a220*/  IMAD.WIDE R176, R2, 0x2, R176 ;  /* 0x0000000202b07825 */ /* 0x000fca00078e02b0 */
[----:B------:R0:W4:Y:S04]  /*a230*/  LDG.E.U16 R184, [R176.64] ;  /* 0x00000006b0b87981 */ /* 0x000128000c1e1500 */
[----:B0-----:R-:W4:Y:S01]  /*a240*/  LDL.64 R176, [R1+0x88] ;  /* 0x0000880001b07983 */ /* 0x001f220000100a00 */
[----:B---3--:R-:W-:-:S05]  /*a250*/  IMAD.WIDE R178, R2, 0x2, R178 ;  /* 0x0000000202b27825 */ /* 0x008fca00078e02b2 */
[----:B------:R0:W3:Y:S04]  /*a260*/  LDG.E.U16 R204, [R178.64] ;  /* 0x00000006b2cc7981 */ /* 0x0000e8000c1e1500 */
[----:B0-----:R-:W3:Y:S01]  /*a270*/  LDL.64 R178, [R1+0x68] ;  /* 0x0000680001b27983 */ /* 0x001ee20000100a00 */
[----:B--2---:R-:W-:-:S05]  /*a280*/  IMAD.WIDE R168, R2, 0x2, R168 ;  /* 0x0000000202a87825 */ /* 0x004fca00078e02a8 */
[----:B------:R0:W2:Y:S04]  /*a290*/  LDG.E.U16 R206, [R168.64] ;  /* 0x00000006a8ce7981 */ /* 0x0000a8000c1e1500 */
[----:B0-----:R-:W2:Y:S01]  /*a2a0*/  LDL.64 R168, [R1+0x60] ;  /* 0x0000600001a87983 */ /* 0x001ea20000100a00 */
[----:B----4-:R-:W-:-:S05]  /*a2b0*/  IMAD.WIDE R176, R2, 0x2, R176 ;  /* 0x0000000202b07825 */ /* 0x010fca00078e02b0 */
[----:B------:R0:W4:Y:S04]  /*a2c0*/  LDG.E.U16 R190, [R176.64] ;  /* 0x00000006b0be7981 */ /* 0x000128000c1e1500 */
[----:B0-----:R-:W4:Y:S01]  /*a2d0*/  LDL.64 R176, [R1+0x70] ;  /* 0x0000700001b07983 */ /* 0x001f220000100a00 */
[----:B---3--:R-:W-:-:S06]  /*a2e0*/  IMAD.WIDE R178, R2, 0x2, R178 ;  /* 0x0000000202b27825 */ /* 0x008fcc00078e02b2 */
[----:B------:R0:W3:Y:S01]  /*a2f0*/  LDG.E.U16 R178, [R178.64] ;  /* 0x00000006b2b27981 */ /* 0x0000e2000c1e1500 */
[----:B--2---:R-:W-:-:S05]  /*a300*/  IMAD.WIDE R168, R2, 0x2, R168 ;  /* 0x0000000202a87825 */ /* 0x004fca00078e02a8 */
[----:B0-----:R0:W2:Y:S04]  /*a310*/  LDG.E.U16 R179, [R168.64] ;  /* 0x00000006a8b37981 */ /* 0x0010a8000c1e1500 */
[----:B0-----:R-:W2:Y:S01]  /*a320*/  LDL.64 R168, [R1+0x58] ;  /* 0x0000580001a87983 */ /* 0x001ea20000100a00 */
[----:B----4-:R-:W-:-:S05]  /*a330*/  IMAD.WIDE R176, R2, 0x2, R176 ;  /* 0x0000000202b07825 */ /* 0x010fca00078e02b0 */
[----:B------:R0:W4:Y:S02]  /*a340*/  LDG.E.U16 R208, [R176.64] ;  /* 0x00000006b0d07981 */ /* 0x000124000c1e1500 */
[----:B0-----:R-:W-:-:S04]  /*a350*/  FADD R176, -R195, R226 ;  /* 0x000000e2c3b07221 */ /* 0x001fc80000000100 */
[----:B------:R-:W-:-:S04]  /*a360*/  FMUL R176, R176, 1.4426950216293334961 ;  /* 0x3fb8aa3bb0b07820 */ /* 0x000fc80000400000 */
[----:B------:R0:W1:Y:S02]  /*a370*/  MUFU.EX2 R223, R176 ;  /* 0x000000b000df7308 */ /* 0x0000640000000800 */
[----:B0-----:R-:W3:Y:S01]  /*a380*/  LDL.64 R176, [R1+0x50] ;  /* 0x0000500001b07983 */ /* 0x001ee20000100a00 */
[----:B--2---:R-:W-:-:S05]  /*a390*/  IMAD.WIDE R168, R2, 0x2, R168 ;  /* 0x0000000202a87825 */ /* 0x004fca00078e02a8 */
[----:B------:R0:W2:Y:S04]  /*a3a0*/  LDG.E.U16 R212, [R168.64] ;  /* 0x00000006a8d47981 */ /* 0x0000a8000c1e1500 */
[----:B0-----:R-:W2:Y:S01]  /*a3b0*/  LDL.64 R168, [R1+0x48] ;  /* 0x0000480001a87983 */ /* 0x001ea20000100a00 */
[----:B------:R-:W-:-:S05]  /*a3c0*/  LEA.HI R215, R215, 0x48, RZ, 0x1e ;  /* 0x00000048d7d77811 */ /* 0x000fca00078ff0ff */
[----:B------:R0:W0:Y:S01]  /*a3d0*/  LDS R221, [R215.X16+0x10000] ;  /* 0x01000000d7dd7984 */ /* 0x000022000000c800 */
[----:B---3--:R-:W-:-:S06]  /*a3e0*/  IMAD.WIDE R176, R2, 0x2, R176 ;  /* 0x0000000202b07825 */ /* 0x008fcc00078e02b0 */
[----:B------:R3:W4:Y:S02]  /*a3f0*/  LDG.E.U16 R177, [R176.64] ;  /* 0x00000006b0b17981 */ /* 0x000724000c1e1500 */
[----:B---3--:R-:W-:Y:S02]  /*a400*/  FADD R176, -R194, R227 ;  /* 0x000000e3c2b07221 */ /* 0x008fe40000000100 */
[----:B------:R-:W3:Y:S01]  /*a410*/  LDL.64 R226, [R1+0x38] ;  /* 0x0000380001e27983 */ /* 0x000ee20000100a00 */
[----:B--2---:R-:W-:-:S05]  /*a420*/  IMAD.WIDE R168, R2, 0x2, R168 ;  /* 0x0000000202a87825 */ /* 0x004fca00078e02a8 */
[----:B0-----:R0:W2:Y:S04]  /*a430*/  LDG.E.U16 R215, [R168.64] ;  /* 0x00000006a8d77981 */ /* 0x0010a8000c1e1500 */
[----:B0-----:R-:W2:Y:S01]  /*a440*/  LDL.64 R168, [R1+0x40] ;  /* 0x0000400001a87983 */ /* 0x001ea20000100a00 */
[----:B-1----:R-:W-:Y:S02]  /*a450*/  FFMA R242, R223, R242, R217 ;  /* 0x000000f2dff27223 */ /* 0x002fe400000000d9 */
[----:B--2---:R-:W-:-:S05]  /*a460*/  IMAD.WIDE R168, R2, 0x2, R168 ;  /* 0x0000000202a87825 */ /* 0x004fca00078e02a8 */
[----:B------:R3:W2:Y:S02]  /*a470*/  LDG.E.U16 R217, [R168.64] ;  /* 0x00000006a8d97981 */ /* 0x0006a4000c1e1500 */
[----:B---3--:R-:W-:-:S05]  /*a480*/  IMAD.WIDE R168, R2, 0x2, R226 ;  /* 0x0000000202a87825 */ /* 0x008fca00078e02e2 */
[----:B------:R0:W3:Y:S04]  /*a490*/  LDG.E.U16 R226, [R168.64] ;  /* 0x00000006a8e27981 */ /* 0x0000e8000c1e1500 */
[----:B0-----:R-:W2:Y:S04]  /*a4a0*/  LDL.64 R168, [R1+0x30] ;  /* 0x0000300001a87983 */ /* 0x001ea80000100a00 */
[----:B------:R-:W0:Y:S01]  /*a4b0*/  S2R R224, SR_TID.X ;  /* 0x0000000000e07919 */ /* 0x000e220000002100 */
[----:B------:R-:W-:-:S06]  /*a4c0*/  FMUL R176, R176, 1.4426950216293334961 ;  /* 0x3fb8aa3bb0b07820 */ /* 0x000fcc0000400000 */
[----:B------:R-:W1:Y:S01]  /*a4d0*/  MUFU.EX2 R176, R176 ;  /* 0x000000b000b07308 */ /* 0x000e620000000800 */
[----:B0-----:R-:W-:-:S04]  /*a4e0*/  LOP3.LUT R224, R224, 0x1c, RZ, 0xc0, !PT ;  /* 0x0000001ce0e07812 */ /* 0x001fc800078ec0ff */
[----:B------:R-:W-:Y:S01]  /*a4f0*/  LEA.HI R224, R224, 0x50, RZ, 0x1e ;  /* 0x00000050e0e07811 */ /* 0x000fe200078ff0ff */
[C---:B-1----:R-:W-:Y:S02]  /*a500*/  FFMA R241, R176.reuse, R241, R221 ;  /* 0x000000f1b0f17223 */ /* 0x042fe400000000dd */
        /* <DEDUP_REMOVED lines=8> */
[----:B------:R0:W1:Y:S04]  /*a590*/  LDS R176, [R224.X16+0x10000] ;  /* 0x01000000e0b07984 */ /* 0x000068000000c800 */
[----:B0-----:R-:W0:Y:S01]  /*a5a0*/  S2R R224, SR_TID.X ;  /* 0x0000000000e07919 */ /* 0x001e220000002100 */
[----:B------:R-:W-:Y:S01]  /*a5b0*/  F2FP.PACK_AB R155, R156, R155 ;  /* 0x0000009b9c9b723e */ /* 0x000fe200000000ff */
[----:B--2---:R-:W-:-:S06]  /*a5c0*/  IMAD.WIDE R168, R2, 0x2, R168 ;  /* 0x0000000202a87825 */ /* 0x004fcc00078e02a8 */
[----:B------:R2:W3:Y:S01]  /*a5d0*/  LDG.E.U16 R168, [R168.64] ;  /* 0x00000006a8a87981 */ /* 0x0004e2000c1e1500 */
[----:B0-----:R-:W-:-:S04]  /*a5e0*/  LOP3.LUT R224, R224, 0x1c, RZ, 0xc0, !PT ;  /* 0x0000001ce0e07812 */ /* 0x001fc800078ec0ff */
[----:B------:R-:W-:-:S05]  /*a5f0*/  LEA.HI R224, R224, 0x58, RZ, 0x1e ;  /* 0x00000058e0e07811 */ /* 0x000fca00078ff0ff */
[----:B------:R0:W1:Y:S04]  /*a600*/  LDS R156, [R224.X16+0x10000] ;  /* 0x01000000e09c7984 */ /* 0x000068000000c800 */
[----:B0-----:R-:W0:Y:S04]  /*a610*/  S2R R224, SR_TID.X ;  /* 0x0000000000e07919 */ /* 0x001e280000002100 */
[----:B------:R-:W2:Y:S01]  /*a620*/  S2R R227, SR_TID.X ;  /* 0x0000000000e37919 */ /* 0x000ea20000002100 */
[----:B------:R-:W-:Y:S01]  /*a630*/  F2FP.PACK_AB R157, R158, R157 ;  /* 0x0000009d9e9d723e */ /* 0x000fe200000000ff */
[----:B------:R-:W-:-:S02]  /*a640*/  FMUL R124, R223, R124 ;  /* 0x0000007cdf7c7220 */ /* 0x000fc40000400000 */
[C---:B------:R-:W-:Y:S02]  /*a650*/  FMUL R125, R223.reuse, R125 ;  /* 0x0000007ddf7d7220 */ /* 0x040fe40000400000 */
[C---:B------:R-:W-:Y:S02]  /*a660*/  FMUL R120, R223.reuse, R120 ;  /* 0x00000078df787220 */ /* 0x040fe40000400000 */
[C---:B------:R-:W-:Y:S02]  /*a670*/  FMUL R121, R223.reuse, R121 ;  /* 0x00000079df797220 */ /* 0x040fe40000400000 */
[----:B------:R-:W-:Y:S01]  /*a680*/  FMUL R116, R223, R116 ;  /* 0x00000074df747220 */ /* 0x000fe20000400000 */
[----:B0-----:R-:W-:-:S04]  /*a690*/  LOP3.LUT R224, R224, 0x1c, RZ, 0xc0, !PT ;  /* 0x0000001ce0e07812 */ /* 0x001fc800078ec0ff */
[----:B------:R-:W-:Y:S02]  /*a6a0*/  LEA.HI R224, R224, 0x60, RZ, 0x1e ;  /* 0x00000060e0e07811 */ /* 0x000fe400078ff0ff */
[----:B--2---:R-:W-:Y:S01]  /*a6b0*/  LOP3.LUT R227, R227, 0x1c, RZ, 0xc0, !PT ;  /* 0x0000001ce3e37812 */ /* 0x004fe200078ec0ff */
[C---:B------:R-:W-:Y:S02]  /*a6c0*/  FMUL R117, R223.reuse, R117 ;  /* 0x00000075df757220 */ /* 0x040fe40000400000 */
[C---:B------:R-:W-:Y:S01]  /*a6d0*/  FMUL R112, R223.reuse, R112 ;  /* 0x00000070df707220 */ /* 0x040fe20000400000 */
[----:B------:R0:W2:Y:S01]  /*a6e0*/  LDS R158, [R224.X16+0x10000] ;  /* 0x01000000e09e7984 */ /* 0x0000a2000000c800 */
[----:B------:R-:W-:Y:S01]  /*a6f0*/  FMUL R113, R223, R113 ;  /* 0x00000071df717220 */ /* 0x000fe20000400000 */
[C---:B------:R-:W-:Y:S02]  /*a700*/  LEA.HI R223, R227.reuse, 0x70, RZ, 0x1e ;  /* 0x00000070e3df7811 */ /* 0x040fe400078ff0ff */
[----:B0-----:R-:W-:-:S04]  /*a710*/  LEA.HI R224, R227, 0x68, RZ, 0x1e ;  /* 0x00000068e3e07811 */ /* 0x001fc800078ff0ff */
[----:B------:R-:W-:Y:S01]  /*a720*/  LDS R223, [R223.X16+0x10000] ;  /* 0x01000000dfdf7984 */ /* 0x000fe2000000c800 */
[----:B------:R-:W-:-:S03]  /*a730*/  LEA.HI R227, R227, 0x78, RZ, 0x1e ;  /* 0x00000078e3e37811 */ /* 0x000fc600078ff0ff */
[----:B------:R-:W-:Y:S04]  /*a740*/  LDS R224, [R224.X16+0x10000] ;  /* 0x01000000e0e07984 */ /* 0x000fe8000000c800 */
[----:B------:R-:W-:Y:S04]  /*a750*/  LDS R221, [R227.X16+0x10000] ;  /* 0x01000000e3dd7984 */ /* 0x000fe8000000c800 */
[----:B------:R-:W-:Y:S01]  /*a760*/  BAR.SYNC.DEFER_BLOCKING 0x0 ;  /* 0x0000000000007b1d */ /* 0x000fe20000010000 */
[----:B------:R-:W-:-:S04]  /*a770*/  FADD R169, -R193, R228 ;  /* 0x000000e4c1a97221 */ /* 0x000fc80000000100 */
[----:B------:R-:W-:Y:S01]  /*a780*/  FMUL R169, R169, 1.4426950216293334961 ;  /* 0x3fb8aa3ba9a97820 */ /* 0x000fe20000400000 */
[----:B------:R-:W-:-:S05]  /*a790*/  F2FP.PACK_AB R159, R160, R159 ;  /* 0x0000009fa09f723e */ /* 0x000fca00000000ff */
[----:B------:R-:W1:Y:S01]  /*a7a0*/  MUFU.EX2 R169, R169 ;  /* 0x000000a900a97308 */ /* 0x000e620000000800 */
[----:B------:R-:W-:Y:S02]  /*a7b0*/  F2FP.PACK_AB R161, R162, R161 ;  /* 0x000000a1a2a1723e */ /* 0x000fe400000000ff */
[----:B------:R-:W-:Y:S02]  /*a7c0*/  F2FP.PACK_AB R53, R54, R53 ;  /* 0x000000353635723e */ /* 0x000fe400000000ff */
[----:B------:R-:W-:Y:S02]  /*a7d0*/  F2FP.PACK_AB R55, R56, R55 ;  /* 0x000000373837723e */ /* 0x000fe400000000ff */
[----:B------:R-:W-:Y:S02]  /*a7e0*/  F2FP.PACK_AB R57, R58, R57 ;  /* 0x000000393a39723e */ /* 0x000fe400000000ff */
[----:B------:R-:W-:Y:S02]  /*a7f0*/  F2FP.PACK_AB R59, R100, R59 ;  /* 0x0000003b643b723e */ /* 0x000fe400000000ff */
[----:B------:R-:W-:-:S02]  /*a800*/  F2FP.PACK_AB R101, R102, R101 ;  /* 0x000000656665723e */ /* 0x000fc400000000ff */
[----:B------:R-:W-:Y:S02]  /*a810*/  F2FP.PACK_AB R103, R152, R103 ;  /* 0x000000679867723e */ /* 0x000fe400000000ff */
[----:B------:R-:W-:Y:S02]  /*a820*/  F2FP.PACK_AB R153, R154, R153 ;  /* 0x000000999a99723e */ /* 0x000fe400000000ff */
[----:B------:R-:W-:Y:S02]  /*a830*/  F2FP.PACK_AB R44, R44, R171 ;  /* 0x000000ab2c2c723e */ /* 0x000fe400000000ff */
[----:B------:R-:W-:Y:S02]  /*a840*/  F2FP.PACK_AB R45, R46, R45 ;  /* 0x0000002d2e2d723e */ /* 0x000fe400000000ff */
[----:B------:R-:W-:Y:S02]  /*a850*/  F2FP.PACK_AB R47, R48, R47 ;  /* 0x0000002f302f723e */ /* 0x000fe400000000ff */
[----:B------:R-:W-:-:S02]  /*a860*/  F2FP.PACK_AB R49, R50, R49 ;  /* 0x000000313231723e */ /* 0x000fc400000000ff */
[----:B------:R-:W-:Y:S01]  /*a870*/  F2FP.PACK_AB R51, R52, R51 ;  /* 0x000000333433723e */ /* 0x000fe200000000ff */
[----:B------:R-:W-:Y:S01]  /*a880*/  FADD R160, -R192, R230 ;  /* 0x000000e6c0a07221 */ /* 0x000fe20000000100 */
[----:B------:R-:W-:Y:S01]  /*a890*/  STS.U16 [R232+0x10000], R220 ;  /* 0x010000dce8007388 */ /* 0x000fe20000000400 */
[----:B------:R-:W-:-:S03]  /*a8a0*/  FADD R56, -R183, R229 ;  /* 0x000000e5b7387221 */ /* 0x000fc60000000100 */
[----:B------:R-:W-:Y:S01]  /*a8b0*/  STS.U16 [R232+0x10200], R219 ;  /* 0x010200dbe8007388 */ /* 0x000fe20000000400 */
[----:B------:R-:W-:-:S03]  /*a8c0*/  FMUL R54, R160, 1.4426950216293334961 ;  /* 0x3fb8aa3ba0367820 */ /* 0x000fc60000400000 */
        /* <DEDUP_REMOVED lines=21> */
[----:B----4-:R-:W-:Y:S04]  /*aa20*/  STS.U16 [R232+0x12e00], R208 ;  /* 0x012e00d0e8007388 */ /* 0x010fe80000000400 */
[----:B------:R-:W-:Y:S04]  /*aa30*/  STS.U16 [R232+0x13000], R178 ;  /* 0x013000b2e8007388 */ /* 0x000fe80000000400 */
[----:B------:R-:W-:Y:S04]  /*aa40*/  STS.U16 [R232+0x13200], R179 ;  /* 0x013200b3e8007388 */ /* 0x000fe80000000400 */
[----:B------:R-:W-:Y:S04]  /*aa50*/  STS.U16 [R232+0x13400], R212 ;  /* 0x013400d4e8007388 */ /* 0x000fe80000000400 */
[----:B------:R-:W-:Y:S04]  /*aa60*/  STS.U16 [R232+0x13600], R177 ;  /* 0x013600b1e8007388 */ /* 0x000fe80000000400 */
[----:B------:R-:W-:Y:S04]  /*aa70*/  STS.U16 [R232+0x13800], R215 ;  /* 0x013800d7e8007388 */ /* 0x000fe80000000400 */
[----:B------:R-:W-:Y:S04]  /*aa80*/  STS.U16 [R232+0x13a00], R217 ;  /* 0x013a00d9e8007388 */ /* 0x000fe80000000400 */
[----:B---3--:R-:W-:Y:S01]  /*aa90*/  STS.U16 [R232+0x13c00], R226 ;  /* 0x013c00e2e8007388 */ /* 0x008fe20000000400 */
[----:B------:R-:W-:Y:S01]  /*aaa0*/  FMUL R56, R56, 1.4426950216293334961 ;  /* 0x3fb8aa3b38387820 */ /* 0x000fe20000400000 */
[----:B------:R-:W0:Y:S01]  /*aab0*/  MUFU.EX2 R54, R54 ;  /* 0x0000003600367308 */ /* 0x000e220000000800 */
[----:B-1----:R-:W-:-:S07]  /*aac0*/  FFMA R240, R169, R240, R176 ;  /* 0x000000f0a9f07223 */ /* 0x002fce00000000b0 */
[----:B------:R-:W2:Y:S01]  /*aad0*/  MUFU.EX2 R176, R56 ;  /* 0x0000003800b07308 */ /* 0x000ea20000000800 */
[C---:B0-----:R-:W-:Y:S02]  /*aae0*/  FFMA R239, R54.reuse, R239, R156 ;  /* 0x000000ef36ef7223 */ /* 0x041fe4000000009c */
        /* <DEDUP_REMOVED lines=8> */
[----:B--2---:R-:W-:Y:S01]  /*ab70*/  FFMA R238, R176, R238, R158 ;  /* 0x000000eeb0ee7223 */ /* 0x004fe2000000009e */
[----:B------:R-:W-:Y:S04]  /*ab80*/  STS.U16 [R232+0x13e00], R168 ;  /* 0x013e00a8e8007388 */ /* 0x000fe80000000400 */
[----:B------:R-:W-:Y:S04]  /*ab90*/  STS [R164+0x14000], R155 ;  /* 0x0140009ba4007388 */ /* 0x000fe80000000800 */
        /* <DEDUP_REMOVED lines=15> */
[----:B------:R-:W-:Y:S06]  /*ac90*/  BAR.SYNC.DEFER_BLOCKING 0x0 ;  /* 0x0000000000007b1d */ /* 0x000fec0000010000 */
[----:B------:R-:W-:Y:S04]  /*aca0*/  LDSM.16.M88.4 R56, [R225+0x10000] ;  /* 0x01000000e138783b */ /* 0x000fe80000000200 */
[----:B------:R-:W-:Y:S04]  /*acb0*/  LDSM.16.M88.4 R52, [R225+0x11000] ;  /* 0x01100000e134783b */ /* 0x000fe80000000200 */
[----:B------:R-:W-:Y:S04]  /*acc0*/  LDSM.16.M88.4 R44, [R225+0x12000] ;  /* 0x01200000e12c783b */ /* 0x000fe80000000200 */
[----:B------:R-:W-:Y:S04]  /*acd0*/  LDSM.16.M88.4 R48, [R225+0x13000] ;  /* 0x01300000e130783b */ /* 0x000fe80000000200 */
[----:B------:R-:W0:Y:S04]  /*ace0*/  LDSM.16.M88.4 R156, [R166+0x14400] ;  /* 0x01440000a69c783b */ /* 0x000e280000000200 */
[----:B------:R-:W1:Y:S04]  /*acf0*/  LDSM.16.M88.4 R152, [R166+0x14c00] ;  /* 0x014c0000a698783b */ /* 0x000e680000000200 */
[----:B------:R-:W2:Y:S01]  /*ad00*/  LDSM.16.M88.4 R100, [R166+0x15000] ;  /* 0x01500000a664783b */ /* 0x000ea20000000200 */
[----:B------:R-:W-:-:S02]  /*ad10*/  FMUL R108, R169, R108 ;  /* 0x0000006ca96c7220 */ /* 0x000fc40000400000 */
[C---:B------:R-:W-:Y:S01]  /*ad20*/  FMUL R109, R169.reuse, R109 ;  /* 0x0000006da96d7220 */ /* 0x040fe20000400000 */
[----:B------:R-:W-:Y:S01]  /*ad30*/  LDSM.16.M88.4 R160, [R166+0x14800] ;  /* 0x01480000a6a0783b */ /* 0x000fe20000000200 */
[C---:B0-----:R-:W-:Y:S08]  /*ad40*/  HMMA.16816.F32 R24, R156.reuse, R56, R24 ;  /* 0x000000389c18723c */ /* 0x041ff00000001818 */
[C---:B------:R-:W-:Y:S08]  /*ad50*/  HMMA.16816.F32 R20, R156.reuse, R52, R20 ;  /* 0x000000349c14723c */ /* 0x040ff00000001814 */
[C---:B------:R-:W-:Y:S08]  /*ad60*/  HMMA.16816.F32 R16, R156.reuse, R44, R16 ;  /* 0x0000002c9c10723c */ /* 0x040ff00000001810 */
[----:B------:R-:W-:Y:S01]  /*ad70*/  HMMA.16816.F32 R12, R156, R48, R12 ;  /* 0x000000309c0c723c */ /* 0x000fe2000000180c */
[----:B------:R-:W0:Y:S01]  /*ad80*/  LDSM.16.M88.4 R156, [R166+0x15400] ;  /* 0x01540000a69c783b */ /* 0x000e220000000200 */
[----:B------:R-:W-:-:S02]  /*ad90*/  FMUL R104, R169, R104 ;  /* 0x00000068a9687220 */ /* 0x000fc40000400000 */
[C---:B------:R-:W-:Y:S02]  /*ada0*/  FMUL R105, R169.reuse, R105 ;  /* 0x00000069a9697220 */ /* 0x040fe40000400000 */
[C---:B------:R-:W-:Y:S02]  /*adb0*/  FMUL R64, R169.reuse, R64 ;  /* 0x00000040a9407220 */ /* 0x040fe40000400000 */
[C---:B------:R-:W-:Y:S01]  /*adc0*/  FMUL R65, R169.reuse, R65 ;  /* 0x00000041a9417220 */ /* 0x040fe20000400000 */
[C---:B-1----:R-:W-:Y:S01]  /*add0*/  HMMA.16816.F32 R148, R152.reuse, R56, R148 ;  /* 0x000000389894723c */ /* 0x042fe20000001894 */
[C---:B------:R-:W-:Y:S02]  /*ade0*/  FMUL R60, R169.reuse, R60 ;  /* 0x0000003ca93c7220 */ /* 0x040fe40000400000 */
[----:B------:R-:W-:Y:S02]  /*adf0*/  FMUL R61, R169, R61 ;  /* 0x0000003da93d7220 */ /* 0x000fe40000400000 */
[----:B------:R-:W1:Y:S03]  /*ae00*/  LDSM.16.M88.4 R168, [R166+0x14000] ;  /* 0x01400000a6a8783b */ /* 0x000e660000000200 */
[C---:B------:R-:W-:Y:S08]  /*ae10*/  HMMA.16816.F32 R136, R152.reuse, R52, R136 ;  /* 0x000000349888723c */ /* 0x040ff00000001888 */
[C---:B------:R-:W-:Y:S08]  /*ae20*/  HMMA.16816.F32 R132, R152.reuse, R44, R132 ;  /* 0x0000002c9884723c */ /* 0x040ff00000001884 */
[----:B------:R-:W-:Y:S01]  /*ae30*/  HMMA.16816.F32 R128, R152, R48, R128 ;  /* 0x000000309880723c */ /* 0x000fe20000001880 */
[----:B------:R-:W3:Y:S07]  /*ae40*/  LDSM.16.M88.4 R152, [R166+0x15800] ;  /* 0x01580000a698783b */ /* 0x000eee0000000200 */
[C---:B--2---:R-:W-:Y:S08]  /*ae50*/  HMMA.16816.F32 R124, R100.reuse, R56, R124 ;  /* 0x00000038647c723c */ /* 0x044ff0000000187c */
[C---:B------:R-:W-:Y:S08]  /*ae60*/  HMMA.16816.F32 R120, R100.reuse, R52, R120 ;  /* 0x000000346478723c */ /* 0x040ff00000001878 */
[C---:B------:R-:W-:Y:S08]  /*ae70*/  HMMA.16816.F32 R116, R100.reuse, R44, R116 ;  /* 0x0000002c6474723c */ /* 0x040ff00000001874 */
[----:B------:R-:W-:Y:S01]  /*ae80*/  HMMA.16816.F32 R112, R100, R48, R112 ;  /* 0x000000306470723c */ /* 0x000fe20000001870 */
[----:B------:R-:W2:Y:S01]  /*ae90*/  LDSM.16.M88.4 R100, [R166+0x15c00] ;  /* 0x015c0000a664783b */ /* 0x000ea20000000200 */
[----:B------:R-:W-:-:S02]  /*aea0*/  FADD R206, -R182, R231 ;  /* 0x000000e7b6ce7221 */ /* 0x000fc40000000100 */
[----:B------:R-:W-:-:S04]  /*aeb0*/  FADD R205, -R181, R233 ;  /* 0x000000e9b5cd7221 */ /* 0x000fc80000000100 */
[----:B0-----:R-:W-:Y:S01]  /*aec0*/  HMMA.16816.F32 R108, R156, R56, R108 ;  /* 0x000000389c6c723c */ /* 0x001fe2000000186c */
[----:B------:R-:W-:Y:S02]  /*aed0*/  FMUL R206, R206, 1.4426950216293334961 ;  /* 0x3fb8aa3bcece7820 */ /* 0x000fe40000400000 */
[----:B------:R-:W-:-:S05]  /*aee0*/  FMUL R205, R205, 1.4426950216293334961 ;  /* 0x3fb8aa3bcdcd7820 */ /* 0x000fca0000400000 */
[C---:B------:R-:W-:Y:S08]  /*aef0*/  HMMA.16816.F32 R104, R156.reuse, R52, R104 ;  /* 0x000000349c68723c */ /* 0x040ff00000001868 */
[C---:B------:R-:W-:Y:S08]  /*af00*/  HMMA.16816.F32 R64, R156.reuse, R44, R64 ;  /* 0x0000002c9c40723c */ /* 0x040ff00000001840 */
[----:B------:R-:W-:Y:S07]  /*af10*/  HMMA.16816.F32 R60, R156, R48, R60 ;  /* 0x000000309c3c723c */ /* 0x000fee000000183c */
[----:B------:R-:W-:-:S04]  /*af20*/  FADD R156, -R180, R234 ;  /* 0x000000eab49c7221 */ /* 0x000fc80000000100 */
[----:B------:R-:W-:Y:S01]  /*af30*/  FMUL R156, R156, 1.4426950216293334961 ;  /* 0x3fb8aa3b9c9c7820 */ /* 0x000fe20000400000 */
[----:B------:R-:W0:Y:S08]  /*af40*/  MUFU.EX2 R206, R206 ;  /* 0x000000ce00ce7308 */ /* 0x000e300000000800 */
[----:B------:R-:W4:Y:S08]  /*af50*/  MUFU.EX2 R205, R205 ;  /* 0x000000cd00cd7308 */ /* 0x000f300000000800 */
[----:B------:R-:W1:Y:S01]  /*af60*/  MUFU.EX2 R204, R156 ;  /* 0x0000009c00cc7308 */ /* 0x000e620000000800 */
[----:B------:R-:W-:-:S02]  /*af70*/  FMUL R76, R176, R76 ;  /* 0x0000004cb04c7220 */ /* 0x000fc40000400000 */
[----:B------:R-:W-:Y:S02]  /*af80*/  FMUL R77, R176, R77 ;  /* 0x0000004db04d7220 */ /* 0x000fe40000400000 */
[C---:B0-----:R-:W-:Y:S02]  /*af90*/  FMUL R78, R206.reuse, R78 ;  /* 0x0000004ece4e7220 */ /* 0x041fe40000400000 */
[----:B------:R-:W-:Y:S02]  /*afa0*/  FMUL R79, R206, R79 ;  /* 0x0000004fce4f7220 */ /* 0x000fe40000400000 */
[C---:B----4-:R-:W-:Y:S02]  /*afb0*/  FMUL R92, R205.reuse, R92 ;  /* 0x0000005ccd5c7220 */ /* 0x050fe40000400000 */
[----:B------:R-:W-:Y:S02]  /*afc0*/  FMUL R93, R205, R93 ;  /* 0x0000005dcd5d7220 */ /* 0x000fe40000400000 */
[----:B-1----:R-:W-:-:S02]  /*afd0*/  FMUL R94, R204, R94 ;  /* 0x0000005ecc5e7220 */ /* 0x002fc40000400000 */
[----:B------:R-:W-:Y:S01]  /*afe0*/  FMUL R95, R204, R95 ;  /* 0x0000005fcc5f7220 */ /* 0x000fe20000400000 */
[----:B------:R-:W-:Y:S01]  /*aff0*/  HMMA.16816.F32 R32, R168, R44, R32 ;  /* 0x0000002ca820723c */ /* 0x000fe20000001820 */
[C---:B------:R-:W-:Y:S02]  /*b000*/  FMUL R68, R176.reuse, R68 ;  /* 0x00000044b0447220 */ /* 0x040fe40000400000 */
[----:B------:R-:W-:Y:S02]  /*b010*/  FMUL R69, R176, R69 ;  /* 0x00000045b0457220 */ /* 0x000fe40000400000 */
[----:B------:R-:W-:-:S03]  /*b020*/  FMUL R70, R206, R70 ;  /* 0x00000046ce467220 */ /* 0x000fc60000400000 */
[----:B------:R-:W-:Y:S01]  /*b030*/  HMMA.16816.F32 R140, R160, R44, R140 ;  /* 0x0000002ca08c723c */ /* 0x000fe2000000188c */
[----:B------:R-:W-:Y:S02]  /*b040*/  FMUL R71, R206, R71 ;  /* 0x00000047ce477220 */ /* 0x000fe40000400000 */
[C---:B------:R-:W-:Y:S02]  /*b050*/  FMUL R72, R176.reuse, R72 ;  /* 0x00000048b0487220 */ /* 0x040fe40000400000 */
[----:B------:R-:W-:-:S03]  /*b060*/  FMUL R73, R176, R73 ;  /* 0x00000049b0497220 */ /* 0x000fc60000400000 */
[----:B---3--:R-:W-:Y:S01]  /*b070*/  HMMA.16816.F32 R76, R152, R44, R76 ;  /* 0x0000002c984c723c */ /* 0x008fe2000000184c */
[C---:B------:R-:W-:Y:S02]  /*b080*/  FMUL R74, R206.reuse, R74 ;  /* 0x0000004ace4a7220 */ /* 0x040fe40000400000 */
[----:B------:R-:W-:Y:S02]  /*b090*/  FMUL R75, R206, R75 ;  /* 0x0000004bce4b7220 */ /* 0x000fe40000400000 */
[----:B------:R-:W-:-:S03]  /*b0a0*/  FMUL R80, R176, R80 ;  /* 0x00000050b0507220 */ /* 0x000fc60000400000 */
[----:B--2---:R-:W-:Y:S01]  /*b0b0*/  HMMA.16816.F32 R92, R100, R44, R92 ;  /* 0x0000002c645c723c */ /* 0x004fe2000000185c */
[----:B------:R-:W0:Y:S01]  /*b0c0*/  S2R R44, SR_CTAID.X ;  /* 0x00000000002c7919 */ /* 0x000e220000002500 */
[----:B------:R-:W-:Y:S02]  /*b0d0*/  FMUL R81, R176, R81 ;  /* 0x00000051b0517220 */ /* 0x000fe40000400000 */
[C---:B------:R-:W-:Y:S02]  /*b0e0*/  FMUL R82, R206.reuse, R82 ;  /* 0x00000052ce527220 */ /* 0x040fe40000400000 */
[----:B------:R-:W-:Y:S02]  /*b0f0*/  FMUL R83, R206, R83 ;  /* 0x00000053ce537220 */ /* 0x000fe40000400000 */
[C---:B------:R-:W-:Y:S02]  /*b100*/  FMUL R84, R205.reuse, R84 ;  /* 0x00000054cd547220 */ /* 0x040fe40000400000 */
[----:B------:R-:W-:-:S02]  /*b110*/  FMUL R85, R205, R85 ;  /* 0x00000055cd557220 */ /* 0x000fc40000400000 */
[C---:B------:R-:W-:Y:S02]  /*b120*/  FMUL R86, R204.reuse, R86 ;  /* 0x00000056cc567220 */ /* 0x040fe40000400000 */
[C---:B------:R-:W-:Y:S02]  /*b130*/  FMUL R87, R204.reuse, R87 ;  /* 0x00000057cc577220 */ /* 0x040fe40000400000 */
[C---:B------:R-:W-:Y:S02]  /*b140*/  FMUL R88, R205.reuse, R88 ;  /* 0x00000058cd587220 */ /* 0x040fe40000400000 */
[----:B------:R-:W-:Y:S02]  /*b150*/  FMUL R89, R205, R89 ;  /* 0x00000059cd597220 */ /* 0x000fe40000400000 */
[C---:B------:R-:W-:Y:S02]  /*b160*/  FMUL R90, R204.reuse, R90 ;  /* 0x0000005acc5a7220 */ /* 0x040fe40000400000 */
[----:B------:R-:W-:-:S02]  /*b170*/  FMUL R91, R204, R91 ;  /* 0x0000005bcc5b7220 */ /* 0x000fc40000400000 */
[C---:B------:R-:W-:Y:S02]  /*b180*/  FMUL R96, R205.reuse, R96 ;  /* 0x00000060cd607220 */ /* 0x040fe40000400000 */
[----:B------:R-:W-:Y:S02]  /*b190*/  FMUL R97, R205, R97 ;  /* 0x00000061cd617220 */ /* 0x000fe40000400000 */
[C---:B------:R-:W-:Y:S02]  /*b1a0*/  FMUL R98, R204.reuse, R98 ;  /* 0x00000062cc627220 */ /* 0x040fe40000400000 */
[----:B------:R-:W-:Y:S01]  /*b1b0*/  FMUL R99, R204, R99 ;  /* 0x00000063cc637220 */ /* 0x000fe20000400000 */
[----:B------:R-:W-:Y:S01]  /*b1c0*/  LOP3.LUT R227, R166, 0x20, RZ, 0x3c, !PT ;  /* 0x00000020a6e37812 */ /* 0x000fe200078e3cff */
[C---:B------:R-:W-:Y:S04]  /*b1d0*/  HMMA.16816.F32 R40, R168.reuse, R56, R40 ;  /* 0x00000038a828723c */ /* 0x040fe80000001828 */
[----:B------:R-:W1:Y:S04]  /*b1e0*/  LDSM.16.M88.4 R188, [R227+0x14000] ;  /* 0x01400000e3bc783b */ /* 0x000e680000000200 */
[C---:B------:R-:W-:Y:S01]  /*b1f0*/  HMMA.16816.F32 R36, R168.reuse, R52, R36 ;  /* 0x00000034a824723c */ /* 0x040fe20000001824 */
[----:B------:R-:W2:Y:S04]  /*b200*/  LDSM.16.M88.4 R184, [R227+0x14400] ;  /* 0x01440000e3b8783b */ /* 0x000ea80000000200 */
[----:B------:R-:W3:Y:S03]  /*b210*/  LDSM.16.M88.4 R176, [R227+0x14800] ;  /* 0x01480000e3b0783b */ /* 0x000ee60000000200 */
[----:B------:R-:W-:Y:S01]  /*b220*/  HMMA.16816.F32 R28, R168, R48, R28 ;  /* 0x00000030a81c723c */ /* 0x000fe2000000181c */
[----:B------:R-:W4:Y:S04]  /*b230*/  LDSM.16.M88.4 R168, [R227+0x14c00] ;  /* 0x014c0000e3a8783b */ /* 0x000f280000000200 */
[----:B------:R-:W-:Y:S03]  /*b240*/  LDSM.16.M88.4 R156, [R227+0x15400] ;  /* 0x01540000e39c783b */ /* 0x000fe60000000200 */
[C---:B------:R-:W-:Y:S08]  /*b250*/  HMMA.16816.F32 R8, R160.reuse, R56, R8 ;  /* 0x00000038a008723c */ /* 0x040ff00000001808 */
[C---:B------:R-:W-:Y:S08]  /*b260*/  HMMA.16816.F32 R4, R160.reuse, R52, R4 ;  /* 0x00000034a004723c */ /* 0x040ff00000001804 */
[----:B------:R-:W-:Y:S01]  /*b270*/  HMMA.16816.F32 R144, R160, R48, R144 ;  /* 0x00000030a090723c */ /* 0x000fe20000001890 */
[----:B------:R-:W0:Y:S07]  /*b280*/  LDSM.16.M88.4 R160, [R227+0x15000] ;  /* 0x01500000e3a0783b */ /* 0x000e2e0000000200 */
[C---:B------:R-:W-:Y:S08]  /*b290*/  HMMA.16816.F32 R68, R152.reuse, R56, R68 ;  /* 0x000000389844723c */ /* 0x040ff00000001844 */
[C---:B------:R-:W-:Y:S08]  /*b2a0*/  HMMA.16816.F32 R72, R152.reuse, R52, R72 ;  /* 0x000000349848723c */ /* 0x040ff00000001848 */
[----:B------:R-:W-:Y:S01]  /*b2b0*/  HMMA.16816.F32 R80, R152, R48, R80 ;  /* 0x000000309850723c */ /* 0x000fe20000001850 */
[----:B------:R-:W1:Y:S07]  /*b2c0*/  LDSM.16.M88.4 R152, [R227+0x15800] ;  /* 0x01580000e398783b */ /* 0x000e6e0000000200 */
[C---:B------:R-:W-:Y:S08]  /*b2d0*/  HMMA.16816.F32 R84, R100.reuse, R56, R84 ;  /* 0x000000386454723c */ /* 0x040ff00000001854 */
[C---:B------:R-:W-:Y:S08]  /*b2e0*/  HMMA.16816.F32 R88, R100.reuse, R52, R88 ;  /* 0x000000346458723c */ /* 0x040ff00000001858 */
[----:B------:R-:W-:Y:S01]  /*b2f0*/  HMMA.16816.F32 R96, R100, R48, R96 ;  /* 0x000000306460723c */ /* 0x000fe20000001860 */
[----:B------:R1:W2:Y:S01]  /*b300*/  LDSM.16.M88.4 R100, [R227+0x15c00] ;  /* 0x015c0000e364783b */ /* 0x0002a20000000200 */
[----:B------:R-:W-:Y:S01]  /*b310*/  UIADD3 UR4, UP0, UR4, 0x20, URZ ;  /* 0x0000002004047890 */ /* 0x000fe2000ff1e03f */
[----:B0-----:R-:W-:-:S03]  /*b320*/  IMAD.SHL.U32 R44, R44, 0x80, RZ ;  /* 0x000000802c2c7824 */ /* 0x001fc600078e00ff */
[----:B------:R-:W-:Y:S02]  /*b330*/  UIADD3.X UR5, URZ, UR5, URZ, UP0, !UPT ;  /* 0x000000053f057290 */ /* 0x000fe400087fe43f */
[----:B------:R-:W-:-:S04]  /*b340*/  IADD3 R44, R44, 0x80, RZ ;  /* 0x000000802c2c7810 */ /* 0x000fc80007ffe0ff */
[----:B------:R-:W-:Y:S02]  /*b350*/  ISETP.LE.U32.AND P0, PT, R44, UR4, PT ;  /* 0x000000042c007c0c */ /* 0x000fe4000bf03070 */
[----:B------:R-:W-:-:S04]  /*b360*/  MOV R44, UR5 ;  /* 0x00000005002c7c02 */ /* 0x000fc80008000f00 */
[----:B------:R-:W-:Y:S01]  /*b370*/  ISETP.GE.U32.AND.EX P0, PT, R44, RZ, PT, P0 ;  /* 0x000000ff2c00720c */ /* 0x000fe20003f06100 */
[----:B------:R-:W-:Y:S01]  /*b380*/  IMAD.MOV.U32 R45, RZ, RZ, 0x20 ;  /* 0x00000020ff2d7424 */ /* 0x000fe200078e00ff */
[----:B-1----:R-:W-:Y:S01]  /*b390*/  HMMA.16816.F32 R40, R188, R58, R40 ;  /* 0x0000003abc28723c */ /* 0x002fe20000001828 */
[----:B------:R-:W-:Y:S01]  /*b3a0*/  FFMA R237, R206, R237, R224 ;  /* 0x000000edceed7223 */ /* 0x000fe200000000e0 */
[----:B------:R-:W-:Y:S01]  /*b3b0*/  SHF.L.U32 R165, R175, 0x1, RZ ;  /* 0x00000001afa57819 */ /* 0x000fe200000006ff */
[----:B------:R-:W-:Y:S01]  /*b3c0*/  FFMA R236, R205, R236, R223 ;  /* 0x000000eccdec7223 */ /* 0x000fe200000000df */
[----:B------:R-:W-:Y:S01]  /*b3d0*/  MOV R226, R195 ;  /* 0x000000c300e27202 */ /* 0x000fe20000000f00 */
[----:B------:R-:W-:-:S03]  /*b3e0*/  FFMA R235, R204, R235, R221 ;  /* 0x000000ebcceb7223 */ /* 0x000fc600000000dd */
[----:B------:R-:W-:Y:S01]  /*b3f0*/  HMMA.16816.F32 R36, R188, R54, R36 ;  /* 0x00000036bc24723c */ /* 0x000fe20000001824 */
[C---:B------:R-:W-:Y:S01]  /*b400*/  IMAD R2, R45.reuse, c[0x0][0x1b4], R2 ;  /* 0x00006d002d027a24 */ /* 0x040fe200078e0202 */
[----:B------:R-:W-:Y:S01]  /*b410*/  MOV R221, R198 ;  /* 0x000000c600dd7202 */ /* 0x000fe20000000f00 */
[----:B------:R-:W-:Y:S01]  /*b420*/  IMAD R3, R45, c[0x0][0x1a4], R3 ;  /* 0x000069002d037a24 */ /* 0x000fe200078e0203 */
[----:B------:R-:W-:Y:S01]  /*b430*/  MOV R230, R192 ;  /* 0x000000c000e67202 */ /* 0x000fe20000000f00 */
[----:B------:R-:W-:-:S03]  /*b440*/  IMAD.MOV.U32 R220, RZ, RZ, R200 ;  /* 0x000000ffffdc7224 */ /* 0x000fc600078e00c8 */
[----:B------:R-:W-:Y:S01]  /*b450*/  HMMA.16816.F32 R32, R188, R46, R32 ;  /* 0x0000002ebc20723c */ /* 0x000fe20000001820 */
[----:B------:R-:W-:Y:S01]  /*b460*/  IMAD.MOV.U32 R224, RZ, RZ, R197 ;  /* 0x000000ffffe07224 */ /* 0x000fe200078e00c5 */
[----:B------:R-:W-:Y:S01]  /*b470*/  MOV R233, R181 ;  /* 0x000000b500e97202 */ /* 0x000fe20000000f00 */
[----:B------:R-:W-:Y:S02]  /*b480*/  IMAD.MOV.U32 R223, RZ, RZ, R196 ;  /* 0x000000ffffdf7224 */ /* 0x000fe400078e00c4 */
[----:B------:R-:W-:-:S03]  /*b490*/  IMAD.MOV.U32 R227, RZ, RZ, R194 ;  /* 0x000000ffffe37224 */ /* 0x000fc600078e00c2 */
[----:B------:R-:W-:Y:S01]  /*b4a0*/  HMMA.16816.F32 R28, R188, R50, R28 ;  /* 0x00000032bc1c723c */ /* 0x000fe2000000181c */
[----:B------:R-:W-:Y:S02]  /*b4b0*/  IMAD.MOV.U32 R228, RZ, RZ, R193 ;  /* 0x000000ffffe47224 */ /* 0x000fe400078e00c1 */
[----:B------:R-:W-:Y:S02]  /*b4c0*/  IMAD.MOV.U32 R229, RZ, RZ, R183 ;  /* 0x000000ffffe57224 */ /* 0x000fe400078e00b7 */
[----:B------:R-:W-:-:S03]  /*b4d0*/  IMAD.MOV.U32 R231, RZ, RZ, R182 ;  /* 0x000000ffffe77224 */ /* 0x000fc600078e00b6 */
[----:B--2---:R-:W-:Y:S01]  /*b4e0*/  HMMA.16816.F32 R24, R184, R58, R24 ;  /* 0x0000003ab818723c */ /* 0x004fe20000001818 */
[----:B------:R-:W-:-:S07]  /*b4f0*/  IMAD.MOV.U32 R234, RZ, RZ, R180 ;  /* 0x000000ffffea7224 */ /* 0x000fce00078e00b4 */
[C---:B------:R-:W-:Y:S08]  /*b500*/  HMMA.16816.F32 R20, R184.reuse, R54, R20 ;  /* 0x00000036b814723c */ /* 0x040ff00000001814 */
[C---:B------:R-:W-:Y:S08]  /*b510*/  HMMA.16816.F32 R16, R184.reuse, R46, R16 ;  /* 0x0000002eb810723c */ /* 0x040ff00000001810 */
[----:B------:R-:W-:Y:S08]  /*b520*/  HMMA.16816.F32 R12, R184, R50, R12 ;  /* 0x00000032b80c723c */ /* 0x000ff0000000180c */
[C---:B---3--:R-:W-:Y:S08]  /*b530*/  HMMA.16816.F32 R8, R176.reuse, R58, R8 ;  /* 0x0000003ab008723c */ /* 0x048ff00000001808 */
[C---:B------:R-:W-:Y:S08]  /*b540*/  HMMA.16816.F32 R4, R176.reuse, R54, R4 ;  /* 0x00000036b004723c */ /* 0x040ff00000001804 */
[C---:B------:R-:W-:Y:S08]  /*b550*/  HMMA.16816.F32 R140, R176.reuse, R46, R140 ;  /* 0x0000002eb08c723c */ /* 0x040ff0000000188c */
[----:B------:R-:W-:Y:S08]  /*b560*/  HMMA.16816.F32 R144, R176, R50, R144 ;  /* 0x00000032b090723c */ /* 0x000ff00000001890 */
[C---:B----4-:R-:W-:Y:S08]  /*b570*/  HMMA.16816.F32 R148, R168.reuse, R58, R148 ;  /* 0x0000003aa894723c */ /* 0x050ff00000001894 */
[C---:B------:R-:W-:Y:S08]  /*b580*/  HMMA.16816.F32 R136, R168.reuse, R54, R136 ;  /* 0x00000036a888723c */ /* 0x040ff00000001888 */
[C---:B------:R-:W-:Y:S08]  /*b590*/  HMMA.16816.F32 R132, R168.reuse, R46, R132 ;  /* 0x0000002ea884723c */ /* 0x040ff00000001884 */
[----:B------:R-:W-:Y:S08]  /*b5a0*/  HMMA.16816.F32 R128, R168, R50, R128 ;  /* 0x00000032a880723c */ /* 0x000ff00000001880 */
[----:B------:R-:W-:Y:S01]  /*b5b0*/  HMMA.16816.F32 R124, R160, R58, R124 ;  /* 0x0000003aa07c723c */ /* 0x000fe2000000187c */
[----:B------:R-:W-:Y:S01]  /*b5c0*/  IMAD.MOV.U32 R169, RZ, RZ, R203 ;  /* 0x000000ffffa97224 */ /* 0x000fe200078e00cb */
[----:B------:R-:W-:Y:S01]  /*b5d0*/  MOV R168, R201 ;  /* 0x000000c900a87202 */ /* 0x000fe20000000f00 */
[----:B------:R-:W-:-:S05]  /*b5e0*/  IMAD.MOV.U32 R170, RZ, RZ, R202 ;  /* 0x000000ffffaa7224 */ /* 0x000fca00078e00ca */
[C---:B------:R-:W-:Y:S08]  /*b5f0*/  HMMA.16816.F32 R120, R160.reuse, R54, R120 ;  /* 0x00000036a078723c */ /* 0x040ff00000001878 */
[C---:B------:R-:W-:Y:S08]  /*b600*/  HMMA.16816.F32 R116, R160.reuse, R46, R116 ;  /* 0x0000002ea074723c */ /* 0x040ff00000001874 */
[----:B------:R-:W-:Y:S08]  /*b610*/  HMMA.16816.F32 R112, R160, R50, R112 ;  /* 0x00000032a070723c */ /* 0x000ff00000001870 */
[----:B------:R-:W-:Y:S01]  /*b620*/  HMMA.16816.F32 R108, R156, R58, R108 ;  /* 0x0000003a9c6c723c */ /* 0x000fe2000000186c */
[----:B------:R-:W-:-:S07]  /*b630*/  IMAD.MOV.U32 R163, RZ, RZ, R199 ;  /* 0x000000ffffa37224 */ /* 0x000fce00078e00c7 */
[C---:B------:R-:W-:Y:S08]  /*b640*/  HMMA.16816.F32 R104, R156.reuse, R54, R104 ;  /* 0x000000369c68723c */ /* 0x040ff00000001868 */
[C---:B------:R-:W-:Y:S08]  /*b650*/  HMMA.16816.F32 R64, R156.reuse, R46, R64 ;  /* 0x0000002e9c40723c */ /* 0x040ff00000001840 */
[----:B------:R-:W-:Y:S08]  /*b660*/  HMMA.16816.F32 R60, R156, R50, R60 ;  /* 0x000000329c3c723c */ /* 0x000ff0000000183c */
[C---:B------:R-:W-:Y:S08]  /*b670*/  HMMA.16816.F32 R68, R152.reuse, R58, R68 ;  /* 0x0000003a9844723c */ /* 0x040ff00000001844 */
[C---:B------:R-:W-:Y:S08]  /*b680*/  HMMA.16816.F32 R72, R152.reuse, R54, R72 ;  /* 0x000000369848723c */ /* 0x040ff00000001848 */
[C---:B------:R-:W-:Y:S08]  /*b690*/  HMMA.16816.F32 R76, R152.reuse, R46, R76 ;  /* 0x0000002e984c723c */ /* 0x040ff0000000184c */
[----:B------:R-:W-:Y:S08]  /*b6a0*/  HMMA.16816.F32 R80, R152, R50, R80 ;  /* 0x000000329850723c */ /* 0x000ff00000001850 */
[C---:B------:R-:W-:Y:S08]  /*b6b0*/  HMMA.16816.F32 R84, R100.reuse, R58, R84 ;  /* 0x0000003a6454723c */ /* 0x040ff00000001854 */
[C---:B------:R-:W-:Y:S08]  /*b6c0*/  HMMA.16816.F32 R88, R100.reuse, R54, R88 ;  /* 0x000000366458723c */ /* 0x040ff00000001858 */
[C---:B------:R-:W-:Y:S08]  /*b6d0*/  HMMA.16816.F32 R92, R100.reuse, R46, R92 ;  /* 0x0000002e645c723c */ /* 0x040ff0000000185c */
[----:B------:R-:W-:Y:S01]  /*b6e0*/  HMMA.16816.F32 R96, R100, R50, R96 ;  /* 0x000000326460723c */ /* 0x000fe20000001860 */
[----:B------:R-:W-:Y:S01]  /*b6f0*/  @P0 CALL.REL.NOINC `(.L_x_0) ;  /* 0x0000001000000944 */ /* 0x000fe20003c00000 */
[----:B------:R-:W-:Y:S06]  /*b700*/  BRA `(.L_x_1) ;  /* 0xffff9a7000007947 */ /* 0x000fec000383ffff */
.L_x_0:
[----:B------:R-:W-:-:S03]  /*b710*/  NOP ;  /* 0x0000000000007918 */ /* 0x000fc60000000000 */
[C---:B------:R-:W-:Y:S01]  /*b720*/  FMUL R44, R236.reuse, 8388608 ;  /* 0x4b000000ec2c7820 */ /* 0x040fe20000400000 */
[----:B------:R-:W-:Y:S01]  /*b730*/  FSETP.GEU.AND P2, PT, R236, 1.175494350822287508e-38, PT ;  /* 0x00800000ec00780b */ /* 0x000fe20003f4e000 */
[C---:B------:R-:W-:Y:S01]  /*b740*/  FMUL R0, R235.reuse, 8388608 ;  /* 0x4b000000eb007820 */ /* 0x040fe20000400000 */
[C---:B------:R-:W-:Y:S01]  /*b750*/  FSETP.GT.AND P1, PT, |R235|.reuse, 8.50705917302346158658e+37, PT ;  /* 0x7e800000eb00780b */ /* 0x040fe20003f24200 */
[----:B------:R-:W-:Y:S01]  /*b760*/  IMAD.MOV.U32 R100, RZ, RZ, R118 ;  /* 0x000000ffff647224 */ /* 0x000fe200078e0076 */
[----:B------:R-:W-:Y:S01]  /*b770*/  FSEL R44, R44, R236, !P2 ;  /* 0x000000ec2c2c7208 */ /* 0x000fe20005000000 */
[----:B------:R-:W-:Y:S01]  /*b780*/  IMAD.MOV.U32 R118, RZ, RZ, R60 ;  /* 0x000000ffff767224 */ /* 0x000fe200078e003c */
[C---:B------:R-:W-:Y:S01]  /*b790*/  FSETP.GEU.AND P6, PT, |R235|.reuse, 1.175494350822287508e-38, PT ;  /* 0x00800000eb00780b */ /* 0x040fe20003fce200 */
[----:B------:R-:W-:Y:S01]  /*b7a0*/  IMAD.MOV.U32 R155, RZ, RZ, R106 ;  /* 0x000000ffff9b7224 */ /* 0x000fe200078e006a */
[----:B------:R-:W-:Y:S01]  /*b7b0*/  IADD3 R59, R44, -0x3f3504f3, RZ ;  /* 0xc0cafb0d2c3b7810 */ /* 0x000fe20007ffe0ff */
[----:B------:R-:W-:Y:S01]  /*b7c0*/  IMAD.MOV.U32 R106, RZ, RZ, R68 ;  /* 0x000000ffff6a7224 */ /* 0x000fe200078e0044 */
[----:B------:R-:W-:Y:S01]  /*b7d0*/  FSETP.GEU.AND P0, PT, R235, 1.175494350822287508e-38, PT ;  /* 0x00800000eb00780b */ /* 0x000fe20003f0e000 */
[----:B------:R-:W-:Y:S01]  /*b7e0*/  IMAD.MOV.U32 R3, RZ, RZ, R113 ;  /* 0x000000ffff037224 */ /* 0x000fe200078e0071 */
[----:B------:R-:W-:Y:S01]  /*b7f0*/  LOP3.LUT R59, R59, 0xff800000, RZ, 0xc0, !PT ;  /* 0xff8000003b3b7812 */ /* 0x000fe200078ec0ff */
[----:B------:R-:W-:Y:S01]  /*b800*/  IMAD.MOV.U32 R113, RZ, RZ, R61 ;  /* 0x000000ffff717224 */ /* 0x000fe200078e003d */
[----:B------:R-:W-:Y:S01]  /*b810*/  FSEL R0, R0, R235, !P0 ;  /* 0x000000eb00007208 */ /* 0x000fe20004000000 */
[----:B------:R-:W-:Y:S01]  /*b820*/  @P1 FMUL R235, R235, 0.25 ;  /* 0x3e800000ebeb1820 */ /* 0x000fe20000400000 */
[----:B------:R-:W0:Y:S01]  /*b830*/  I2F R45, R59 ;  /* 0x0000003b002d7306 */ /* 0x000e220000201400 */
[----:B------:R-:W-:Y:S01]  /*b840*/  FSEL R50, RZ, -23, P2 ;  /* 0xc1b80000ff327808 */ /* 0x000fe20001000000 */
[----:B------:R-:W-:Y:S01]  /*b850*/  @P1 FMUL R99, R99, 0.25 ;  /* 0x3e80000063631820 */ /* 0x000fe20000400000 */
[----:B------:R-:W-:Y:S01]  /*b860*/  FSETP.GT.AND P3, PT, |R236|, 8.50705917302346158658e+37, PT ;  /* 0x7e800000ec00780b */ /* 0x000fe20003f64200 */
[----:B------:R-:W-:Y:S01]  /*b870*/  @!P6 FMUL R235, R235, 16777216 ;  /* 0x4b800000ebebe820 */ /* 0x000fe20000400000 */
[----:B------:R-:W-:Y:S01]  /*b880*/  FSETP.GT.AND P2, PT, |R237|, 8.50705917302346158658e+37, PT ;  /* 0x7e800000ed00780b */ /* 0x000fe20003f44200 */
[----:B------:R-:W-:Y:S01]  /*b890*/  @P1 FMUL R98, R98, 0.25 ;  /* 0x3e80000062621820 */ /* 0x000fe20000400000 */
[----:B------:R-:W-:Y:S01]  /*b8a0*/  FSETP.GEU.AND P5, PT, |R236|, 1.175494350822287508e-38, PT ;  /* 0x00800000ec00780b */ /* 0x000fe20003fae200 */
[----:B------:R-:W-:Y:S01]  /*b8b0*/  @P1 FMUL R95, R95, 0.25 ;  /* 0x3e8000005f5f1820 */ /* 0x000fe20000400000 */
[----:B------:R-:W1:Y:S01]  /*b8c0*/  MUFU.RCP R58, R235 ;  /* 0x000000eb003a7308 */ /* 0x000e620000001000 */
[----:B------:R-:W-:Y:S01]  /*b8d0*/  @P1 FMUL R94, R94, 0.25 ;  /* 0x3e8000005e5e1820 */ /* 0x000fe20000400000 */
[----:B------:R-:W-:Y:S01]  /*b8e0*/  MOV R159, R62 ;  /* 0x0000003e009f7202 */ /* 0x000fe20000000f00 */
[----:B------:R-:W-:Y:S01]  /*b8f0*/  @P1 FMUL R91, R91, 0.25 ;  /* 0x3e8000005b5b1820 */ /* 0x000fe20000400000 */
[----:B------:R-:W-:Y:S01]  /*b900*/  MOV R61, R82 ;  /* 0x00000052003d7202 */ /* 0x000fe20000000f00 */
[----:B------:R-:W-:Y:S01]  /*b910*/  @P1 FMUL R90, R90, 0.25 ;  /* 0x3e8000005a5a1820 */ /* 0x000fe20000400000 */
[----:B------:R-:W-:Y:S01]  /*b920*/  MOV R152, R119 ;  /* 0x0000007700987202 */ /* 0x000fe20000000f00 */
[----:B------:R-:W-:Y:S01]  /*b930*/  @P1 FMUL R87, R87, 0.25 ;  /* 0x3e80000057571820 */ /* 0x000fe20000400000 */
[----:B------:R-:W-:Y:S01]  /*b940*/  MOV R119, R64 ;  /* 0x0000004000777202 */ /* 0x000fe20000000f00 */
[----:B------:R-:W-:Y:S01]  /*b950*/  @P1 FMUL R86, R86, 0.25 ;  /* 0x3e80000056561820 */ /* 0x000fe20000400000 */
[----:B------:R-:W-:Y:S01]  /*b960*/  FSETP.GEU.AND P1, PT, |R237|, 1.175494350822287508e-38, PT ;  /* 0x00800000ed00780b */ /* 0x000fe20003f2e200 */
[----:B0-----:R-:W-:Y:S01]  /*b970*/  FFMA.FTZ R50, R45, 1.1920928955078125e-07, R50 ;  /* 0x340000002d327823 */ /* 0x001fe20000010032 */
[----:B------:R-:W-:Y:S01]  /*b980*/  MOV R158, R67 ;  /* 0x00000043009e7202 */ /* 0x000fe20000000f00 */
[----:B------:R-:W-:Y:S01]  /*b990*/  @!P6 FMUL R99, R99, 16777216 ;  /* 0x4b8000006363e820 */ /* 0x000fe20000400000 */
[----:B------:R-:W-:Y:S01]  /*b9a0*/  MOV R101, R69 ;  /* 0x0000004500657202 */ /* 0x000fe20000000f00 */
[----:B------:R-:W-:Y:S01]  /*b9b0*/  @!P6 FMUL R98, R98, 16777216 ;  /* 0x4b8000006262e820 */ /* 0x000fe20000400000 */
[----:B------:R-:W-:Y:S01]  /*b9c0*/  MOV R153, R114 ;  /* 0x0000007200997202 */ /* 0x000fe20000000f00 */
[----:B------:R-:W-:Y:S01]  /*b9d0*/  @!P6 FMUL R95, R95, 16777216 ;  /* 0x4b8000005f5fe820 */ /* 0x000fe20000400000 */
[----:B------:R-:W-:Y:S01]  /*b9e0*/  STL [R1+0x234], R180 ;  /* 0x000234b401007387 */ /* 0x000fe20000100800 */
[----:B------:R-:W-:-:S02]  /*b9f0*/  @!P6 FMUL R94, R94, 16777216 ;  /* 0x4b8000005e5ee820 */ /* 0x000fc40000400000 */
[----:B------:R-:W-:Y:S02]  /*ba00*/  @!P6 FMUL R91, R91, 16777216 ;  /* 0x4b8000005b5be820 */ /* 0x000fe40000400000 */
[----:B------:R-:W-:Y:S02]  /*ba10*/  @!P6 FMUL R90, R90, 16777216 ;  /* 0x4b8000005a5ae820 */ /* 0x000fe40000400000 */
[----:B------:R-:W-:Y:S02]  /*ba20*/  @!P6 FMUL R87, R87, 16777216 ;  /* 0x4b8000005757e820 */ /* 0x000fe40000400000 */
[----:B------:R-:W-:Y:S01]  /*ba30*/  @!P6 FMUL R86, R86, 16777216 ;  /* 0x4b8000005656e820 */ /* 0x000fe20000400000 */
[C---:B------:R-:W-:Y:S01]  /*ba40*/  FSETP.GEU.AND P6, PT, R237.reuse, 1.175494350822287508e-38, PT ;  /* 0x00800000ed00780b */ /* 0x040fe20003fce000 */
[----:B------:R-:W-:Y:S02]  /*ba50*/  FMUL R45, R237, 8388608 ;  /* 0x4b000000ed2d7820 */ /* 0x000fe40000400000 */
[----:B------:R-:W-:Y:S01]  /*ba60*/  IMAD.MOV.U32 R62, RZ, RZ, R85 ;  /* 0x000000ffff3e7224 */ /* 0x000fe200078e0055 */
[----:B------:R-:W-:Y:S01]  /*ba70*/  FSEL R49, RZ, -23, P6 ;  /* 0xc1b80000ff317808 */ /* 0x000fe20003000000 */
[----:B------:R-:W-:Y:S01]  /*ba80*/  @P3 FMUL R236, R236, 0.25 ;  /* 0x3e800000ecec3820 */ /* 0x000fe20000400000 */
[----:B------:R-:W-:Y:S01]  /*ba90*/  FSEL R45, R45, R237, !P6 ;  /* 0x000000ed2d2d7208 */ /* 0x000fe20007000000 */
[----:B------:R-:W-:Y:S01]  /*baa0*/  @P2 FMUL R237, R237, 0.25 ;  /* 0x3e800000eded2820 */ /* 0x000fe20000400000 */
[----:B------:R-:W-:Y:S01]  /*bab0*/  FSETP.GEU.AND P6, PT, R238, 1.175494350822287508e-38, PT ;  /* 0x00800000ee00780b */ /* 0x000fe20003fce000 */
[----:B------:R-:W-:Y:S01]  /*bac0*/  @P3 FMUL R97, R97, 0.25 ;  /* 0x3e80000061613820 */ /* 0x000fe20000400000 */
[----:B------:R-:W-:Y:S01]  /*bad0*/  IADD3 R60, R45, -0x3f3504f3, RZ ;  /* 0xc0cafb0d2d3c7810 */ /* 0x000fe20007ffe0ff */
[----:B------:R-:W-:Y:S01]  /*bae0*/  @P3 FMUL R96, R96, 0.25 ;  /* 0x3e80000060603820 */ /* 0x000fe20000400000 */
[----:B------:R-:W-:Y:S01]  /*baf0*/  FSEL R47, RZ, -23, P6 ;  /* 0xc1b80000ff2f7808 */ /* 0x000fe20003000000 */
[----:B------:R-:W-:Y:S01]  /*bb00*/  @P3 FMUL R93, R93, 0.25 ;  /* 0x3e8000005d5d3820 */ /* 0x000fe20000400000 */
[----:B------:R-:W-:Y:S01]  /*bb10*/  LOP3.LUT R60, R60, 0xff800000, RZ, 0xc0, !PT ;  /* 0xff8000003c3c7812 */ /* 0x000fe200078ec0ff */
[----:B------:R-:W-:-:S02]  /*bb20*/  @P3 FMUL R92, R92, 0.25 ;  /* 0x3e8000005c5c3820 */ /* 0x000fc40000400000 */
[----:B------:R-:W-:Y:S01]  /*bb30*/  @P3 FMUL R89, R89, 0.25 ;  /* 0x3e80000059593820 */ /* 0x000fe20000400000 */
[----:B------:R-:W-:Y:S01]  /*bb40*/  I2F R48, R60 ;  /* 0x0000003c00307306 */ /* 0x000fe20000201400 */
[----:B------:R-:W-:Y:S02]  /*bb50*/  @P3 FMUL R88, R88, 0.25 ;  /* 0x3e80000058583820 */ /* 0x000fe40000400000 */
[----:B------:R-:W-:Y:S02]  /*bb60*/  @P3 FMUL R62, R62, 0.25 ;  /* 0x3e8000003e3e3820 */ /* 0x000fe40000400000 */
[----:B------:R-:W-:Y:S01]  /*bb70*/  @P3 FMUL R84, R84, 0.25 ;  /* 0x3e80000054543820 */ /* 0x000fe20000400000 */
[----:B------:R-:W-:Y:S01]  /*bb80*/  FSETP.GEU.AND P3, PT, |R238|, 1.175494350822287508e-38, PT ;  /* 0x00800000ee00780b */ /* 0x000fe20003f6e200 */
[----:B------:R-:W-:Y:S02]  /*bb90*/  @!P5 FMUL R236, R236, 16777216 ;  /* 0x4b800000ececd820 */ /* 0x000fe40000400000 */
[----:B------:R-:W-:-:S02]  /*bba0*/  @!P1 FMUL R237, R237, 16777216 ;  /* 0x4b800000eded9820 */ /* 0x000fc40000400000 */
[----:B------:R-:W-:Y:S02]  /*bbb0*/  @!P5 FMUL R97, R97, 16777216 ;  /* 0x4b8000006161d820 */ /* 0x000fe40000400000 */
[----:B------:R-:W-:Y:S01]  /*bbc0*/  @!P5 FMUL R96, R96, 16777216 ;  /* 0x4b8000006060d820 */ /* 0x000fe20000400000 */
[----:B------:R-:W-:Y:S01]  /*bbd0*/  MUFU.RCP R68, R237 ;  /* 0x000000ed00447308 */ /* 0x000fe20000001000 */
[----:B------:R-:W-:Y:S02]  /*bbe0*/  @!P5 FMUL R93, R93, 16777216 ;  /* 0x4b8000005d5dd820 */ /* 0x000fe40000400000 */
[----:B------:R-:W-:Y:S02]  /*bbf0*/  @!P5 FMUL R92, R92, 16777216 ;  /* 0x4b8000005c5cd820 */ /* 0x000fe40000400000 */
[----:B------:R-:W-:Y:S02]  /*bc00*/  @!P5 FMUL R89, R89, 16777216 ;  /* 0x4b8000005959d820 */ /* 0x000fe40000400000 */
[----:B------:R-:W-:-:S02]  /*bc10*/  @!P5 FMUL R88, R88, 16777216 ;  /* 0x4b8000005858d820 */ /* 0x000fc40000400000 */
[----:B------:R-:W-:Y:S02]  /*bc20*/  @!P5 FMUL R62, R62, 16777216 ;  /* 0x4b8000003e3ed820 */ /* 0x000fe40000400000 */
[----:B------:R-:W-:Y:S01]  /*bc30*/  @!P5 FMUL R84, R84, 16777216 ;  /* 0x4b8000005454d820 */ /* 0x000fe20000400000 */
[----:B------:R-:W-:Y:S01]  /*bc40*/  FSETP.GT.AND P5, PT, |R238|, 8.50705917302346158658e+37, PT ;  /* 0x7e800000ee00780b */ /* 0x000fe20003fa4200 */
[----:B-1----:R-:W-:Y:S02]  /*bc50*/  FMUL R56, R58, R87 ;  /* 0x000000573a387220 */ /* 0x002fe40000400000 */
[----:B------:R0:W1:Y:S01]  /*bc60*/  MUFU.RCP R87, R236 ;  /* 0x000000ec00577308 */ /* 0x0000620000001000 */
[----:B------:R-:W-:Y:S02]  /*bc70*/  FMUL R166, R238, 8388608 ;  /* 0x4b000000eea67820 */ /* 0x000fe40000400000 */
[----:B------:R-:W-:Y:S02]  /*bc80*/  @P2 FMUL R61, R61, 0.25 ;  /* 0x3e8000003d3d2820 */ /* 0x000fe40000400000 */
[----:B------:R-:W-:Y:S01]  /*bc90*/  @P2 FMUL R83, R83, 0.25 ;  /* 0x3e80000053532820 */ /* 0x000fe20000400000 */
[----:B------:R-:W-:Y:S01]  /*bca0*/  FSEL R166, R166, R238, !P6 ;  /* 0x000000eea6a67208 */ /* 0x000fe20007000000 */
[----:B------:R-:W-:Y:S01]  /*bcb0*/  @P2 FMUL R79, R79, 0.25 ;  /* 0x3e8000004f4f2820 */ /* 0x000fe20000400000 */
[----:B------:R-:W-:Y:S01]  /*bcc0*/  FSETP.GEU.AND P6, PT, R239, 1.175494350822287508e-38, PT ;  /* 0x00800000ef00780b */ /* 0x000fe20003fce000 */
[----:B------:R-:W-:-:S02]  /*bcd0*/  @P2 FMUL R78, R78, 0.25 ;  /* 0x3e8000004e4e2820 */ /* 0x000fc40000400000 */
[----:B------:R-:W-:Y:S02]  /*bce0*/  @P2 FMUL R75, R75, 0.25 ;  /* 0x3e8000004b4b2820 */ /* 0x000fe40000400000 */
[----:B------:R-:W-:Y:S02]  /*bcf0*/  @P2 FMUL R74, R74, 0.25 ;  /* 0x3e8000004a4a2820 */ /* 0x000fe40000400000 */
[----:B------:R-:W-:Y:S02]  /*bd00*/  @P2 FMUL R71, R71, 0.25 ;  /* 0x3e80000047472820 */ /* 0x000fe40000400000 */
[----:B------:R-:W-:Y:S01]  /*bd10*/  @P2 FMUL R70, R70, 0.25 ;  /* 0x3e80000046462820 */ /* 0x000fe20000400000 */
[C---:B------:R-:W-:Y:S01]  /*bd20*/  FSETP.GT.AND P2, PT, |R239|.reuse, 8.50705917302346158658e+37, PT ;  /* 0x7e800000ef00780b */ /* 0x040fe20003f44200 */
[----:B------:R-:W-:Y:S01]  /*bd30*/  IMAD.MOV.U32 R160, RZ, RZ, R63 ;  /* 0x000000ffffa07224 */ /* 0x000fe200078e003f */
[----:B------:R-:W-:Y:S01]  /*bd40*/  IADD3 R63, R166, -0x3f3504f3, RZ ;  /* 0xc0cafb0da63f7810 */ /* 0x000fe20007ffe0ff */
[----:B0-----:R-:W-:-:S02]  /*bd50*/  FMUL R236, R239, 8388608 ;  /* 0x4b000000efec7820 */ /* 0x001fc40000400000 */
[----:B------:R-:W-:Y:S01]  /*bd60*/  @P5 FMUL R238, R238, 0.25 ;  /* 0x3e800000eeee5820 */ /* 0x000fe20000400000 */
[----:B------:R-:W-:Y:S01]  /*bd70*/  LOP3.LUT R63, R63, 0xff800000, RZ, 0xc0, !PT ;  /* 0xff8000003f3f7812 */ /* 0x000fe200078ec0ff */
[----:B------:R-:W-:Y:S01]  /*bd80*/  @!P1 FMUL R61, R61, 16777216 ;  /* 0x4b8000003d3d9820 */ /* 0x000fe20000400000 */
[----:B------:R-:W-:Y:S01]  /*bd90*/  FSEL R236, R236, R239, !P6 ;  /* 0x000000efecec7208 */ /* 0x000fe20007000000 */
[----:B------:R-:W-:Y:S02]  /*bda0*/  @!P1 FMUL R83, R83, 16777216 ;  /* 0x4b80000053539820 */ /* 0x000fe40000400000 */
[----:B------:R-:W-:Y:S02]  /*bdb0*/  @!P1 FMUL R79, R79, 16777216 ;  /* 0x4b8000004f4f9820 */ /* 0x000fe40000400000 */
[----:B------:R-:W-:Y:S02]  /*bdc0*/  @!P1 FMUL R78, R78, 16777216 ;  /* 0x4b8000004e4e9820 */ /* 0x000fe40000400000 */
[----:B------:R-:W-:-:S02]  /*bdd0*/  @!P1 FMUL R75, R75, 16777216 ;  /* 0x4b8000004b4b9820 */ /* 0x000fc40000400000 */
[----:B------:R-:W-:Y:S02]  /*bde0*/  @!P1 FMUL R74, R74, 16777216 ;  /* 0x4b8000004a4a9820 */ /* 0x000fe40000400000 */
[----:B------:R-:W-:Y:S02]  /*bdf0*/  @!P1 FMUL R71, R71, 16777216 ;  /* 0x4b80000047479820 */ /* 0x000fe40000400000 */
[----:B------:R-:W-:Y:S01]  /*be00*/  @!P1 FMUL R70, R70, 16777216 ;  /* 0x4b80000046469820 */ /* 0x000fe20000400000 */
[----:B------:R-:W-:Y:S01]  /*be10*/  FSETP.GEU.AND P1, PT, |R239|, 1.175494350822287508e-38, PT ;  /* 0x00800000ef00780b */ /* 0x000fe20003f2e200 */
[----:B------:R-:W-:Y:S02]  /*be20*/  IMAD.MOV.U32 R2, RZ, RZ, R112 ;  /* 0x000000ffff027224 */ /* 0x000fe400078e0070 */
[----:B------:R-:W-:Y:S02]  /*be30*/  IMAD.MOV.U32 R157, RZ, RZ, R66 ;  /* 0x000000ffff9d7224 */ /* 0x000fe400078e0042 */
[----:B------:R-:W-:-:S02]  /*be40*/  IMAD.MOV.U32 R46, RZ, RZ, R73 ;  /* 0x000000ffff2e7224 */ /* 0x000fc400078e0049 */
[----:B------:R-:W-:Y:S02]  /*be50*/  @!P3 FMUL R238, R238, 16777216 ;  /* 0x4b800000eeeeb820 */ /* 0x000fe40000400000 */
[----:B------:R-:W-:Y:S02]  /*be60*/  IMAD.MOV.U32 R112, RZ, RZ, R65 ;  /* 0x000000ffff707224 */ /* 0x000fe400078e0041 */
[----:B-1----:R-:W-:Y:S02]  /*be70*/  FMUL R73, R87, R62 ;  /* 0x0000003e57497220 */ /* 0x002fe40000400000 */
[C---:B------:R-:W-:Y:S02]  /*be80*/  FMUL R66, R68.reuse, R61 ;  /* 0x0000003d44427220 */ /* 0x040fe40000400000 */
[C---:B------:R-:W-:Y:S02]  /*be90*/  FMUL R67, R68.reuse, R83 ;  /* 0x0000005344437220 */ /* 0x040fe40000400000 */
[----:B------:R-:W-:-:S02]  /*bea0*/  FMUL R64, R68, R79 ;  /* 0x0000004f44407220 */ /* 0x000fc40000400000 */
[C---:B------:R-:W-:Y:S02]  /*beb0*/  FMUL R69, R68.reuse, R78 ;  /* 0x0000004e44457220 */ /* 0x040fe40000400000 */
[C---:B------:R-:W-:Y:S02]  /*bec0*/  FMUL R62, R68.reuse, R75 ;  /* 0x0000004b443e7220 */ /* 0x040fe40000400000 */
[C---:B------:R-:W-:Y:S02]  /*bed0*/  FMUL R61, R68.reuse, R74 ;  /* 0x0000004a443d7220 */ /* 0x040fe40000400000 */
[----:B------:R-:W-:Y:S01]  /*bee0*/  FMUL R65, R68, R71 ;  /* 0x0000004744417220 */ /* 0x000fe20000400000 */
[----:B------:R-:W-:Y:S01]  /*bef0*/  IADD3 R71, R236, -0x3f3504f3, RZ ;  /* 0xc0cafb0dec477810 */ /* 0x000fe20007ffe0ff */
[----:B------:R-:W-:Y:S02]  /*bf00*/  FFMA.FTZ R49, R48, 1.1920928955078125e-07, R49 ;  /* 0x3400000030317823 */ /* 0x000fe40000010031 */
[----:B------:R-:W-:Y:S01]  /*bf10*/  FMUL R68, R68, R70 ;  /* 0x0000004644447220 */ /* 0x000fe20000400000 */
[----:B------:R-:W0:Y:S01]  /*bf20*/  I2F R48, R63 ;  /* 0x0000003f00307306 */ /* 0x000e220000201400 */
[----:B------:R-:W-:Y:S01]  /*bf30*/  LOP3.LUT R71, R71, 0xff800000, RZ, 0xc0, !PT ;  /* 0xff80000047477812 */ /* 0x000fe200078ec0ff */
[----:B------:R-:W-:-:S02]  /*bf40*/  @P5 FMUL R46, R46, 0.25 ;  /* 0x3e8000002e2e5820 */ /* 0x000fc40000400000 */
[----:B------:R-:W-:Y:S02]  /*bf50*/  FMUL R54, R58, R98 ;  /* 0x000000623a367220 */ /* 0x000fe40000400000 */
[----:B------:R-:W-:Y:S02]  /*bf60*/  @!P3 FMUL R46, R46, 16777216 ;  /* 0x4b8000002e2eb820 */ /* 0x000fe40000400000 */
[----:B------:R-:W1:Y:S01]  /*bf70*/  MUFU.RCP R70, R238 ;  /* 0x000000ee00467308 */ /* 0x000e620000001000 */
[----:B------:R-:W-:Y:S02]  /*bf80*/  IMAD.MOV.U32 R156, RZ, RZ, R107 ;  /* 0x000000ffff9c7224 */ /* 0x000fe400078e006b */
[----:B------:R-:W-:Y:S01]  /*bf90*/  IMAD.MOV.U32 R154, RZ, RZ, R109 ;  /* 0x000000ffff9a7224 */ /* 0x000fe200078e006d */
[----:B------:R-:W-:Y:S01]  /*bfa0*/  MOV R109, R105 ;  /* 0x00000069006d7202 */ /* 0x000fe20000000f00 */
[----:B------:R-:W-:Y:S02]  /*bfb0*/  IMAD.MOV.U32 R105, RZ, RZ, R72 ;  /* 0x000000ffff697224 */ /* 0x000fe400078e0048 */
[----:B------:R-:W-:Y:S01]  /*bfc0*/  @P2 FMUL R239, R239, 0.25 ;  /* 0x3e800000efef2820 */ /* 0x000fe20000400000 */
[----:B------:R-:W2:Y:S01]  /*bfd0*/  I2F R75, R71 ;  /* 0x00000047004b7306 */ /* 0x000ea20000201400 */
[----:B0-----:R-:W-:Y:S01]  /*bfe0*/  FFMA.FTZ R47, R48, 1.1920928955078125e-07, R47 ;  /* 0x34000000302f7823 */ /* 0x001fe2000001002f */
[----:B------:R-:W-:Y:S01]  /*bff0*/  FSEL R48, RZ, -23, P6 ;  /* 0xc1b80000ff307808 */ /* 0x000fe20003000000 */
[----:B------:R-:W-:Y:S01]  /*c000*/  @P2 FMUL R160, R160, 0.25 ;  /* 0x3e800000a0a02820 */ /* 0x000fe20000400000 */
[----:B------:R-:W-:Y:S01]  /*c010*/  FSETP.GEU.AND P6, PT, R240, 1.175494350822287508e-38, PT ;  /* 0x00800000f000780b */ /* 0x000fe20003fce000 */
[----:B------:R-:W-:-:S02]  /*c020*/  @P2 FMUL R159, R159, 0.25 ;  /* 0x3e8000009f9f2820 */ /* 0x000fc40000400000 */
[----:B------:R-:W-:Y:S01]  /*c030*/  @P2 FMUL R158, R158, 0.25 ;  /* 0x3e8000009e9e2820 */ /* 0x000fe20000400000 */
[----:B------:R-:W-:Y:S01]  /*c040*/  FSEL R251, RZ, -23, P6 ;  /* 0xc1b80000fffb7808 */ /* 0x000fe20003000000 */
[----:B-1----:R-:W-:Y:S02]  /*c050*/  FMUL R98, R70, R46 ;  /* 0x0000002e46627220 */ /* 0x002fe40000400000 */
[----:B------:R-:W-:Y:S02]  /*c060*/  FMUL R46, R240, 8388608 ;  /* 0x4b000000f02e7820 */ /* 0x000fe40000400000 */
[----:B------:R-:W-:Y:S02]  /*c070*/  @P2 FMUL R157, R157, 0.25 ;  /* 0x3e8000009d9d2820 */ /* 0x000fe40000400000 */
[----:B------:R-:W-:Y:S01]  /*c080*/  @P2 FMUL R156, R156, 0.25 ;  /* 0x3e8000009c9c2820 */ /* 0x000fe20000400000 */
[----:B------:R-:W-:Y:S01]  /*c090*/  FSEL R46, R46, R240, !P6 ;  /* 0x000000f02e2e7208 */ /* 0x000fe20007000000 */
[----:B------:R-:W-:Y:S01]  /*c0a0*/  @P2 FMUL R155, R155, 0.25 ;  /* 0x3e8000009b9b2820 */ /* 0x000fe20000400000 */
[----:B------:R-:W-:Y:S01]  /*c0b0*/  FSETP.GEU.AND P6, PT, R241, 1.175494350822287508e-38, PT ;  /* 0x00800000f100780b */ /* 0x000fe20003fce000 */
[----:B------:R-:W-:-:S02]  /*c0c0*/  @P2 FMUL R111, R111, 0.25 ;  /* 0x3e8000006f6f2820 */ /* 0x000fc40000400000 */
[----:B------:R-:W-:Y:S01]  /*c0d0*/  @P2 FMUL R110, R110, 0.25 ;  /* 0x3e8000006e6e2820 */ /* 0x000fe20000400000 */
[----:B------:R-:W-:Y:S01]  /*c0e0*/  FSETP.GT.AND P2, PT, |R241|, 8.50705917302346158658e+37, PT ;  /* 0x7e800000f100780b */ /* 0x000fe20003f44200 */
[----:B------:R-:W-:Y:S01]  /*c0f0*/  @P5 FMUL R81, R81, 0.25 ;  /* 0x3e80000051515820 */ /* 0x000fe20000400000 */
[----:B------:R-:W-:Y:S01]  /*c100*/  FSEL R252, RZ, -23, P6 ;  /* 0xc1b80000fffc7808 */ /* 0x000fe20003000000 */
[----:B------:R-:W-:Y:S02]  /*c110*/  @P5 FMUL R80, R80, 0.25 ;  /* 0x3e80000050505820 */ /* 0x000fe40000400000 */
[----:B------:R-:W-:Y:S02]  /*c120*/  @P5 FMUL R77, R77, 0.25 ;  /* 0x3e8000004d4d5820 */ /* 0x000fe40000400000 */
[----:B------:R-:W-:Y:S02]  /*c130*/  @P5 FMUL R76, R76, 0.25 ;  /* 0x3e8000004c4c5820 */ /* 0x000fe40000400000 */
[----:B------:R-:W-:-:S02]  /*c140*/  @P5 FMUL R105, R105, 0.25 ;  /* 0x3e80000069695820 */ /* 0x000fc40000400000 */
[----:B------:R-:W-:Y:S02]  /*c150*/  @P5 FMUL R101, R101, 0.25 ;  /* 0x3e80000065655820 */ /* 0x000fe40000400000 */
[----:B------:R-:W-:Y:S01]  /*c160*/  @P5 FMUL R106, R106, 0.25 ;  /* 0x3e8000006a6a5820 */ /* 0x000fe20000400000 */
[----:B------:R-:W-:Y:S01]  /*c170*/  FSETP.GT.AND P5, PT, |R240|, 8.50705917302346158658e+37, PT ;  /* 0x7e800000f000780b */ /* 0x000fe20003fa4200 */
[----:B--2---:R-:W-:Y:S01]  /*c180*/  FFMA.FTZ R48, R75, 1.1920928955078125e-07, R48 ;  /* 0x340000004b307823 */ /* 0x004fe20000010030 */
[----:B------:R-:W-:Y:S01]  /*c190*/  IADD3 R75, R46, -0x3f3504f3, RZ ;  /* 0xc0cafb0d2e4b7810 */ /* 0x000fe20007ffe0ff */
[----:B------:R-:W-:Y:S02]  /*c1a0*/  @!P1 FMUL R239, R239, 16777216 ;  /* 0x4b800000efef9820 */ /* 0x000fe40000400000 */
[----:B------:R-:W-:Y:S01]  /*c1b0*/  @!P1 FMUL R160, R160, 16777216 ;  /* 0x4b800000a0a09820 */ /* 0x000fe20000400000 */
[----:B------:R-:W-:Y:S01]  /*c1c0*/  LOP3.LUT R75, R75, 0xff800000, RZ, 0xc0, !PT ;  /* 0xff8000004b4b7812 */ /* 0x000fe200078ec0ff */
[----:B------:R-:W-:Y:S01]  /*c1d0*/  @!P1 FMUL R159, R159, 16777216 ;  /* 0x4b8000009f9f9820 */ /* 0x000fe20000400000 */
[----:B------:R0:W-:Y:S01]  /*c1e0*/  MUFU.RCP R83, R239 ;  /* 0x000000ef00537308 */ /* 0x0001e20000001000 */
[----:B------:R-:W-:-:S02]  /*c1f0*/  @!P1 FMUL R158, R158, 16777216 ;  /* 0x4b8000009e9e9820 */ /* 0x000fc40000400000 */
[----:B------:R-:W-:Y:S02]  /*c200*/  @!P1 FMUL R157, R157, 16777216 ;  /* 0x4b8000009d9d9820 */ /* 0x000fe40000400000 */
[----:B------:R-:W-:Y:S02]  /*c210*/  @!P1 FMUL R156, R156, 16777216 ;  /* 0x4b8000009c9c9820 */ /* 0x000fe40000400000 */
[----:B------:R-:W-:Y:S02]  /*c220*/  @!P1 FMUL R155, R155, 16777216 ;  /* 0x4b8000009b9b9820 */ /* 0x000fe40000400000 */
[----:B------:R-:W-:Y:S02]  /*c230*/  @!P1 FMUL R111, R111, 16777216 ;  /* 0x4b8000006f6f9820 */ /* 0x000fe40000400000 */
[----:B------:R-:W-:Y:S01]  /*c240*/  @!P1 FMUL R110, R110, 16777216 ;  /* 0x4b8000006e6e9820 */ /* 0x000fe20000400000 */
[----:B------:R-:W-:Y:S01]  /*c250*/  FSETP.GEU.AND P1, PT, |R241|, 1.175494350822287508e-38, PT ;  /* 0x00800000f100780b */ /* 0x000fe20003f2e200 */
[----:B------:R-:W-:-:S02]  /*c260*/  @!P3 FMUL R81, R81, 16777216 ;  /* 0x4b8000005151b820 */ /* 0x000fc40000400000 */
[----:B------:R-:W-:Y:S02]  /*c270*/  @!P3 FMUL R80, R80, 16777216 ;  /* 0x4b8000005050b820 */ /* 0x000fe40000400000 */
[----:B------:R-:W-:Y:S02]  /*c280*/  @!P3 FMUL R77, R77, 16777216 ;  /* 0x4b8000004d4db820 */ /* 0x000fe40000400000 */
[----:B------:R-:W-:Y:S02]  /*c290*/  @!P3 FMUL R76, R76, 16777216 ;  /* 0x4b8000004c4cb820 */ /* 0x000fe40000400000 */
[----:B------:R-:W-:Y:S02]  /*c2a0*/  @!P3 FMUL R105, R105, 16777216 ;  /* 0x4b8000006969b820 */ /* 0x000fe40000400000 */
[----:B------:R-:W-:Y:S02]  /*c2b0*/  @!P3 FMUL R101, R101, 16777216 ;  /* 0x4b8000006565b820 */ /* 0x000fe40000400000 */
[----:B------:R-:W-:Y:S01]  /*c2c0*/  @!P3 FMUL R106, R106, 16777216 ;  /* 0x4b8000006a6ab820 */ /* 0x000fe20000400000 */
[----:B------:R-:W-:Y:S01]  /*c2d0*/  FSETP.GEU.AND P3, PT, |R240|, 1.175494350822287508e-38, PT ;  /* 0x00800000f000780b */ /* 0x000fe20003f6e200 */
[----:B------:R-:W-:-:S02]  /*c2e0*/  FMUL R237, R241, 8388608 ;  /* 0x4b000000f1ed7820 */ /* 0x000fc40000400000 */
[----:B------:R-:W-:Y:S02]  /*c2f0*/  IMAD.MOV.U32 R114, RZ, RZ, R108 ;  /* 0x000000ffff727224 */ /* 0x000fe400078e006c */
[C---:B------:R-:W-:Y:S01]  /*c300*/  FMUL R102, R70.reuse, R81 ;  /* 0x0000005146667220 */ /* 0x040fe20000400000 */
[----:B------:R-:W-:Y:S01]  /*c310*/  FSEL R237, R237, R241, !P6 ;  /* 0x000000f1eded7208 */ /* 0x000fe20007000000 */
[----:B------:R-:W-:Y:S01]  /*c320*/  FMUL R107, R70, R80 ;  /* 0x00000050466b7220 */ /* 0x000fe20000400000 */
[----:B------:R-:W-:Y:S01]  /*c330*/  FSETP.GEU.AND P6, PT, R242, 1.175494350822287508e-38, PT ;  /* 0x00800000f200780b */ /* 0x000fe20003fce000 */
[C---:B------:R-:W-:Y:S02]  /*c340*/  FMUL R103, R70.reuse, R77 ;  /* 0x0000004d46677220 */ /* 0x040fe40000400000 */
[C---:B------:R-:W-:Y:S02]  /*c350*/  FMUL R108, R70.reuse, R76 ;  /* 0x0000004c466c7220 */ /* 0x040fe40000400000 */
[----:B------:R-:W-:-:S02]  /*c360*/  FMUL R105, R70, R105 ;  /* 0x0000006946697220 */ /* 0x000fc40000400000 */
[C---:B------:R-:W-:Y:S02]  /*c370*/  FMUL R101, R70.reuse, R101 ;  /* 0x0000006546657220 */ /* 0x040fe40000400000 */
[----:B------:R-:W-:Y:S02]  /*c380*/  FMUL R106, R70, R106 ;  /* 0x0000006a466a7220 */ /* 0x000fe40000400000 */
[----:B------:R-:W1:Y:S01]  /*c390*/  I2F R70, R75 ;  /* 0x0000004b00467306 */ /* 0x000e620000201400 */
[----:B------:R-:W-:Y:S02]  /*c3a0*/  @P2 FMUL R241, R241, 0.25 ;  /* 0x3e800000f1f12820 */ /* 0x000fe40000400000 */
[----:B------:R-:W-:Y:S02]  /*c3b0*/  FMUL R52, R58, R99 ;  /* 0x000000633a347220 */ /* 0x000fe40000400000 */
[----:B------:R-:W-:Y:S02]  /*c3c0*/  @!P1 FMUL R241, R241, 16777216 ;  /* 0x4b800000f1f19820 */ /* 0x000fe40000400000 */
[----:B------:R-:W-:-:S02]  /*c3d0*/  FMUL R238, R242, 8388608 ;  /* 0x4b000000f2ee7820 */ /* 0x000fc40000400000 */
[----:B------:R-:W2:Y:S01]  /*c3e0*/  MUFU.RCP R99, R241 ;  /* 0x000000f100637308 */ /* 0x000ea20000001000 */
[----:B------:R-:W-:Y:S02]  /*c3f0*/  @P5 FMUL R240, R240, 0.25 ;  /* 0x3e800000f0f05820 */ /* 0x000fe40000400000 */
[----:B------:R-:W-:Y:S01]  /*c400*/  FSEL R238, R238, R242, !P6 ;  /* 0x000000f2eeee7208 */ /* 0x000fe20007000000 */
[----:B------:R-:W-:Y:S02]  /*c410*/  @P2 FMUL R100, R100, 0.25 ;  /* 0x3e80000064642820 */ /* 0x000fe40000400000 */
[----:B0-----:R-:W-:Y:S02]  /*c420*/  FMUL R239, R243, 8388608 ;  /* 0x4b000000f3ef7820 */ /* 0x001fe40000400000 */
[----:B-1----:R-:W-:Y:S01]  /*c430*/  FFMA.FTZ R251, R70, 1.1920928955078125e-07, R251 ;  /* 0x3400000046fb7823 */ /* 0x002fe200000100fb */
[----:B------:R-:W-:Y:S01]  /*c440*/  FSEL R70, RZ, -23, P6 ;  /* 0xc1b80000ff467808 */ /* 0x000fe20003000000 */
[----:B------:R-:W-:Y:S01]  /*c450*/  @P5 FMUL R113, R113, 0.25 ;  /* 0x3e80000071715820 */ /* 0x000fe20000400000 */
[----:B------:R-:W-:Y:S01]  /*c460*/  FSETP.GEU.AND P6, PT, R243, 1.175494350822287508e-38, PT ;  /* 0x00800000f300780b */ /* 0x000fe20003fce000 */
[----:B------:R-:W-:-:S02]  /*c470*/  @P5 FMUL R118, R118, 0.25 ;  /* 0x3e80000076765820 */ /* 0x000fc40000400000 */
[----:B------:R-:W-:Y:S01]  /*c480*/  @!P3 FMUL R240, R240, 16777216 ;  /* 0x4b800000f0f0b820 */ /* 0x000fe20000400000 */
[----:B------:R-:W-:Y:S01]  /*c490*/  FSEL R239, R239, R243, !P6 ;  /* 0x000000f3efef7208 */ /* 0x000fe20007000000 */
[----:B------:R-:W-:Y:S02]  /*c4a0*/  @P5 FMUL R112, R112, 0.25 ;  /* 0x3e80000070705820 */ /* 0x000fe40000400000 */
[----:B------:R-:W-:Y:S02]  /*c4b0*/  @P5 FMUL R119, R119, 0.25 ;  /* 0x3e80000077775820 */ /* 0x000fe40000400000 */
[----:B------:R-:W-:Y:S02]  /*c4c0*/  @P5 FMUL R109, R109, 0.25 ;  /* 0x3e8000006d6d5820 */ /* 0x000fe40000400000 */
[----:B------:R-:W-:Y:S02]  /*c4d0*/  @P5 FMUL R104, R104, 0.25 ;  /* 0x3e80000068685820 */ /* 0x000fe40000400000 */
[----:B------:R-:W-:-:S02]  /*c4e0*/  @P5 FMUL R154, R154, 0.25 ;  /* 0x3e8000009a9a5820 */ /* 0x000fc40000400000 */
[----:B------:R-:W-:Y:S01]  /*c4f0*/  @P5 FMUL R114, R114, 0.25 ;  /* 0x3e80000072725820 */ /* 0x000fe20000400000 */
[----:B------:R-:W-:Y:S01]  /*c500*/  FSETP.GT.AND P5, PT, |R242|, 8.50705917302346158658e+37, PT ;  /* 0x7e800000f200780b */ /* 0x000fe20003fa4200 */
[----:B------:R-:W-:Y:S02]  /*c510*/  @!P1 FMUL R100, R100, 16777216 ;  /* 0x4b80000064649820 */ /* 0x000fe40000400000 */
[C---:B------:R-:W-:Y:S02]  /*c520*/  FMUL R55, R58.reuse, R95 ;  /* 0x0000005f3a377220 */ /* 0x040fe40000400000 */
[----:B------:R-:W-:Y:S02]  /*c530*/  FMUL R51, R58, R91 ;  /* 0x0000005b3a337220 */ /* 0x000fe40000400000 */
[----:B------:R-:W-:Y:S01]  /*c540*/  FMUL R95, R87, R92 ;  /* 0x0000005c575f7220 */ /* 0x000fe20000400000 */
[----:B------:R-:W0:Y:S01]  /*c550*/  MUFU.RCP R91, R240 ;  /* 0x000000f0005b7308 */ /* 0x000e220000001000 */
[----:B------:R-:W-:-:S02]  /*c560*/  @!P3 FMUL R113, R113, 16777216 ;  /* 0x4b8000007171b820 */ /* 0x000fc40000400000 */
[----:B------:R-:W-:Y:S02]  /*c570*/  @!P3 FMUL R118, R118, 16777216 ;  /* 0x4b8000007676b820 */ /* 0x000fe40000400000 */
[----:B------:R-:W-:Y:S02]  /*c580*/  @!P3 FMUL R112, R112, 16777216 ;  /* 0x4b8000007070b820 */ /* 0x000fe40000400000 */
[----:B------:R-:W-:Y:S02]  /*c590*/  @!P3 FMUL R119, R119, 16777216 ;  /* 0x4b8000007777b820 */ /* 0x000fe40000400000 */
[----:B------:R-:W-:Y:S02]  /*c5a0*/  @!P3 FMUL R109, R109, 16777216 ;  /* 0x4b8000006d6db820 */ /* 0x000fe40000400000 */
[----:B------:R-:W-:Y:S02]  /*c5b0*/  @!P3 FMUL R104, R104, 16777216 ;  /* 0x4b8000006868b820 */ /* 0x000fe40000400000 */
[----:B------:R-:W-:-:S02]  /*c5c0*/  @!P3 FMUL R154, R154, 16777216 ;  /* 0x4b8000009a9ab820 */ /* 0x000fc40000400000 */
[----:B------:R-:W-:Y:S01]  /*c5d0*/  @!P3 FMUL R114, R114, 16777216 ;  /* 0x4b8000007272b820 */ /* 0x000fe20000400000 */
[----:B------:R-:W-:Y:S01]  /*c5e0*/  FSETP.GEU.AND P3, PT, |R242|, 1.175494350822287508e-38, PT ;  /* 0x00800000f200780b */ /* 0x000fe20003f6e200 */
[----:B------:R-:W-:Y:S02]  /*c5f0*/  @P2 FMUL R115, R115, 0.25 ;  /* 0x3e80000073732820 */ /* 0x000fe40000400000 */
[----:B--2---:R-:W-:Y:S01]  /*c600*/  FMUL R92, R99, R100 ;  /* 0x00000064635c7220 */ /* 0x004fe20000400000 */
[----:B------:R-:W-:Y:S01]  /*c610*/  IADD3 R100, R239, -0x3f3504f3, RZ ;  /* 0xc0cafb0def647810 */ /* 0x000fe20007ffe0ff */
[----:B------:R-:W-:Y:S02]  /*c620*/  @!P1 FMUL R115, R115, 16777216 ;  /* 0x4b80000073739820 */ /* 0x000fe40000400000 */
[----:B------:R-:W-:Y:S01]  /*c630*/  FMUL R57, R58, R94 ;  /* 0x0000005e3a397220 */ /* 0x000fe20000400000 */
[----:B------:R-:W-:Y:S01]  /*c640*/  LOP3.LUT R100, R100, 0xff800000, RZ, 0xc0, !PT ;  /* 0xff80000064647812 */ /* 0x000fe200078ec0ff */
[----:B------:R-:W-:-:S02]  /*c650*/  FMUL R53, R58, R90 ;  /* 0x0000005a3a357220 */ /* 0x000fc40000400000 */
[----:B------:R-:W-:Y:S02]  /*c660*/  FMUL R58, R58, R86 ;  /* 0x000000563a3a7220 */ /* 0x000fe40000400000 */
[C---:B------:R-:W-:Y:S02]  /*c670*/  FMUL R82, R87.reuse, R97 ;  /* 0x0000006157527220 */ /* 0x040fe40000400000 */
[C---:B------:R-:W-:Y:S02]  /*c680*/  FMUL R94, R87.reuse, R96 ;  /* 0x00000060575e7220 */ /* 0x040fe40000400000 */
[C---:B------:R-:W-:Y:S02]  /*c690*/  FMUL R85, R87.reuse, R93 ;  /* 0x0000005d57557220 */ /* 0x040fe40000400000 */
[C---:B------:R-:W-:Y:S02]  /*c6a0*/  FMUL R72, R87.reuse, R89 ;  /* 0x0000005957487220 */ /* 0x040fe40000400000 */
[----:B------:R-:W-:-:S02]  /*c6b0*/  FMUL R86, R87, R88 ;  /* 0x0000005857567220 */ /* 0x000fc40000400000 */
[----:B------:R-:W-:Y:S01]  /*c6c0*/  FMUL R87, R87, R84 ;  /* 0x0000005457577220 */ /* 0x000fe20000400000 */
[----:B------:R-:W-:Y:S01]  /*c6d0*/  IADD3 R84, R237, -0x3f3504f3, RZ ;  /* 0xc0cafb0ded547810 */ /* 0x000fe20007ffe0ff */
[----:B------:R-:W-:Y:S02]  /*c6e0*/  FMUL R90, R99, R115 ;  /* 0x00000073635a7220 */ /* 0x000fe40000400000 */
[----:B------:R-:W-:Y:S01]  /*c6f0*/  @P5 FMUL R242, R242, 0.25 ;  /* 0x3e800000f2f25820 */ /* 0x000fe20000400000 */
[----:B------:R-:W1:Y:S01]  /*c700*/  I2F R115, R100 ;  /* 0x0000006400737306 */ /* 0x000e620000201400 */
[----:B------:R-:W-:Y:S01]  /*c710*/  LOP3.LUT R84, R84, 0xff800000, RZ, 0xc0, !PT ;  /* 0xff80000054547812 */ /* 0x000fe200078ec0ff */
[----:B------:R-:W-:Y:S02]  /*c720*/  FMUL R79, R83, R111 ;  /* 0x0000006f534f7220 */ /* 0x000fe40000400000 */
[----:B------:R-:W-:Y:S02]  /*c730*/  @!P3 FMUL R242, R242, 16777216 ;  /* 0x4b800000f2f2b820 */ /* 0x000fe40000400000 */
[----:B0-----:R-:W-:-:S02]  /*c740*/  FMUL R111, R91, R113 ;  /* 0x000000715b6f7220 */ /* 0x001fc40000400000 */
[----:B------:R-:W-:Y:S01]  /*c750*/  FMUL R80, R83, R157 ;  /* 0x0000009d53507220 */ /* 0x000fe20000400000 */
[----:B------:R-:W0:Y:S01]  /*c760*/  I2F R89, R84 ;  /* 0x0000005400597306 */ /* 0x000e220000201400 */
[----:B------:R-:W-:Y:S01]  /*c770*/  FMUL R113, R91, R104 ;  /* 0x000000685b717220 */ /* 0x000fe20000400000 */
[----:B------:R-:W-:Y:S01]  /*c780*/  FSEL R104, RZ, -23, P6 ;  /* 0xc1b80000ff687808 */ /* 0x000fe20003000000 */
[C---:B------:R-:W-:Y:S01]  /*c790*/  FMUL R240, R244.reuse, 8388608 ;  /* 0x4b000000f4f07820 */ /* 0x040fe20000400000 */
[----:B------:R-:W-:Y:S01]  /*c7a0*/  FSETP.GEU.AND P6, PT, R244, 1.175494350822287508e-38, PT ;  /* 0x00800000f400780b */ /* 0x000fe20003fce000 */
[----:B------:R-:W-:Y:S02]  /*c7b0*/  @P2 FMUL R153, R153, 0.25 ;  /* 0x3e80000099992820 */ /* 0x000fe40000400000 */
[----:B------:R-:W-:Y:S01]  /*c7c0*/  @P2 FMUL R152, R152, 0.25 ;  /* 0x3e80000098982820 */ /* 0x000fe20000400000 */
[----:B------:R-:W2:Y:S01]  /*c7d0*/  MUFU.RCP R157, R242 ;  /* 0x000000f2009d7308 */ /* 0x000ea20000001000 */
[----:B------:R-:W-:Y:S01]  /*c7e0*/  FSEL R240, R240, R244, !P6 ;  /* 0x000000f4f0f07208 */ /* 0x000fe20007000000 */
[----:B------:R-:W-:-:S02]  /*c7f0*/  @P2 FMUL R123, R123, 0.25 ;  /* 0x3e8000007b7b2820 */ /* 0x000fc40000400000 */
[----:B------:R-:W-:Y:S02]  /*c800*/  @P2 FMUL R122, R122, 0.25 ;  /* 0x3e8000007a7a2820 */ /* 0x000fe40000400000 */
[----:B------:R-:W-:Y:S02]  /*c810*/  @P2 FMUL R127, R127, 0.25 ;  /* 0x3e8000007f7f2820 */ /* 0x000fe40000400000 */
[----:B------:R-:W-:Y:S01]  /*c820*/  @P2 FMUL R126, R126, 0.25 ;  /* 0x3e8000007e7e2820 */ /* 0x000fe20000400000 */
[----:B------:R-:W-:Y:S01]  /*c830*/  FSETP.GEU.AND P2, PT, |R243|, 1.175494350822287508e-38, PT ;  /* 0x00800000f300780b */ /* 0x000fe20003f4e200 */
[----:B------:R-:W-:Y:S02]  /*c840*/  @P5 FMUL R3, R3, 0.25 ;  /* 0x3e80000003035820 */ /* 0x000fe40000400000 */
[----:B------:R-:W-:Y:S02]  /*c850*/  @P5 FMUL R2, R2, 0.25 ;  /* 0x3e80000002025820 */ /* 0x000fe40000400000 */
[----:B------:R-:W-:-:S02]  /*c860*/  @P5 FMUL R117, R117, 0.25 ;  /* 0x3e80000075755820 */ /* 0x000fc40000400000 */
[----:B------:R-:W-:Y:S02]  /*c870*/  @P5 FMUL R116, R116, 0.25 ;  /* 0x3e80000074745820 */ /* 0x000fe40000400000 */
[----:B------:R-:W-:Y:S02]  /*c880*/  @P5 FMUL R121, R121, 0.25 ;  /* 0x3e80000079795820 */ /* 0x000fe40000400000 */
[----:B------:R-:W-:Y:S02]  /*c890*/  @P5 FMUL R120, R120, 0.25 ;  /* 0x3e80000078785820 */ /* 0x000fe40000400000 */
[----:B------:R-:W-:Y:S02]  /*c8a0*/  @P5 FMUL R125, R125, 0.25 ;  /* 0x3e8000007d7d5820 */ /* 0x000fe40000400000 */
[----:B------:R-:W-:Y:S01]  /*c8b0*/  @P5 FMUL R124, R124, 0.25 ;  /* 0x3e8000007c7c5820 */ /* 0x000fe20000400000 */
[----:B------:R-:W-:Y:S01]  /*c8c0*/  FSETP.GEU.AND P5, PT, |R244|, 1.175494350822287508e-38, PT ;  /* 0x00800000f400780b */ /* 0x000fe20003fae200 */
[----:B-1----:R-:W-:Y:S01]  /*c8d0*/  FFMA.FTZ R104, R115, 1.1920928955078125e-07, R104 ;  /* 0x3400000073687823 */ /* 0x002fe20000010068 */
[----:B------:R-:W-:Y:S01]  /*c8e0*/  IADD3 R115, R240, -0x3f3504f3, RZ ;  /* 0xc0cafb0df0737810 */ /* 0x000fe20007ffe0ff */
[----:B------:R-:W-:-:S02]  /*c8f0*/  @!P1 FMUL R153, R153, 16777216 ;  /* 0x4b80000099999820 */ /* 0x000fc40000400000 */
[----:B------:R-:W-:Y:S01]  /*c900*/  @!P1 FMUL R152, R152, 16777216 ;  /* 0x4b80000098989820 */ /* 0x000fe20000400000 */
[----:B------:R-:W-:Y:S01]  /*c910*/  LOP3.LUT R115, R115, 0xff800000, RZ, 0xc0, !PT ;  /* 0xff80000073737812 */ /* 0x000fe200078ec0ff */
[----:B------:R-:W-:Y:S02]  /*c920*/  @!P1 FMUL R123, R123, 16777216 ;  /* 0x4b8000007b7b9820 */ /* 0x000fe40000400000 */
[----:B------:R-:W-:Y:S02]  /*c930*/  @!P1 FMUL R122, R122, 16777216 ;  /* 0x4b8000007a7a9820 */ /* 0x000fe40000400000 */
[----:B------:R-:W-:Y:S02]  /*c940*/  @!P1 FMUL R127, R127, 16777216 ;  /* 0x4b8000007f7f9820 */ /* 0x000fe40000400000 */
[C---:B------:R-:W-:Y:S02]  /*c950*/  FMUL R76, R83.reuse, R160 ;  /* 0x000000a0534c7220 */ /* 0x040fe40000400000 */
[----:B------:R-:W-:-:S02]  /*c960*/  FMUL R77, R83, R159 ;  /* 0x0000009f534d7220 */ /* 0x000fc40000400000 */
[C---:B------:R-:W-:Y:S02]  /*c970*/  FMUL R81, R83.reuse, R158 ;  /* 0x0000009e53517220 */ /* 0x040fe40000400000 */
[C---:B------:R-:W-:Y:S02]  /*c980*/  FMUL R78, R83.reuse, R156 ;  /* 0x0000009c534e7220 */ /* 0x040fe40000400000 */
[----:B------:R-:W-:Y:S02]  /*c990*/  FMUL R74, R83, R155 ;  /* 0x0000009b534a7220 */ /* 0x000fe40000400000 */
[----:B------:R-:W-:Y:S01]  /*c9a0*/  @!P1 FMUL R126, R126, 16777216 ;  /* 0x4b8000007e7e9820 */ /* 0x000fe20000400000 */
[----:B------:R-:W-:Y:S01]  /*c9b0*/  FSETP.GT.AND P1, PT, |R243|, 8.50705917302346158658e+37, PT ;  /* 0x7e800000f300780b */ /* 0x000fe20003f24200 */
[----:B------:R-:W-:Y:S02]  /*c9c0*/  @!P3 FMUL R3, R3, 16777216 ;  /* 0x4b8000000303b820 */ /* 0x000fe40000400000 */
[----:B------:R-:W-:-:S02]  /*c9d0*/  FMUL R83, R83, R110 ;  /* 0x0000006e53537220 */ /* 0x000fc40000400000 */
[----:B------:R-:W-:Y:S02]  /*c9e0*/  @!P3 FMUL R2, R2, 16777216 ;  /* 0x4b8000000202b820 */ /* 0x000fe40000400000 */
[----:B------:R-:W-:Y:S02]  /*c9f0*/  @!P3 FMUL R117, R117, 16777216 ;  /* 0x4b8000007575b820 */ /* 0x000fe40000400000 */
[----:B------:R-:W-:Y:S02]  /*ca00*/  @!P3 FMUL R116, R116, 16777216 ;  /* 0x4b8000007474b820 */ /* 0x000fe40000400000 */
[----:B------:R-:W-:Y:S02]  /*ca10*/  @!P3 FMUL R121, R121, 16777216 ;  /* 0x4b8000007979b820 */ /* 0x000fe40000400000 */
[----:B------:R-:W-:Y:S02]  /*ca20*/  @!P3 FMUL R120, R120, 16777216 ;  /* 0x4b8000007878b820 */ /* 0x000fe40000400000 */
[----:B------:R-:W-:-:S02]  /*ca30*/  @!P3 FMUL R125, R125, 16777216 ;  /* 0x4b8000007d7db820 */ /* 0x000fc40000400000 */
[----:B------:R-:W-:Y:S01]  /*ca40*/  @!P3 FMUL R124, R124, 16777216 ;  /* 0x4b8000007c7cb820 */ /* 0x000fe20000400000 */
[----:B------:R-:W-:Y:S01]  /*ca50*/  FSETP.GT.AND P3, PT, |R244|, 8.50705917302346158658e+37, PT ;  /* 0x7e800000f400780b */ /* 0x000fe20003f64200 */
[C---:B------:R-:W-:Y:S02]  /*ca60*/  FMUL R118, R91.reuse, R118 ;  /* 0x000000765b767220 */ /* 0x040fe40000400000 */
[C---:B------:R-:W-:Y:S02]  /*ca70*/  FMUL R112, R91.reuse, R112 ;  /* 0x000000705b707220 */ /* 0x040fe40000400000 */
[C---:B------:R-:W-:Y:S02]  /*ca80*/  FMUL R119, R91.reuse, R119 ;  /* 0x000000775b777220 */ /* 0x040fe40000400000 */
[C---:B------:R-:W-:Y:S02]  /*ca90*/  FMUL R109, R91.reuse, R109 ;  /* 0x0000006d5b6d7220 */ /* 0x040fe40000400000 */
[----:B------:R-:W-:-:S02]  /*caa0*/  FMUL R110, R91, R154 ;  /* 0x0000009a5b6e7220 */ /* 0x000fc40000400000 */
[----:B------:R-:W-:Y:S02]  /*cab0*/  FMUL R114, R91, R114 ;  /* 0x000000725b727220 */ /* 0x000fe40000400000 */
[C---:B------:R-:W-:Y:S02]  /*cac0*/  FMUL R91, R99.reuse, R153 ;  /* 0x00000099635b7220 */ /* 0x040fe40000400000 */
[C---:B------:R-:W-:Y:S02]  /*cad0*/  FMUL R93, R99.reuse, R152 ;  /* 0x00000098635d7220 */ /* 0x040fe40000400000 */
[C---:B------:R-:W-:Y:S02]  /*cae0*/  FMUL R88, R99.reuse, R123 ;  /* 0x0000007b63587220 */ /* 0x040fe40000400000 */
[C---:B------:R-:W-:Y:S02]  /*caf0*/  FMUL R96, R99.reuse, R122 ;  /* 0x0000007a63607220 */ /* 0x040fe40000400000 */
[----:B------:R-:W-:-:S02]  /*cb00*/  FMUL R97, R99, R127 ;  /* 0x0000007f63617220 */ /* 0x000fc40000400000 */
[----:B0-----:R-:W-:Y:S01]  /*cb10*/  FFMA.FTZ R252, R89, 1.1920928955078125e-07, R252 ;  /* 0x3400000059fc7823 */ /* 0x001fe200000100fc */
[----:B------:R-:W-:Y:S01]  /*cb20*/  IADD3 R89, R238, -0x3f3504f3, RZ ;  /* 0xc0cafb0dee597810 */ /* 0x000fe20007ffe0ff */
[----:B------:R-:W-:Y:S02]  /*cb30*/  FMUL R99, R99, R126 ;  /* 0x0000007e63637220 */ /* 0x000fe40000400000 */
[----:B--2---:R-:W-:Y:S01]  /*cb40*/  FMUL R126, R157, R3 ;  /* 0x000000039d7e7220 */ /* 0x004fe20000400000 */
[----:B------:R-:W-:Y:S01]  /*cb50*/  LOP3.LUT R89, R89, 0xff800000, RZ, 0xc0, !PT ;  /* 0xff80000059597812 */ /* 0x000fe200078ec0ff */
[----:B------:R-:W0:Y:S01]  /*cb60*/  I2F R3, R115 ;  /* 0x0000007300037306 */ /* 0x000e220000201400 */
[----:B------:R-:W-:Y:S02]  /*cb70*/  @P3 FMUL R244, R244, 0.25 ;  /* 0x3e800000f4f43820 */ /* 0x000fe40000400000 */
[----:B------:R-:W-:Y:S01]  /*cb80*/  FMUL R154, R157, R116 ;  /* 0x000000749d9a7220 */ /* 0x000fe20000400000 */
[----:B------:R-:W-:Y:S01]  /*cb90*/  FSEL R116, RZ, -23, P6 ;  /* 0xc1b80000ff747808 */ /* 0x000fe20003000000 */
[----:B------:R-:W-:Y:S01]  /*cba0*/  @!P5 FMUL R244, R244, 16777216 ;  /* 0x4b800000f4f4d820 */ /* 0x000fe20000400000 */
[----:B------:R-:W-:Y:S01]  /*cbb0*/  FSETP.GEU.AND P6, PT, R245, 1.175494350822287508e-38, PT ;  /* 0x00800000f500780b */ /* 0x000fe20003fce000 */
[----:B------:R-:W-:Y:S01]  /*cbc0*/  @P1 FMUL R243, R243, 0.25 ;  /* 0x3e800000f3f31820 */ /* 0x000fe20000400000 */
[----:B------:R-:W1:Y:S01]  /*cbd0*/  I2F R155, R89 ;  /* 0x00000059009b7306 */ /* 0x000e620000201400 */
[----:B------:R-:W-:Y:S01]  /*cbe0*/  @P1 FMUL R131, R131, 0.25 ;  /* 0x3e80000083831820 */ /* 0x000fe20000400000 */
[----:B------:R-:W-:Y:S01]  /*cbf0*/  FSEL R123, RZ, -23, P6 ;  /* 0xc1b80000ff7b7808 */ /* 0x000fe20003000000 */
[----:B------:R-:W-:-:S02]  /*cc00*/  @P1 FMUL R130, R130, 0.25 ;  /* 0x3e80000082821820 */ /* 0x000fc40000400000 */
[----:B------:R-:W-:Y:S02]  /*cc10*/  @P1 FMUL R135, R135, 0.25 ;  /* 0x3e80000087871820 */ /* 0x000fe40000400000 */
[----:B------:R-:W-:Y:S02]  /*cc20*/  @P1 FMUL R134, R134, 0.25 ;  /* 0x3e80000086861820 */ /* 0x000fe40000400000 */
[----:B------:R-:W-:Y:S02]  /*cc30*/  @P1 FMUL R139, R139, 0.25 ;  /* 0x3e8000008b8b1820 */ /* 0x000fe40000400000 */
[----:B------:R-:W-:Y:S02]  /*cc40*/  @P1 FMUL R138, R138, 0.25 ;  /* 0x3e8000008a8a1820 */ /* 0x000fe40000400000 */
[----:B------:R-:W-:Y:S02]  /*cc50*/  @P1 FMUL R151, R151, 0.25 ;  /* 0x3e80000097971820 */ /* 0x000fe40000400000 */
[----:B------:R-:W-:Y:S01]  /*cc60*/  @P1 FMUL R150, R150, 0.25 ;  /* 0x3e80000096961820 */ /* 0x000fe20000400000 */
[----:B------:R-:W-:Y:S01]  /*cc70*/  FSETP.GT.AND P1, PT, |R245|, 8.50705917302346158658e+37, PT ;  /* 0x7e800000f500780b */ /* 0x000fe20003f24200 */
[----:B0-----:R-:W-:-:S02]  /*cc80*/  FFMA.FTZ R116, R3, 1.1920928955078125e-07, R116 ;  /* 0x3400000003747823 */ /* 0x001fc40000010074 */
[----:B------:R-:W-:Y:S01]  /*cc90*/  FMUL R241, R245, 8388608 ;  /* 0x4b000000f5f17820 */ /* 0x000fe20000400000 */
[----:B------:R-:W0:Y:S01]  /*cca0*/  MUFU.RCP R3, R244 ;  /* 0x000000f400037308 */ /* 0x000e220000001000 */
[----:B------:R-:W-:Y:S02]  /*ccb0*/  @!P2 FMUL R243, R243, 16777216 ;  /* 0x4b800000f3f3a820 */ /* 0x000fe40000400000 */
[----:B------:R-:W-:Y:S01]  /*ccc0*/  @!P2 FMUL R131, R131, 16777216 ;  /* 0x4b8000008383a820 */ /* 0x000fe20000400000 */
[----:B------:R-:W-:Y:S01]  /*ccd0*/  FSEL R241, R241, R245, !P6 ;  /* 0x000000f5f1f17208 */ /* 0x000fe20007000000 */
[----:B------:R-:W-:Y:S01]  /*cce0*/  @!P2 FMUL R130, R130, 16777216 ;  /* 0x4b8000008282a820 */ /* 0x000fe20000400000 */
[----:B------:R-:W-:Y:S01]  /*ccf0*/  FSETP.GEU.AND P6, PT, R246, 1.175494350822287508e-38, PT ;  /* 0x00800000f600780b */ /* 0x000fe20003fce000 */
[----:B------:R-:W-:Y:S02]  /*cd00*/  @!P2 FMUL R135, R135, 16777216 ;  /* 0x4b8000008787a820 */ /* 0x000fe40000400000 */
[----:B------:R-:W-:-:S02]  /*cd10*/  @!P2 FMUL R134, R134, 16777216 ;  /* 0x4b8000008686a820 */ /* 0x000fc40000400000 */
[----:B------:R-:W-:Y:S02]  /*cd20*/  @!P2 FMUL R139, R139, 16777216 ;  /* 0x4b8000008b8ba820 */ /* 0x000fe40000400000 */
[----:B------:R-:W-:Y:S02]  /*cd30*/  @!P2 FMUL R138, R138, 16777216 ;  /* 0x4b8000008a8aa820 */ /* 0x000fe40000400000 */
[----:B------:R-:W-:Y:S02]  /*cd40*/  @!P2 FMUL R151, R151, 16777216 ;  /* 0x4b8000009797a820 */ /* 0x000fe40000400000 */
[----:B------:R-:W-:Y:S01]  /*cd50*/  @!P2 FMUL R150, R150, 16777216 ;  /* 0x4b8000009696a820 */ /* 0x000fe20000400000 */
[----:B------:R-:W-:Y:S01]  /*cd60*/  FSETP.GEU.AND P2, PT, |R245|, 1.175494350822287508e-38, PT ;  /* 0x00800000f500780b */ /* 0x000fe20003f4e200 */
[----:B-1----:R-:W-:Y:S02]  /*cd70*/  FFMA.FTZ R70, R155, 1.1920928955078125e-07, R70 ;  /* 0x340000009b467823 */ /* 0x002fe40000010046 */
[----:B------:R-:W-:-:S02]  /*cd80*/  FMUL R153, R157, R2 ;  /* 0x000000029d997220 */ /* 0x000fc40000400000 */
[C---:B------:R-:W-:Y:S02]  /*cd90*/  FMUL R127, R157.reuse, R117 ;  /* 0x000000759d7f7220 */ /* 0x040fe40000400000 */
[C---:B------:R-:W-:Y:S02]  /*cda0*/  FMUL R152, R157.reuse, R121 ;  /* 0x000000799d987220 */ /* 0x040fe40000400000 */
[C---:B------:R-:W-:Y:S01]  /*cdb0*/  FMUL R156, R157.reuse, R120 ;  /* 0x000000789d9c7220 */ /* 0x040fe20000400000 */
[----:B------:R1:W2:Y:S01]  /*cdc0*/  MUFU.RCP R121, R243 ;  /* 0x000000f300797308 */ /* 0x0002a20000001000 */
[C---:B------:R-:W-:Y:S02]  /*cdd0*/  FMUL R155, R157.reuse, R125 ;  /* 0x0000007d9d9b7220 */ /* 0x040fe40000400000 */
[----:B------:R-:W-:Y:S01]  /*cde0*/  FMUL R157, R157, R124 ;  /* 0x0000007c9d9d7220 */ /* 0x000fe20000400000 */
[----:B------:R-:W-:Y:S01]  /*cdf0*/  IADD3 R124, R241, -0x3f3504f3, RZ ;  /* 0xc0cafb0df17c7810 */ /* 0x000fe20007ffe0ff */
[----:B------:R-:W-:-:S02]  /*ce00*/  @P3 FMUL R128, R128, 0.25 ;  /* 0x3e80000080803820 */ /* 0x000fc40000400000 */
[----:B------:R-:W-:Y:S01]  /*ce10*/  @P3 FMUL R137, R137, 0.25 ;  /* 0x3e80000089893820 */ /* 0x000fe20000400000 */
[----:B------:R-:W-:Y:S01]  /*ce20*/  LOP3.LUT R124, R124, 0xff800000, RZ, 0xc0, !PT ;  /* 0xff8000007c7c7812 */ /* 0x000fe200078ec0ff */
[----:B------:R-:W-:Y:S02]  /*ce30*/  @!P5 FMUL R128, R128, 16777216 ;  /* 0x4b8000008080d820 */ /* 0x000fe40000400000 */
[----:B------:R-:W-:Y:S01]  /*ce40*/  FMUL R242, R246, 8388608 ;  /* 0x4b000000f6f27820 */ /* 0x000fe20000400000 */
[----:B------:R-:W3:Y:S01]  /*ce50*/  I2F R2, R124 ;  /* 0x0000007c00027306 */ /* 0x000ee20000201400 */
[----:B------:R-:W-:Y:S02]  /*ce60*/  @P1 FMUL R245, R245, 0.25 ;  /* 0x3e800000f5f51820 */ /* 0x000fe40000400000 */
[----:B------:R-:W-:Y:S01]  /*ce70*/  @!P5 FMUL R137, R137, 16777216 ;  /* 0x4b8000008989d820 */ /* 0x000fe20000400000 */
[----:B------:R-:W-:Y:S01]  /*ce80*/  FSEL R242, R242, R246, !P6 ;  /* 0x000000f6f2f27208 */ /* 0x000fe20007000000 */
[----:B0-----:R-:W-:Y:S01]  /*ce90*/  FMUL R159, R3, R128 ;  /* 0x00000080039f7220 */ /* 0x001fe20000400000 */
[----:B------:R-:W-:Y:S01]  /*cea0*/  FSEL R128, RZ, -23, P6 ;  /* 0xc1b80000ff807808 */ /* 0x000fe20003000000 */
[----:B------:R-:W-:Y:S01]  /*ceb0*/  @!P2 FMUL R245, R245, 16777216 ;  /* 0x4b800000f5f5a820 */ /* 0x000fe20000400000 */
[C---:B------:R-:W-:Y:S01]  /*cec0*/  FSETP.GEU.AND P6, PT, R247.reuse, 1.175494350822287508e-38, PT ;  /* 0x00800000f700780b */ /* 0x040fe20003fce000 */
[----:B-1----:R-:W-:Y:S01]  /*ced0*/  FMUL R243, R247, 8388608 ;  /* 0x4b000000f7f37820 */ /* 0x002fe20000400000 */
[----:B------:R-:W-:Y:S01]  /*cee0*/  IADD3 R125, R242, -0x3f3504f3, RZ ;  /* 0xc0cafb0df27d7810 */ /* 0x000fe20007ffe0ff */
[----:B------:R-:W-:-:S02]  /*cef0*/  FMUL R158, R3, R137 ;  /* 0x00000089039e7220 */ /* 0x000fc40000400000 */
[----:B------:R-:W0:Y:S01]  /*cf00*/  MUFU.RCP R137, R245 ;  /* 0x000000f500897308 */ /* 0x000e220000001000 */
[----:B------:R-:W-:Y:S01]  /*cf10*/  FSEL R243, R243, R247, !P6 ;  /* 0x000000f7f3f37208 */ /* 0x000fe20007000000 */
[----:B--2---:R-:W-:Y:S01]  /*cf20*/  FMUL R117, R121, R134 ;  /* 0x0000008679757220 */ /* 0x004fe20000400000 */
[----:B------:R-:W-:Y:S01]  /*cf30*/  LOP3.LUT R125, R125, 0xff800000, RZ, 0xc0, !PT ;  /* 0xff8000007d7d7812 */ /* 0x000fe200078ec0ff */
[----:B------:R-:W-:Y:S01]  /*cf40*/  @P3 FMUL R129, R129, 0.25 ;  /* 0x3e80000081813820 */ /* 0x000fe20000400000 */
[----:B------:R-:W-:Y:S01]  /*cf50*/  IADD3 R134, R243, -0x3f3504f3, RZ ;  /* 0xc0cafb0df3867810 */ /* 0x000fe20007ffe0ff */
[----:B------:R-:W-:Y:S02]  /*cf60*/  @P3 FMUL R132, R132, 0.25 ;  /* 0x3e80000084843820 */ /* 0x000fe40000400000 */
[----:B------:R-:W-:Y:S01]  /*cf70*/  @P3 FMUL R136, R136, 0.25 ;  /* 0x3e80000088883820 */ /* 0x000fe20000400000 */
[----:B------:R-:W-:Y:S01]  /*cf80*/  LOP3.LUT R134, R134, 0xff800000, RZ, 0xc0, !PT ;  /* 0xff80000086867812 */ /* 0x000fe200078ec0ff */
[----:B------:R-:W-:-:S02]  /*cf90*/  @P1 FMUL R142, R142, 0.25 ;  /* 0x3e8000008e8e1820 */ /* 0x000fc40000400000 */
[----:B------:R-:W-:Y:S02]  /*cfa0*/  @P1 FMUL R147, R147, 0.25 ;  /* 0x3e80000093931820 */ /* 0x000fe40000400000 */
        /* <DEDUP_REMOVED lines=8> */
[----:B------:R-:W-:Y:S02]  /*d030*/  @!P5 FMUL R132, R132, 16777216 ;  /* 0x4b8000008484d820 */ /* 0x000fe40000400000 */
[----:B------:R-:W-:Y:S02]  /*d040*/  @!P5 FMUL R136, R136, 16777216 ;  /* 0x4b8000008888d820 */ /* 0x000fe40000400000 */
[----:B------:R-:W-:Y:S02]  /*d050*/  @!P2 FMUL R142, R142, 16777216 ;  /* 0x4b8000008e8ea820 */ /* 0x000fe40000400000 */
[----:B------:R-:W-:-:S02]  /*d060*/  FMUL R131, R121, R131 ;  /* 0x0000008379837220 */ /* 0x000fc40000400000 */
[C---:B------:R-:W-:Y:S02]  /*d070*/  FMUL R130, R121.reuse, R130 ;  /* 0x0000008279827220 */ /* 0x040fe40000400000 */
[C---:B------:R-:W-:Y:S02]  /*d080*/  FMUL R120, R121.reuse, R135 ;  /* 0x0000008779787220 */ /* 0x040fe40000400000 */
[C---:B------:R-:W-:Y:S02]  /*d090*/  FMUL R139, R121.reuse, R139 ;  /* 0x0000008b798b7220 */ /* 0x040fe40000400000 */
[C---:B------:R-:W-:Y:S02]  /*d0a0*/  FMUL R138, R121.reuse, R138 ;  /* 0x0000008a798a7220 */ /* 0x040fe40000400000 */
[----:B------:R-:W-:Y:S02]  /*d0b0*/  FMUL R122, R121, R151 ;  /* 0x00000097797a7220 */ /* 0x000fe40000400000 */
[----:B---3--:R-:W-:-:S02]  /*d0c0*/  FFMA.FTZ R123, R2, 1.1920928955078125e-07, R123 ;  /* 0x34000000027b7823 */ /* 0x008fc4000001007b */
[----:B------:R-:W-:Y:S01]  /*d0d0*/  @!P2 FMUL R147, R147, 16777216 ;  /* 0x4b8000009393a820 */ /* 0x000fe20000400000 */
[----:B------:R-:W1:Y:S01]  /*d0e0*/  I2F R2, R134 ;  /* 0x0000008600027306 */ /* 0x000e620000201400 */
[----:B------:R-:W-:Y:S02]  /*d0f0*/  @!P2 FMUL R146, R146, 16777216 ;  /* 0x4b8000009292a820 */ /* 0x000fe40000400000 */
[----:B------:R-:W-:Y:S02]  /*d100*/  @!P2 FMUL R143, R143, 16777216 ;  /* 0x4b8000008f8fa820 */ /* 0x000fe40000400000 */
[----:B------:R-:W-:Y:S02]  /*d110*/  @!P2 FMUL R7, R7, 16777216 ;  /* 0x4b8000000707a820 */ /* 0x000fe40000400000 */
[----:B------:R-:W-:Y:S02]  /*d120*/  @!P2 FMUL R6, R6, 16777216 ;  /* 0x4b8000000606a820 */ /* 0x000fe40000400000 */
[----:B------:R-:W-:-:S02]  /*d130*/  @!P2 FMUL R11, R11, 16777216 ;  /* 0x4b8000000b0ba820 */ /* 0x000fc40000400000 */
[----:B------:R-:W-:Y:S01]  /*d140*/  @!P2 FMUL R10, R10, 16777216 ;  /* 0x4b8000000a0aa820 */ /* 0x000fe20000400000 */
[----:B------:R-:W-:Y:S01]  /*d150*/  FSETP.GEU.AND P2, PT, |R247|, 1.175494350822287508e-38, PT ;  /* 0x00800000f700780b */ /* 0x000fe20003f4e200 */
[----:B------:R-:W-:Y:S02]  /*d160*/  FMUL R121, R121, R150 ;  /* 0x0000009679797220 */ /* 0x000fe40000400000 */
[----:B------:R-:W-:Y:S02]  /*d170*/  FMUL R150, R3, R129 ;  /* 0x0000008103967220 */ /* 0x000fe40000400000 */
[----:B------:R-:W-:Y:S02]  /*d180*/  @P3 FMUL R133, R133, 0.25 ;  /* 0x3e80000085853820 */ /* 0x000fe40000400000 */
[C---:B------:R-:W-:Y:S02]  /*d190*/  FMUL R160, R3.reuse, R132 ;  /* 0x0000008403a07220 */ /* 0x040fe40000400000 */
[----:B------:R-:W-:-:S02]  /*d1a0*/  FMUL R161, R3, R136 ;  /* 0x0000008803a17220 */ /* 0x000fc40000400000 */
[C---:B0-----:R-:W-:Y:S02]  /*d1b0*/  FMUL R129, R137.reuse, R142 ;  /* 0x0000008e89817220 */ /* 0x041fe40000400000 */
[C---:B------:R-:W-:Y:S02]  /*d1c0*/  FMUL R147, R137.reuse, R147 ;  /* 0x0000009389937220 */ /* 0x040fe40000400000 */
[C---:B------:R-:W-:Y:S02]  /*d1d0*/  FMUL R146, R137.reuse, R146 ;  /* 0x0000009289927220 */ /* 0x040fe40000400000 */
[C---:B------:R-:W-:Y:S02]  /*d1e0*/  FMUL R132, R137.reuse, R143 ;  /* 0x0000008f89847220 */ /* 0x040fe40000400000 */
[C---:B------:R-:W-:Y:S02]  /*d1f0*/  FMUL R135, R137.reuse, R7 ;  /* 0x0000000789877220 */ /* 0x040fe40000400000 */
[----:B------:R-:W-:-:S02]  /*d200*/  FMUL R136, R137, R6 ;  /* 0x0000000689887220 */ /* 0x000fc40000400000 */
[C---:B------:R-:W-:Y:S01]  /*d210*/  FMUL R142, R137.reuse, R11 ;  /* 0x0000000b898e7220 */ /* 0x040fe20000400000 */
[----:B------:R-:W-:Y:S01]  /*d220*/  MOV R11, R250 ;  /* 0x000000fa000b7202 */ /* 0x000fe20000000f00 */
[----:B------:R-:W-:Y:S02]  /*d230*/  FMUL R137, R137, R10 ;  /* 0x0000000a89897220 */ /* 0x000fe40000400000 */
[----:B------:R-:W-:Y:S02]  /*d240*/  IMAD.MOV.U32 R10, RZ, RZ, R249 ;  /* 0x000000ffff0a7224 */ /* 0x000fe400078e00f9 */
[----:B------:R-:W-:Y:S02]  /*d250*/  @!P5 FMUL R133, R133, 16777216 ;  /* 0x4b8000008585d820 */ /* 0x000fe40000400000 */
[----:B------:R-:W-:Y:S02]  /*d260*/  @P1 FMUL R247, R247, 0.25 ;  /* 0x3e800000f7f71820 */ /* 0x000fe40000400000 */
        /* <DEDUP_REMOVED lines=9> */
[----:B------:R-:W-:Y:S01]  /*d300*/  FMUL R151, R3, R133 ;  /* 0x0000008503977220 */ /* 0x000fe20000400000 */
[----:B------:R-:W-:Y:S01]  /*d310*/  FSEL R133, RZ, -23, P6 ;  /* 0xc1b80000ff857808 */ /* 0x000fe20003000000 */
[C---:B------:R-:W-:Y:S01]  /*d320*/  FMUL R244, R248.reuse, 8388608 ;  /* 0x4b000000f8f47820 */ /* 0x040fe20000400000 */
[----:B------:R-:W-:Y:S01]  /*d330*/  FSETP.GEU.AND P6, PT, R248, 1.175494350822287508e-38, PT ;  /* 0x00800000f800780b */ /* 0x000fe20003fce000 */
[----:B------:R-:W-:Y:S02]  /*d340*/  @!P2 FMUL R247, R247, 16777216 ;  /* 0x4b800000f7f7a820 */ /* 0x000fe40000400000 */
[----:B------:R-:W-:Y:S01]  /*d350*/  @!P2 FMUL R15, R15, 16777216 ;  /* 0x4b8000000f0fa820 */ /* 0x000fe20000400000 */
[----:B------:R-:W-:Y:S01]  /*d360*/  FSEL R244, R244, R248, !P6 ;  /* 0x000000f8f4f47208 */ /* 0x000fe20007000000 */
        /* <DEDUP_REMOVED lines=8> */
[----:B-1----:R-:W-:Y:S01]  /*d3f0*/  FFMA.FTZ R133, R2, 1.1920928955078125e-07, R133 ;  /* 0x3400000002857823 */ /* 0x002fe20000010085 */
[----:B------:R-:W-:Y:S01]  /*d400*/  FSEL R2, RZ, -23, P6 ;  /* 0xc1b80000ff027808 */ /* 0x000fe20003000000 */
[C---:B------:R-:W-:Y:S01]  /*d410*/  FMUL R249, R10.reuse, 8388608 ;  /* 0x4b0000000af97820 */ /* 0x040fe20000400000 */
[----:B------:R-:W-:Y:S01]  /*d420*/  FSETP.GEU.AND P6, PT, R10, 1.175494350822287508e-38, PT ;  /* 0x008000000a00780b */ /* 0x000fe20003fce000 */
[----:B------:R-:W-:-:S02]  /*d430*/  @P1 FMUL R35, R35, 0.25 ;  /* 0x3e80000023231820 */ /* 0x000fc40000400000 */
[----:B------:R-:W-:Y:S01]  /*d440*/  @P1 FMUL R34, R34, 0.25 ;  /* 0x3e80000022221820 */ /* 0x000fe20000400000 */
[----:B------:R-:W-:Y:S01]  /*d450*/  FSEL R249, R249, R10, !P6 ;  /* 0x0000000af9f97208 */ /* 0x000fe20007000000 */
[----:B------:R-:W-:Y:S02]  /*d460*/  @P1 FMUL R10, R10, 0.25 ;  /* 0x3e8000000a0a1820 */ /* 0x000fe40000400000 */
[----:B------:R-:W-:Y:S02]  /*d470*/  @P3 FMUL R149, R149, 0.25 ;  /* 0x3e80000095953820 */ /* 0x000fe40000400000 */
[----:B------:R-:W-:Y:S02]  /*d480*/  @!P2 FMUL R10, R10, 16777216 ;  /* 0x4b8000000a0aa820 */ /* 0x000fe40000400000 */
[----:B------:R-:W-:Y:S02]  /*d490*/  @!P2 FMUL R35, R35, 16777216 ;  /* 0x4b8000002323a820 */ /* 0x000fe40000400000 */
[----:B------:R-:W-:-:S02]  /*d4a0*/  @!P2 FMUL R34, R34, 16777216 ;  /* 0x4b8000002222a820 */ /* 0x000fc40000400000 */
[----:B------:R-:W0:Y:S01]  /*d4b0*/  MUFU.RCP R10, R10 ;  /* 0x0000000a000a7308 */ /* 0x000e220000001000 */
[----:B------:R-:W-:Y:S01]  /*d4c0*/  @P3 FMUL R148, R148, 0.25 ;  /* 0x3e80000094943820 */ /* 0x000fe20000400000 */
[----:B------:R-:W-:Y:S01]  /*d4d0*/  FSETP.GT.AND P3, PT, |R246|, 8.50705917302346158658e+37, PT ;  /* 0x7e800000f600780b */ /* 0x000fe20003f64200 */
[----:B------:R-:W-:Y:S02]  /*d4e0*/  @!P5 FMUL R149, R149, 16777216 ;  /* 0x4b8000009595d820 */ /* 0x000fe40000400000 */
[----:B------:R-:W-:Y:S01]  /*d4f0*/  @!P5 FMUL R148, R148, 16777216 ;  /* 0x4b8000009494d820 */ /* 0x000fe20000400000 */
[----:B------:R-:W-:Y:S01]  /*d500*/  FSETP.GEU.AND P5, PT, |R246|, 1.175494350822287508e-38, PT ;  /* 0x00800000f600780b */ /* 0x000fe20003fae200 */
[C---:B------:R-:W-:Y:S02]  /*d510*/  FMUL R149, R3.reuse, R149 ;  /* 0x0000009503957220 */ /* 0x040fe40000400000 */
[----:B------:R-:W-:Y:S02]  /*d520*/  FMUL R148, R3, R148 ;  /* 0x0000009403947220 */ /* 0x000fe40000400000 */
[----:B------:R-:W-:Y:S01]  /*d530*/  I2F R3, R125 ;  /* 0x0000007d00037306 */ /* 0x000fe20000201400 */
[----:B------:R-:W-:-:S02]  /*d540*/  FMUL R250, R11, 8388608 ;  /* 0x4b0000000bfa7820 */ /* 0x000fc40000400000 */
[----:B------:R-:W-:Y:S02]  /*d550*/  @P1 FMUL R43, R43, 0.25 ;  /* 0x3e8000002b2b1820 */ /* 0x000fe40000400000 */
[C---:B0-----:R-:W-:Y:S02]  /*d560*/  FMUL R172, R10.reuse, R35 ;  /* 0x000000230aac7220 */ /* 0x041fe40000400000 */
[----:B------:R-:W-:Y:S02]  /*d570*/  FMUL R35, R10, R34 ;  /* 0x000000220a237220 */ /* 0x000fe40000400000 */
[----:B------:R-:W2:Y:S01]  /*d580*/  LDL.LU R34, [R1+0x228] ;  /* 0x0002280001227983 */ /* 0x000ea20000300800 */
[----:B------:R-:W-:Y:S02]  /*d590*/  @P3 FMUL R246, R246, 0.25 ;  /* 0x3e800000f6f63820 */ /* 0x000fe40000400000 */
[----:B------:R-:W-:Y:S02]  /*d5a0*/  @P3 FMUL R141, R141, 0.25 ;  /* 0x3e8000008d8d3820 */ /* 0x000fe40000400000 */
[----:B------:R-:W-:-:S02]  /*d5b0*/  @!P5 FMUL R246, R246, 16777216 ;  /* 0x4b800000f6f6d820 */ /* 0x000fc40000400000 */
[----:B------:R-:W-:Y:S02]  /*d5c0*/  @!P5 FMUL R141, R141, 16777216 ;  /* 0x4b8000008d8dd820 */ /* 0x000fe40000400000 */
[----:B------:R-:W0:Y:S01]  /*d5d0*/  MUFU.RCP R169, R246 ;  /* 0x000000f600a97308 */ /* 0x000e220000001000 */
[----:B------:R-:W-:Y:S02]  /*d5e0*/  @P3 FMUL R5, R5, 0.25 ;  /* 0x3e80000005053820 */ /* 0x000fe40000400000 */
[----:B------:R-:W-:Y:S02]  /*d5f0*/  @P3 FMUL R145, R145, 0.25 ;  /* 0x3e80000091913820 */ /* 0x000fe40000400000 */
[----:B------:R-:W-:Y:S02]  /*d600*/  @!P5 FMUL R5, R5, 16777216 ;  /* 0x4b8000000505d820 */ /* 0x000fe40000400000 */
[----:B------:R-:W-:Y:S02]  /*d610*/  @P3 FMUL R144, R144, 0.25 ;  /* 0x3e80000090903820 */ /* 0x000fe40000400000 */
[----:B------:R-:W-:-:S02]  /*d620*/  @P3 FMUL R140, R140, 0.25 ;  /* 0x3e8000008c8c3820 */ /* 0x000fc40000400000 */
[----:B------:R-:W-:Y:S02]  /*d630*/  @P3 FMUL R4, R4, 0.25 ;  /* 0x3e80000004043820 */ /* 0x000fe40000400000 */
[----:B------:R-:W-:Y:S02]  /*d640*/  @P3 FMUL R9, R9, 0.25 ;  /* 0x3e80000009093820 */ /* 0x000fe40000400000 */
[----:B------:R-:W-:Y:S01]  /*d650*/  @P3 FMUL R8, R8, 0.25 ;  /* 0x3e80000008083820 */ /* 0x000fe20000400000 */
[----:B------:R-:W-:Y:S01]  /*d660*/  FSETP.GT.AND P3, PT, |R248|, 8.50705917302346158658e+37, PT ;  /* 0x7e800000f800780b */ /* 0x000fe20003f64200 */
[C---:B0-----:R-:W-:Y:S01]  /*d670*/  FMUL R6, R169.reuse, R141 ;  /* 0x0000008da9067220 */ /* 0x041fe20000400000 */
[----:B------:R-:W-:Y:S01]  /*d680*/  IADD3 R141, R244, -0x3f3504f3, RZ ;  /* 0xc0cafb0df48d7810 */ /* 0x000fe20007ffe0ff */
[----:B------:R-:W-:Y:S02]  /*d690*/  FMUL R164, R169, R5 ;  /* 0x00000005a9a47220 */ /* 0x000fe40000400000 */
[----:B------:R-:W-:Y:S01]  /*d6a0*/  FFMA.FTZ R128, R3, 1.1920928955078125e-07, R128 ;  /* 0x3400000003807823 */ /* 0x000fe20000010080 */
[----:B------:R-:W-:Y:S01]  /*d6b0*/  LOP3.LUT R141, R141, 0xff800000, RZ, 0xc0, !PT ;  /* 0xff8000008d8d7812 */ /* 0x000fe200078ec0ff */
[----:B------:R-:W-:Y:S01]  /*d6c0*/  @!P5 FMUL R145, R145, 16777216 ;  /* 0x4b8000009191d820 */ /* 0x000fe20000400000 */
[----:B------:R-:W0:Y:S01]  /*d6d0*/  MUFU.RCP R5, R247 ;  /* 0x000000f700057308 */ /* 0x000e220000001000 */
[----:B------:R-:W-:-:S02]  /*d6e0*/  @!P5 FMUL R144, R144, 16777216 ;  /* 0x4b8000009090d820 */ /* 0x000fc40000400000 */
[----:B------:R-:W-:Y:S02]  /*d6f0*/  @!P5 FMUL R140, R140, 16777216 ;  /* 0x4b8000008c8cd820 */ /* 0x000fe40000400000 */
[----:B------:R-:W-:Y:S02]  /*d700*/  @!P5 FMUL R4, R4, 16777216 ;  /* 0x4b8000000404d820 */ /* 0x000fe40000400000 */
[----:B------:R-:W-:Y:S01]  /*d710*/  @!P5 FMUL R9, R9, 16777216 ;  /* 0x4b8000000909d820 */ /* 0x000fe20000400000 */
[----:B------:R-:W1:Y:S01]  /*d720*/  I2F R3, R141 ;  /* 0x0000008d00037306 */ /* 0x000e620000201400 */
[----:B------:R-:W-:Y:S01]  /*d730*/  @!P5 FMUL R8, R8, 16777216 ;  /* 0x4b8000000808d820 */ /* 0x000fe20000400000 */
[C---:B------:R-:W-:Y:S01]  /*d740*/  FSETP.GEU.AND P5, PT, |R248|.reuse, 1.175494350822287508e-38, PT ;  /* 0x00800000f800780b */ /* 0x040fe20003fae200 */
[----:B------:R-:W-:Y:S02]  /*d750*/  @P3 FMUL R248, R248, 0.25 ;  /* 0x3e800000f8f83820 */ /* 0x000fe40000400000 */
[----:B------:R-:W-:-:S02]  /*d760*/  FMUL R7, R169, R145 ;  /* 0x00000091a9077220 */ /* 0x000fc40000400000 */
[----:B------:R-:W-:Y:S02]  /*d770*/  @P3 FMUL R17, R17, 0.25 ;  /* 0x3e80000011113820 */ /* 0x000fe40000400000 */
[----:B0-----:R-:W-:Y:S02]  /*d780*/  FMUL R145, R5, R18 ;  /* 0x0000001205917220 */ /* 0x001fe40000400000 */
[----:B------:R-:W-:Y:S02]  /*d790*/  @P3 FMUL R21, R21, 0.25 ;  /* 0x3e80000015153820 */ /* 0x000fe40000400000 */
[----:B------:R-:W-:Y:S01]  /*d7a0*/  FMUL R163, R5, R22 ;  /* 0x0000001605a37220 */ /* 0x000fe20000400000 */
[----:B------:R-:W-:Y:S01]  /*d7b0*/  IADD3 R22, R249, -0x3f3504f3, RZ ;  /* 0xc0cafb0df9167810 */ /* 0x000fe20007ffe0ff */
[----:B------:R-:W-:Y:S02]  /*d7c0*/  @!P5 FMUL R248, R248, 16777216 ;  /* 0x4b800000f8f8d820 */ /* 0x000fe40000400000 */
[----:B-1----:R-:W-:Y:S01]  /*d7d0*/  FFMA.FTZ R18, R3, 1.1920928955078125e-07, R2 ;  /* 0x3400000003127823 */ /* 0x002fe20000010002 */
[----:B------:R-:W-:Y:S01]  /*d7e0*/  LOP3.LUT R22, R22, 0xff800000, RZ, 0xc0, !PT ;  /* 0xff80000016167812 */ /* 0x000fe200078ec0ff */
[----:B------:R-:W0:Y:S01]  /*d7f0*/  MUFU.RCP R3, R248 ;  /* 0x000000f800037308 */ /* 0x000e220000001000 */
[----:B------:R-:W-:-:S02]  /*d800*/  @!P5 FMUL R17, R17, 16777216 ;  /* 0x4b8000001111d820 */ /* 0x000fc40000400000 */
[----:B------:R-:W-:Y:S02]  /*d810*/  @!P5 FMUL R21, R21, 16777216 ;  /* 0x4b8000001515d820 */ /* 0x000fe40000400000 */
[C---:B------:R-:W-:Y:S02]  /*d820*/  FMUL R165, R169.reuse, R144 ;  /* 0x00000090a9a57220 */ /* 0x040fe40000400000 */
[C---:B------:R-:W-:Y:S01]  /*d830*/  FMUL R168, R169.reuse, R140 ;  /* 0x0000008ca9a87220 */ /* 0x040fe20000400000 */
[----:B------:R-:W1:Y:S01]  /*d840*/  I2F R2, R22 ;  /* 0x0000001600027306 */ /* 0x000e620000201400 */
[C---:B------:R-:W-:Y:S02]  /*d850*/  FMUL R4, R169.reuse, R4 ;  /* 0x00000004a9047220 */ /* 0x040fe40000400000 */
[C---:B------:R-:W-:Y:S02]  /*d860*/  FMUL R9, R169.reuse, R9 ;  /* 0x00000009a9097220 */ /* 0x040fe40000400000 */
[----:B------:R-:W-:-:S02]  /*d870*/  FMUL R169, R169, R8 ;  /* 0x00000008a9a97220 */ /* 0x000fc40000400000 */
[----:B------:R-:W-:Y:S02]  /*d880*/  @P3 FMUL R13, R13, 0.25 ;  /* 0x3e8000000d0d3820 */ /* 0x000fe40000400000 */
[----:B0-----:R-:W-:Y:S02]  /*d890*/  FMUL R8, R3, R17 ;  /* 0x0000001103087220 */ /* 0x001fe40000400000 */
[----:B------:R-:W-:Y:S02]  /*d8a0*/  @P3 FMUL R12, R12, 0.25 ;  /* 0x3e8000000c0c3820 */ /* 0x000fe40000400000 */
[----:B------:R-:W-:Y:S02]  /*d8b0*/  @P3 FMUL R16, R16, 0.25 ;  /* 0x3e80000010103820 */ /* 0x000fe40000400000 */
[----:B------:R-:W-:Y:S02]  /*d8c0*/  @P3 FMUL R20, R20, 0.25 ;  /* 0x3e80000014143820 */ /* 0x000fe40000400000 */
[----:B------:R-:W-:-:S02]  /*d8d0*/  @P3 FMUL R25, R25, 0.25 ;  /* 0x3e80000019193820 */ /* 0x000fc40000400000 */
[----:B------:R-:W-:Y:S01]  /*d8e0*/  @P3 FMUL R24, R24, 0.25 ;  /* 0x3e80000018183820 */ /* 0x000fe20000400000 */
[----:B------:R-:W-:Y:S01]  /*d8f0*/  FSETP.GT.AND P3, PT, |R11|, 8.50705917302346158658e+37, PT ;  /* 0x7e8000000b00780b */ /* 0x000fe20003f64200 */
[----:B------:R-:W-:Y:S01]  /*d900*/  FMUL R17, R3, R21 ;  /* 0x0000001503117220 */ /* 0x000fe20000400000 */
[----:B------:R-:W-:Y:S01]  /*d910*/  IADD3 R21, R0, -0x3f3504f3, RZ ;  /* 0xc0cafb0d00157810 */ /* 0x000fe20007ffe0ff */
[----:B------:R-:W-:Y:S02]  /*d920*/  @!P5 FMUL R13, R13, 16777216 ;  /* 0x4b8000000d0dd820 */ /* 0x000fe40000400000 */
[----:B------:R-:W-:Y:S01]  /*d930*/  @!P5 FMUL R12, R12, 16777216 ;  /* 0x4b8000000c0cd820 */ /* 0x000fe20000400000 */
[----:B------:R-:W-:Y:S01]  /*d940*/  LOP3.LUT R21, R21, 0xff800000, RZ, 0xc0, !PT ;  /* 0xff80000015157812 */ /* 0x000fe200078ec0ff */
[----:B------:R-:W-:Y:S02]  /*d950*/  @!P5 FMUL R16, R16, 16777216 ;  /* 0x4b8000001010d820 */ /* 0x000fe40000400000 */
[----:B------:R-:W-:-:S02]  /*d960*/  @!P5 FMUL R20, R20, 16777216 ;  /* 0x4b8000001414d820 */ /* 0x000fc40000400000 */
[----:B------:R-:W-:Y:S02]  /*d970*/  @!P5 FMUL R25, R25, 16777216 ;  /* 0x4b8000001919d820 */ /* 0x000fe40000400000 */
[----:B------:R-:W-:Y:S01]  /*d980*/  @!P5 FMUL R24, R24, 16777216 ;  /* 0x4b8000001818d820 */ /* 0x000fe20000400000 */
[----:B------:R-:W-:Y:S01]  /*d990*/  FSETP.GEU.AND P5, PT, R11, 1.175494350822287508e-38, PT ;  /* 0x008000000b00780b */ /* 0x000fe20003fae000 */
[C---:B------:R-:W-:Y:S02]  /*d9a0*/  FMUL R140, R5.reuse, R15 ;  /* 0x0000000f058c7220 */ /* 0x040fe40000400000 */
[C---:B------:R-:W-:Y:S01]  /*d9b0*/  FMUL R144, R5.reuse, R14 ;  /* 0x0000000e05907220 */ /* 0x040fe20000400000 */
[----:B------:R-:W-:Y:S01]  /*d9c0*/  FSEL R250, R250, R11, !P5 ;  /* 0x0000000bfafa7208 */ /* 0x000fe20006800000 */
[C---:B------:R-:W-:Y:S01]  /*d9d0*/  FMUL R143, R5.reuse, R19 ;  /* 0x00000013058f7220 */ /* 0x040fe20000400000 */
[----:B------:R-:W-:Y:S01]  /*d9e0*/  FSEL R19, RZ, -23, P6 ;  /* 0xc1b80000ff137808 */ /* 0x000fe20003000000 */
[----:B------:R-:W-:Y:S01]  /*d9f0*/  FMUL R23, R5, R23 ;  /* 0x0000001705177220 */ /* 0x000fe20000400000 */
[----:B------:R-:W-:Y:S01]  /*da00*/  FSETP.GEU.AND P6, PT, |R11|, 1.175494350822287508e-38, PT ;  /* 0x008000000b00780b */ /* 0x000fe20003fce200 */
[----:B------:R-:W-:-:S02]  /*da10*/  FMUL R162, R5, R27 ;  /* 0x0000001b05a27220 */ /* 0x000fc40000400000 */
[----:B------:R-:W-:Y:S02]  /*da20*/  FMUL R26, R5, R26 ;  /* 0x0000001a051a7220 */ /* 0x000fe40000400000 */
[C---:B------:R-:W-:Y:S02]  /*da30*/  FMUL R5, R3.reuse, R13 ;  /* 0x0000000d03057220 */ /* 0x040fe40000400000 */
[C---:B------:R-:W-:Y:S02]  /*da40*/  FMUL R15, R3.reuse, R12 ;  /* 0x0000000c030f7220 */ /* 0x040fe40000400000 */
[C---:B------:R-:W-:Y:S02]  /*da50*/  FMUL R16, R3.reuse, R16 ;  /* 0x0000001003107220 */ /* 0x040fe40000400000 */
[C---:B------:R-:W-:Y:S02]  /*da60*/  FMUL R14, R3.reuse, R20 ;  /* 0x00000014030e7220 */ /* 0x040fe40000400000 */
[----:B------:R-:W-:-:S02]  /*da70*/  FMUL R170, R3, R25 ;  /* 0x0000001903aa7220 */ /* 0x000fc40000400000 */
[----:B------:R-:W-:Y:S02]  /*da80*/  FMUL R27, R3, R24 ;  /* 0x00000018031b7220 */ /* 0x000fe40000400000 */
[----:B------:R-:W0:Y:S01]  /*da90*/  I2F R3, R21 ;  /* 0x0000001500037306 */ /* 0x000e220000201400 */
[----:B-1----:R-:W-:Y:S01]  /*daa0*/  FFMA.FTZ R19, R2, 1.1920928955078125e-07, R19 ;  /* 0x3400000002137823 */ /* 0x002fe20000010013 */
[----:B------:R-:W-:Y:S01]  /*dab0*/  FSEL R2, RZ, -23, P0 ;  /* 0xc1b80000ff027808 */ /* 0x000fe20000000000 */
[----:B------:R-:W-:Y:S01]  /*dac0*/  @P3 FMUL R11, R11, 0.25 ;  /* 0x3e8000000b0b3820 */ /* 0x000fe20000400000 */
[----:B------:R-:W-:Y:S01]  /*dad0*/  F2FP.PACK_AB R14, R14, R27 ;  /* 0x0000001b0e0e723e */ /* 0x000fe200000000ff */
[----:B------:R-:W-:Y:S02]  /*dae0*/  @P1 FMUL R31, R31, 0.25 ;  /* 0x3e8000001f1f1820 */ /* 0x000fe40000400000 */
[----:B------:R-:W-:Y:S02]  /*daf0*/  @P1 FMUL R30, R30, 0.25 ;  /* 0x3e8000001e1e1820 */ /* 0x000fe40000400000 */
[----:B------:R-:W-:-:S02]  /*db00*/  @P1 FMUL R39, R39, 0.25 ;  /* 0x3e80000027271820 */ /* 0x000fc40000400000 */
[----:B------:R-:W-:Y:S02]  /*db10*/  @P1 FMUL R38, R38, 0.25 ;  /* 0x3e80000026261820 */ /* 0x000fe40000400000 */
[----:B------:R-:W-:Y:S02]  /*db20*/  @P1 FMUL R42, R42, 0.25 ;  /* 0x3e8000002a2a1820 */ /* 0x000fe40000400000 */
[----:B------:R-:W-:Y:S02]  /*db30*/  @!P2 FMUL R43, R43, 16777216 ;  /* 0x4b8000002b2ba820 */ /* 0x000fe40000400000 */
[----:B0-----:R-:W-:Y:S02]  /*db40*/  FFMA.FTZ R2, R3, 1.1920928955078125e-07, R2 ;  /* 0x3400000003027823 */ /* 0x001fe40000010002 */
[----:B------:R-:W-:Y:S01]  /*db50*/  @!P6 FMUL R11, R11, 16777216 ;  /* 0x4b8000000b0be820 */ /* 0x000fe20000400000 */
[----:B------:R-:W-:Y:S01]  /*db60*/  IADD3 R25, R250, -0x3f3504f3, RZ ;  /* 0xc0cafb0dfa197810 */ /* 0x000fe20007ffe0ff */
[----:B------:R-:W-:Y:S01]  /*db70*/  @P3 FMUL R29, R29, 0.25 ;  /* 0x3e8000001d1d3820 */ /* 0x000fe20000400000 */
[----:B------:R0:W-:Y:S01]  /*db80*/  STL [R1+0x28], R2 ;  /* 0x0000280201007387 */ /* 0x0001e20000100800 */
[----:B------:R-:W-:-:S02]  /*db90*/  @P3 FMUL R28, R28, 0.25 ;  /* 0x3e8000001c1c3820 */ /* 0x000fc40000400000 */
[----:B------:R-:W-:Y:S01]  /*dba0*/  @P3 FMUL R33, R33, 0.25 ;  /* 0x3e80000021213820 */ /* 0x000fe20000400000 */
[----:B------:R-:W3:Y:S01]  /*dbb0*/  LDL.LU R27, [R1+0x22c] ;  /* 0x00022c00011b7983 */ /* 0x000ee20000300800 */
[----:B------:R-:W-:-:S03]  /*dbc0*/  LOP3.LUT R25, R25, 0xff800000, RZ, 0xc0, !PT ;  /* 0xff80000019197812 */ /* 0x000fc600078ec0ff */
[----:B------:R-:W-:Y:S01]  /*dbd0*/  BAR.SYNC.DEFER_BLOCKING 0x0 ;  /* 0x0000000000007b1d */ /* 0x000fe20000010000 */
[----:B------:R-:W-:Y:S02]  /*dbe0*/  @P3 FMUL R32, R32, 0.25 ;  /* 0x3e80000020203820 */ /* 0x000fe40000400000 */
[----:B------:R-:W-:Y:S02]  /*dbf0*/  @P3 FMUL R37, R37, 0.25 ;  /* 0x3e80000025253820 */ /* 0x000fe40000400000 */
[----:B------:R-:W-:Y:S01]  /*dc00*/  @P3 FMUL R36, R36, 0.25 ;  /* 0x3e80000024243820 */ /* 0x000fe20000400000 */
[----:B0-----:R-:W0:Y:S01]  /*dc10*/  MUFU.RCP R2, R11 ;  /* 0x0000000b00027308 */ /* 0x001e220000001000 */
[----:B------:R-:W-:Y:S02]  /*dc20*/  @P3 FMUL R40, R40, 0.25 ;  /* 0x3e80000028283820 */ /* 0x000fe40000400000 */
[----:B------:R-:W-:Y:S02]  /*dc30*/  @P3 FMUL R41, R41, 0.25 ;  /* 0x3e80000029293820 */ /* 0x000fe40000400000 */
[----:B------:R-:W-:-:S02]  /*dc40*/  @!P2 FMUL R31, R31, 16777216 ;  /* 0x4b8000001f1fa820 */ /* 0x000fc40000400000 */
[----:B------:R-:W-:Y:S01]  /*dc50*/  @!P2 FMUL R30, R30, 16777216 ;  /* 0x4b8000001e1ea820 */ /* 0x000fe20000400000 */
[----:B------:R-:W1:Y:S01]  /*dc60*/  I2F R3, R25 ;  /* 0x0000001900037306 */ /* 0x000e620000201400 */
[----:B------:R-:W-:Y:S02]  /*dc70*/  @!P2 FMUL R39, R39, 16777216 ;  /* 0x4b8000002727a820 */ /* 0x000fe40000400000 */
[----:B------:R-:W-:Y:S02]  /*dc80*/  @!P2 FMUL R38, R38, 16777216 ;  /* 0x4b8000002626a820 */ /* 0x000fe40000400000 */
[----:B------:R-:W-:Y:S02]  /*dc90*/  @!P2 FMUL R42, R42, 16777216 ;  /* 0x4b8000002a2aa820 */ /* 0x000fe40000400000 */
[----:B------:R-:W-:Y:S02]  /*dca0*/  @!P6 FMUL R29, R29, 16777216 ;  /* 0x4b8000001d1de820 */ /* 0x000fe40000400000 */
[----:B------:R-:W-:-:S02]  /*dcb0*/  @!P6 FMUL R28, R28, 16777216 ;  /* 0x4b8000001c1ce820 */ /* 0x000fc40000400000 */
[----:B------:R-:W-:Y:S02]  /*dcc0*/  @!P6 FMUL R33, R33, 16777216 ;  /* 0x4b8000002121e820 */ /* 0x000fe40000400000 */
[----:B------:R-:W-:Y:S02]  /*dcd0*/  @!P6 FMUL R32, R32, 16777216 ;  /* 0x4b8000002020e820 */ /* 0x000fe40000400000 */
[----:B------:R-:W-:Y:S02]  /*dce0*/  @!P6 FMUL R37, R37, 16777216 ;  /* 0x4b8000002525e820 */ /* 0x000fe40000400000 */
[----:B------:R-:W-:Y:S02]  /*dcf0*/  @!P6 FMUL R36, R36, 16777216 ;  /* 0x4b8000002424e820 */ /* 0x000fe40000400000 */
[----:B------:R-:W-:Y:S02]  /*dd00*/  @!P6 FMUL R40, R40, 16777216 ;  /* 0x4b8000002828e820 */ /* 0x000fe40000400000 */
[----:B------:R-:W-:-:S02]  /*dd10*/  @!P6 FMUL R41, R41, 16777216 ;  /* 0x4b8000002929e820 */ /* 0x000fc40000400000 */
[C---:B------:R-:W-:Y:S02]  /*dd20*/  FMUL R24, R10.reuse, R43 ;  /* 0x0000002b0a187220 */ /* 0x040fe40000400000 */
[C---:B------:R-:W-:Y:S02]  /*dd30*/  FMUL R31, R10.reuse, R31 ;  /* 0x0000001f0a1f7220 */ /* 0x040fe40000400000 */
[C---:B------:R-:W-:Y:S02]  /*dd40*/  FMUL R30, R10.reuse, R30 ;  /* 0x0000001e0a1e7220 */ /* 0x040fe40000400000 */
[C---:B------:R-:W-:Y:S02]  /*dd50*/  FMUL R39, R10.reuse, R39 ;  /* 0x000000270a277220 */ /* 0x040fe40000400000 */
        /* <DEDUP_REMOVED lines=9> */
[----:B------:R-:W-:Y:S01]  /*ddf0*/  FSEL R20, RZ, -23, P5 ;  /* 0xc1b80000ff147808 */ /* 0x000fe20002800000 */
[----:B------:R-:W-:Y:S01]  /*de00*/  FMUL R2, R2, R41 ;  /* 0x0000002902027220 */ /* 0x000fe20000400000 */
[----:B------:R-:W-:Y:S02]  /*de10*/  F2FP.PACK_AB R11, R11, R32 ;  /* 0x000000200b0b723e */ /* 0x000fe400000000ff */
[----:B------:R-:W-:Y:S02]  /*de20*/  F2FP.PACK_AB R10, R10, R29 ;  /* 0x0000001d0a0a723e */ /* 0x000fe400000000ff */
[----:B------:R-:W-:Y:S01]  /*de30*/  F2FP.PACK_AB R13, R13, R12 ;  /* 0x0000000c0d0d723e */ /* 0x000fe200000000ff */
[----:B-1----:R-:W-:Y:S01]  /*de40*/  FFMA.FTZ R20, R3, 1.1920928955078125e-07, R20 ;  /* 0x3400000003147823 */ /* 0x002fe20000010014 */
        /* <DEDUP_REMOVED lines=12> */
[----:B------:R-:W-:Y:S01]  /*df10*/  F2FP.PACK_AB R103, R102, R103 ;  /* 0x000000676667723e */ /* 0x000fe200000000ff */
[----:B------:R-:W-:Y:S01]  /*df20*/  IMAD.IADD R59, R44, 0x1, -R59 ;  /* 0x000000012c3b7824 */ /* 0x000fe200078e0a3b */
[----:B------:R-:W-:-:S02]  /*df30*/  F2FP.PACK_AB R102, R98, R101 ;  /* 0x000000656266723e */ /* 0x000fc400000000ff */
[----:B------:R-:W-:Y:S02]  /*df40*/  F2FP.PACK_AB R95, R94, R95 ;  /* 0x0000005f5e5f723e */ /* 0x000fe400000000ff */
[----:B------:R-:W-:Y:S01]  /*df50*/  F2FP.PACK_AB R94, R86, R87 ;  /* 0x00000057565e723e */ /* 0x000fe200000000ff */
[----:B------:R-:W-:Y:S01]  /*df60*/  FADD R59, R59, -1 ;  /* 0xbf8000003b3b7421 */ /* 0x000fe20000000000 */
[----:B------:R-:W-:Y:S01]  /*df70*/  IADD3 R60, R45, -R60, RZ ;  /* 0x8000003c2d3c7210 */ /* 0x000fe20007ffe0ff */
[----:B--2---:R0:W-:Y:S04]  /*df80*/  STS.64 [R34], R10 ;  /* 0x0000000a22007388 */ /* 0x0041e80000000a00 */
[----:B------:R1:W-:Y:S04]  /*df90*/  STS.64 [R34+0x400], R12 ;  /* 0x0004000c22007388 */ /* 0x0003e80000000a00 */
[----:B------:R2:W-:Y:S01]  /*dfa0*/  STS.64 [R34+0x80], R14 ;  /* 0x0000800e22007388 */ /* 0x0005e20000000a00 */
[----:B0-----:R-:W-:-:S03]  /*dfb0*/  F2FP.PACK_AB R11, R150, R151 ;  /* 0x00000097960b723e */ /* 0x001fc600000000ff */
[----:B------:R0:W-:Y:S01]  /*dfc0*/  STS.64 [R34+0x480], R2 ;  /* 0x0004800222007388 */ /* 0x0001e20000000a00 */
[----:B------:R-:W-:Y:S02]  /*dfd0*/  F2FP.PACK_AB R10, R158, R149 ;  /* 0x000000959e0a723e */ /* 0x000fe400000000ff */
[----:B-1----:R-:W-:Y:S01]  /*dfe0*/  F2FP.PACK_AB R13, R153, R154 ;  /* 0x0000009a990d723e */ /* 0x002fe200000000ff */
[----:B------:R1:W-:Y:S01]  /*dff0*/  STS.64 [R34+0x100], R4 ;  /* 0x0001000422007388 */ /* 0x0003e20000000a00 */
[----:B------:R-:W-:Y:S02]  /*e000*/  F2FP.PACK_AB R12, R156, R157 ;  /* 0x0000009d9c0c723e */ /* 0x000fe400000000ff */
[----:B--2---:R-:W-:Y:S01]  /*e010*/  F2FP.PACK_AB R15, R126, R127 ;  /* 0x0000007f7e0f723e */ /* 0x004fe200000000ff */
[----:B------:R-:W-:Y:S01]  /*e020*/  STS.64 [R34+0x500], R6 ;  /* 0x0005000622007388 */ /* 0x000fe20000000a00 */
[----:B------:R-:W-:-:S03]  /*e030*/  F2FP.PACK_AB R14, R152, R155 ;  /* 0x0000009b980e723e */ /* 0x000fc600000000ff */
[----:B------:R-:W-:Y:S01]  /*e040*/  STS.64 [R34+0x180], R8 ;  /* 0x0001800822007388 */ /* 0x000fe20000000a00 */
[----:B0-----:R-:W-:Y:S02]  /*e050*/  F2FP.PACK_AB R3, R111, R112 ;  /* 0x000000706f03723e */ /* 0x001fe400000000ff */
[----:B------:R-:W-:Y:S01]  /*e060*/  F2FP.PACK_AB R2, R109, R110 ;  /* 0x0000006e6d02723e */ /* 0x000fe200000000ff */
[----:B------:R0:W-:Y:S01]  /*e070*/  STS.64 [R34+0x580], R10 ;  /* 0x0005800a22007388 */ /* 0x0001e20000000a00 */
[----:B-1----:R-:W-:Y:S02]  /*e080*/  F2FP.PACK_AB R5, R107, R108 ;  /* 0x0000006c6b05723e */ /* 0x002fe400000000ff */
[----:B------:R-:W-:Y:S01]  /*e090*/  F2FP.PACK_AB R4, R105, R106 ;  /* 0x0000006a6904723e */ /* 0x000fe200000000ff */
[----:B------:R-:W-:Y:S04]  /*e0a0*/  STS.64 [R34+0x200], R12 ;  /* 0x0002000c22007388 */ /* 0x000fe80000000a00 */
[----:B------:R1:W-:Y:S04]  /*e0b0*/  STS.64 [R34+0x600], R14 ;  /* 0x0006000e22007388 */ /* 0x0003e80000000a00 */
[----:B------:R-:W-:Y:S01]  /*e0c0*/  STS.64 [R34+0x280], R16 ;  /* 0x0002801022007388 */ /* 0x000fe20000000a00 */
[----:B0-----:R-:W-:-:S02]  /*e0d0*/  F2FP.PACK_AB R11, R82, R85 ;  /* 0x00000055520b723e */ /* 0x001fc400000000ff */
[----:B------:R-:W-:Y:S01]  /*e0e0*/  F2FP.PACK_AB R10, R72, R73 ;  /* 0x00000049480a723e */ /* 0x000fe200000000ff */
[----:B------:R0:W-:Y:S01]  /*e0f0*/  STS.64 [R34+0x680], R2 ;  /* 0x0006800222007388 */ /* 0x0001e20000000a00 */
[----:B-1----:R-:W-:-:S03]  /*e100*/  LOP3.LUT R14, R34, 0x10, RZ, 0x3c, !PT ;  /* 0x00000010220e7812 */ /* 0x002fc600078e3cff */
[----:B------:R1:W-:Y:S01]  /*e110*/  STS.64 [R34+0x300], R4 ;  /* 0x0003000422007388 */ /* 0x0003e20000000a00 */
[----:B------:R-:W-:-:S03]  /*e120*/  F2FP.PACK_AB R7, R30, R35 ;  /* 0x000000231e07723e */ /* 0x000fc600000000ff */
[----:B------:R-:W-:Y:S01]  /*e130*/  STS.64 [R34+0x700], R102 ;  /* 0x0007006622007388 */ /* 0x000fe20000000a00 */
[----:B0-----:R-:W-:Y:S02]  /*e140*/  F2FP.PACK_AB R3, R144, R145 ;  /* 0x000000919003723e */ /* 0x001fe400000000ff */
[----:B------:R-:W-:Y:S01]  /*e150*/  F2FP.PACK_AB R2, R163, R26 ;  /* 0x0000001aa302723e */ /* 0x000fe200000000ff */
[----:B------:R-:W-:Y:S01]  /*e160*/  STS.64 [R34+0x380], R94 ;  /* 0x0003805e22007388 */ /* 0x000fe20000000a00 */
[----:B-1----:R-:W-:Y:S01]  /*e170*/  IMAD.MOV.U32 R4, RZ, RZ, 0x3dc6b27f ;  /* 0x3dc6b27fff047424 */ /* 0x002fe200078e00ff */
[----:B------:R-:W-:Y:S02]  /*e180*/  F2FP.PACK_AB R6, R38, R43 ;  /* 0x0000002b2606723e */ /* 0x000fe400000000ff */
[----:B------:R-:W-:Y:S04]  /*e190*/  STS.64 [R34+0x780], R10 ;  /* 0x0007800a22007388 */ /* 0x000fe80000000a00 */
[----:B------:R0:W-:Y:S04]  /*e1a0*/  STS.64 [R14+0x8080], R2 ;  /* 0x008080020e007388 */ /* 0x0001e80000000a00 */
[----:B------:R1:W-:Y:S01]  /*e1b0*/  STS.64 [R14+0x8000], R6 ;  /* 0x008000060e007388 */ /* 0x0003e20000000a00 */
[----:B0-----:R-:W-:-:S02]  /*e1c0*/  FFMA.FTZ R2, R59, R4, -0.16845393180847167969 ;  /* 0xbe2c7f303b027423 */ /* 0x001fc40000010004 */
[----:B------:R-:W-:Y:S02]  /*e1d0*/  FADD R3, R60, -1 ;  /* 0xbf8000003c037421 */ /* 0x000fe40000000000 */
[----:B-1----:R-:W-:Y:S02]  /*e1e0*/  FFMA.FTZ R6, R59, R2, 0.1716887056827545166 ;  /* 0x3e2fcf2a3b067423 */ /* 0x002fe40000010002 */
[----:B------:R-:W-:-:S04]  /*e1f0*/  FFMA.FTZ R2, R3, R4, -0.16845393180847167969 ;  /* 0xbe2c7f3003027423 */ /* 0x000fc80000010004 */
[----:B------:R-:W-:-:S04]  /*e200*/  FFMA.FTZ R2, R3, R2, 0.1716887056827545166 ;  /* 0x3e2fcf2a03027423 */ /* 0x000fc80000010002 */
[----:B------:R-:W-:-:S04]  /*e210*/  FFMA.FTZ R2, R3, R2, -0.17900948226451873779 ;  /* 0xbe374e4303027423 */ /* 0x000fc80000010002 */
[----:B------:R-:W-:-:S04]  /*e220*/  FFMA.FTZ R2, R3, R2, 0.20512372255325317383 ;  /* 0x3e520bf403027423 */ /* 0x000fc80000010002 */
[----:B------:R-:W-:-:S04]  /*e230*/  FFMA.FTZ R2, R3, R2, -0.24046532809734344482 ;  /* 0xbe763c8b03027423 */ /* 0x000fc80000010002 */
[----:B------:R-:W-:-:S04]  /*e240*/  FFMA.FTZ R2, R3, R2, 0.28857114911079406738 ;  /* 0x3e93bf9903027423 */ /* 0x000fc80000010002 */
[----:B------:R-:W-:-:S04]  /*e250*/  FFMA.FTZ R2, R3, R2, -0.36067417263984680176 ;  /* 0xbeb8aa4903027423 */ /* 0x000fc80000010002 */
[----:B------:R-:W-:Y:S02]  /*e260*/  FFMA.FTZ R2, R3, R2, 0.48089820146560668945 ;  /* 0x3ef6384a03027423 */ /* 0x000fe40000010002 */
[----:B------:R-:W-:Y:S02]  /*e270*/  FFMA.FTZ R6, R59, R6, -0.17900948226451873779 ;  /* 0xbe374e433b067423 */ /* 0x000fe40000010006 */
[----:B------:R-:W-:Y:S01]  /*e280*/  FFMA.FTZ R2, R3, R2, -0.72134751081466674805 ;  /* 0xbf38aa3b03027423 */ /* 0x000fe20000010002 */
[----:B------:R-:W-:Y:S01]  /*e290*/  F2FP.PACK_AB R11, R130, R117 ;  /* 0x00000075820b723e */ /* 0x000fe200000000ff */
[----:B------:R-:W-:Y:S01]  /*e2a0*/  FFMA.FTZ R6, R59, R6, 0.20512372255325317383 ;  /* 0x3e520bf43b067423 */ /* 0x000fe20000010006 */
[----:B------:R-:W-:Y:S01]  /*e2b0*/  F2FP.PACK_AB R10, R138, R121 ;  /* 0x000000798a0a723e */ /* 0x000fe200000000ff */
[----:B------:R-:W-:Y:S02]  /*e2c0*/  FMUL R2, R3, R2 ;  /* 0x0000000203027220 */ /* 0x000fe40000400000 */
[----:B------:R-:W-:-:S02]  /*e2d0*/  IMAD.IADD R63, R166, 0x1, -R63 ;  /* 0x00000001a63f7824 */ /* 0x000fc400078e0a3f */
[----:B------:R-:W-:Y:S02]  /*e2e0*/  FFMA.FTZ R6, R59, R6, -0.24046532809734344482 ;  /* 0xbe763c8b3b067423 */ /* 0x000fe40000010006 */
[----:B------:R-:W-:Y:S01]  /*e2f0*/  FMUL R2, R3, R2 ;  /* 0x0000000203027220 */ /* 0x000fe20000400000 */
[----:B------:R0:W-:Y:S01]  /*e300*/  STS.64 [R14+0x8180], R10 ;  /* 0x0081800a0e007388 */ /* 0x0001e20000000a00 */
[----:B------:R-:W-:Y:S02]  /*e310*/  FADD R63, R63, -1 ;  /* 0xbf8000003f3f7421 */ /* 0x000fe40000000000 */
[----:B------:R-:W-:Y:S02]  /*e320*/  IMAD.IADD R84, R237, 0x1, -R84 ;  /* 0x00000001ed547824 */ /* 0x000fe400078e0a54 */
[----:B------:R-:W-:Y:S02]  /*e330*/  FFMA.FTZ R6, R59, R6, 0.28857114911079406738 ;  /* 0x3e93bf993b067423 */ /* 0x000fe40000010006 */
[----:B------:R-:W-:-:S02]  /*e340*/  FFMA.FTZ R16, R3, 1.4426950216293334961, R2 ;  /* 0x3fb8aa3b03107823 */ /* 0x000fc40000010002 */
[----:B------:R-:W-:Y:S01]  /*e350*/  FFMA.FTZ R2, R63, R4, -0.16845393180847167969 ;  /* 0xbe2c7f303f027423 */ /* 0x000fe20000010004 */
[----:B0-----:R-:W-:Y:S02]  /*e360*/  F2FP.PACK_AB R11, R77, R80 ;  /* 0x000000504d0b723e */ /* 0x001fe400000000ff */
[----:B------:R-:W-:Y:S01]  /*e370*/  F2FP.PACK_AB R10, R74, R83 ;  /* 0x000000534a0a723e */ /* 0x000fe200000000ff */
[----:B------:R-:W-:Y:S02]  /*e380*/  FADD R3, R84, -1 ;  /* 0xbf80000054037421 */ /* 0x000fe40000000000 */
[C---:B------:R-:W-:Y:S02]  /*e390*/  FFMA.FTZ R6, R59.reuse, R6, -0.36067417263984680176 ;  /* 0xbeb8aa493b067423 */ /* 0x040fe40000010006 */
[----:B------:R0:W-:Y:S02]  /*e3a0*/  STS.64 [R14+0x8280], R10 ;  /* 0x0082800a0e007388 */ /* 0x0001e40000000a00 */
[----:B------:R-:W-:-:S02]  /*e3b0*/  FFMA.FTZ R6, R59, R6, 0.48089820146560668945 ;  /* 0x3ef6384a3b067423 */ /* 0x000fc40000010006 */
[----:B0-----:R-:W-:Y:S02]  /*e3c0*/  FFMA.FTZ R10, R63, R2, 0.1716887056827545166 ;  /* 0x3e2fcf2a3f0a7423 */ /* 0x001fe40000010002 */
[----:B------:R-:W-:Y:S02]  /*e3d0*/  FFMA.FTZ R2, R3, R4, -0.16845393180847167969 ;  /* 0xbe2c7f3003027423 */ /* 0x000fe40000010004 */
[----:B------:R-:W-:Y:S02]  /*e3e0*/  FFMA.FTZ R6, R59, R6, -0.72134751081466674805 ;  /* 0xbf38aa3b3b067423 */ /* 0x000fe40000010006 */
[----:B------:R-:W-:Y:S01]  /*e3f0*/  FFMA.FTZ R2, R3, R2, 0.1716887056827545166 ;  /* 0x3e2fcf2a03027423 */ /* 0x000fe20000010002 */
[----:B------:R-:W-:Y:S01]  /*e400*/  IADD3 R75, R46, -R75, RZ ;  /* 0x8000004b2e4b7210 */ /* 0x000fe20007ffe0ff */
[----:B------:R-:W-:Y:S02]  /*e410*/  FMUL R6, R59, R6 ;  /* 0x000000063b067220 */ /* 0x000fe40000400000 */
[----:B------:R-:W-:Y:S01]  /*e420*/  FFMA.FTZ R2, R3, R2, -0.17900948226451873779 ;  /* 0xbe374e4303027423 */ /* 0x000fe20000010002 */
[----:B------:R-:W-:Y:S01]  /*e430*/  F2FP.PACK_AB R9, R31, R172 ;  /* 0x000000ac1f09723e */ /* 0x000fe200000000ff */
[----:B------:R-:W-:Y:S01]  /*e440*/  FFMA.FTZ R10, R63, R10, -0.17900948226451873779 ;  /* 0xbe374e433f0a7423 */ /* 0x000fe2000001000a */
[----:B------:R-:W-:Y:S01]  /*e450*/  F2FP.PACK_AB R8, R39, R24 ;  /* 0x000000182708723e */ /* 0x000fe200000000ff */
[----:B------:R-:W-:-:S02]  /*e460*/  FFMA.FTZ R2, R3, R2, 0.20512372255325317383 ;  /* 0x3e520bf403027423 */ /* 0x000fc40000010002 */
[----:B------:R-:W-:Y:S02]  /*e470*/  FMUL R6, R59, R6 ;  /* 0x000000063b067220 */ /* 0x000fe40000400000 */
[----:B------:R-:W-:Y:S02]  /*e480*/  FADD R75, R75, -1 ;  /* 0xbf8000004b4b7421 */ /* 0x000fe40000000000 */
[----:B------:R-:W-:Y:S02]  /*e490*/  FFMA.FTZ R10, R63, R10, 0.20512372255325317383 ;  /* 0x3e520bf43f0a7423 */ /* 0x000fe4000001000a */
[----:B------:R-:W-:Y:S01]  /*e4a0*/  FFMA.FTZ R2, R3, R2, -0.24046532809734344482 ;  /* 0xbe763c8b03027423 */ /* 0x000fe20000010002 */
[----:B------:R0:W-:Y:S01]  /*e4b0*/  STS.64 [R14+0x8400], R8 ;  /* 0x008400080e007388 */ /* 0x0001e20000000a00 */
[----:B------:R-:W-:Y:S02]  /*e4c0*/  FFMA.FTZ R59, R59, 1.4426950216293334961, R6 ;  /* 0x3fb8aa3b3b3b7823 */ /* 0x000fe40000010006 */
[----:B------:R-:W-:-:S02]  /*e4d0*/  FFMA.FTZ R6, R75, R4, -0.16845393180847167969 ;  /* 0xbe2c7f304b067423 */ /* 0x000fc40000010004 */
[----:B------:R-:W-:Y:S02]  /*e4e0*/  FFMA.FTZ R10, R63, R10, -0.24046532809734344482 ;  /* 0xbe763c8b3f0a7423 */ /* 0x000fe4000001000a */
[----:B------:R-:W-:Y:S01]  /*e4f0*/  FFMA.FTZ R2, R3, R2, 0.28857114911079406738 ;  /* 0x3e93bf9903027423 */ /* 0x000fe20000010002 */
[----:B0-----:R-:W-:Y:S02]  /*e500*/  F2FP.PACK_AB R9, R91, R92 ;  /* 0x0000005c5b09723e */ /* 0x001fe400000000ff */
[----:B------:R-:W-:Y:S01]  /*e510*/  F2FP.PACK_AB R8, R96, R99 ;  /* 0x000000636008723e */ /* 0x000fe200000000ff */
[----:B------:R-:W-:Y:S02]  /*e520*/  IMAD.IADD R71, R236, 0x1, -R71 ;  /* 0x00000001ec477824 */ /* 0x000fe400078e0a47 */
[----:B------:R-:W-:Y:S02]  /*e530*/  FFMA.FTZ R6, R75, R6, 0.1716887056827545166 ;  /* 0x3e2fcf2a4b067423 */ /* 0x000fe40000010006 */
[----:B------:R0:W-:Y:S01]  /*e540*/  STS.64 [R14+0x8200], R8 ;  /* 0x008200080e007388 */ /* 0x0001e20000000a00 */
[----:B------:R-:W-:-:S02]  /*e550*/  FFMA.FTZ R10, R63, R10, 0.28857114911079406738 ;  /* 0x3e93bf993f0a7423 */ /* 0x000fc4000001000a */
[----:B------:R-:W-:Y:S02]  /*e560*/  FFMA.FTZ R2, R3, R2, -0.36067417263984680176 ;  /* 0xbeb8aa4903027423 */ /* 0x000fe40000010002 */
[----:B------:R-:W-:Y:S02]  /*e570*/  FADD R71, R71, -1 ;  /* 0xbf80000047477421 */ /* 0x000fe40000000000 */
[----:B------:R-:W-:Y:S02]  /*e580*/  FFMA.FTZ R6, R75, R6, -0.17900948226451873779 ;  /* 0xbe374e434b067423 */ /* 0x000fe40000010006 */
[----:B------:R-:W-:Y:S01]  /*e590*/  FFMA.FTZ R10, R63, R10, -0.36067417263984680176 ;  /* 0xbeb8aa493f0a7423 */ /* 0x000fe2000001000a */
[----:B0-----:R-:W-:Y:S02]  /*e5a0*/  F2FP.PACK_AB R9, R54, R57 ;  /* 0x000000393609723e */ /* 0x001fe400000000ff */
[----:B------:R-:W-:Y:S01]  /*e5b0*/  F2FP.PACK_AB R8, R53, R58 ;  /* 0x0000003a3508723e */ /* 0x000fe200000000ff */
[----:B------:R-:W-:-:S02]  /*e5c0*/  FFMA.FTZ R2, R3, R2, 0.48089820146560668945 ;  /* 0x3ef6384a03027423 */ /* 0x000fc40000010002 */
[----:B------:R-:W-:Y:S02]  /*e5d0*/  FFMA.FTZ R6, R75, R6, 0.20512372255325317383 ;  /* 0x3e520bf44b067423 */ /* 0x000fe40000010006 */
[----:B------:R0:W-:Y:S01]  /*e5e0*/  STS.64 [R14+0x8380], R8 ;  /* 0x008380080e007388 */ /* 0x0001e20000000a00 */
[----:B------:R-:W-:Y:S02]  /*e5f0*/  FFMA.FTZ R10, R63, R10, 0.48089820146560668945 ;  /* 0x3ef6384a3f0a7423 */ /* 0x000fe4000001000a */
[----:B------:R-:W-:Y:S02]  /*e600*/  FFMA.FTZ R2, R3, R2, -0.72134751081466674805 ;  /* 0xbf38aa3b03027423 */ /* 0x000fe40000010002 */
[----:B------:R-:W-:Y:S02]  /*e610*/  FFMA.FTZ R6, R75, R6, -0.24046532809734344482 ;  /* 0xbe763c8b4b067423 */ /* 0x000fe40000010006 */
[----:B------:R-:W-:Y:S02]  /*e620*/  FFMA.FTZ R10, R63, R10, -0.72134751081466674805 ;  /* 0xbf38aa3b3f0a7423 */ /* 0x000fe4000001000a */
[----:B0-----:R-:W-:-:S02]  /*e630*/  FFMA.FTZ R8, R71, R4, -0.16845393180847167969 ;  /* 0xbe2c7f3047087423 */ /* 0x001fc40000010004 */
[----:B------:R-:W-:Y:S02]  /*e640*/  FMUL R2, R3, R2 ;  /* 0x0000000203027220 */ /* 0x000fe40000400000 */
[C---:B------:R-:W-:Y:S02]  /*e650*/  FFMA.FTZ R8, R71.reuse, R8, 0.1716887056827545166 ;  /* 0x3e2fcf2a47087423 */ /* 0x040fe40000010008 */
[----:B------:R-:W-:Y:S02]  /*e660*/  IMAD.IADD R89, R238, 0x1, -R89 ;  /* 0x00000001ee597824 */ /* 0x000fe400078e0a59 */
[----:B------:R-:W-:Y:S02]  /*e670*/  FFMA.FTZ R8, R71, R8, -0.17900948226451873779 ;  /* 0xbe374e4347087423 */ /* 0x000fe40000010008 */
[----:B------:R-:W-:Y:S02]  /*e680*/  FFMA.FTZ R6, R75, R6, 0.28857114911079406738 ;  /* 0x3e93bf994b067423 */ /* 0x000fe40000010006 */
[----:B------:R-:W-:-:S02]  /*e690*/  FMUL R10, R63, R10 ;  /* 0x0000000a3f0a7220 */ /* 0x000fc40000400000 */
[----:B------:R-:W-:Y:S02]  /*e6a0*/  FMUL R2, R3, R2 ;  /* 0x0000000203027220 */ /* 0x000fe40000400000 */
[----:B------:R-:W-:Y:S02]  /*e6b0*/  FADD R89, R89, -1 ;  /* 0xbf80000059597421 */ /* 0x000fe40000000000 */
[----:B------:R-:W-:Y:S02]  /*e6c0*/  IMAD.IADD R124, R241, 0x1, -R124 ;  /* 0x00000001f17c7824 */ /* 0x000fe400078e0a7c */
[----:B------:R-:W-:Y:S02]  /*e6d0*/  FFMA.FTZ R8, R71, R8, 0.20512372255325317383 ;  /* 0x3e520bf447087423 */ /* 0x000fe40000010008 */
[----:B------:R-:W-:Y:S02]  /*e6e0*/  FFMA.FTZ R6, R75, R6, -0.36067417263984680176 ;  /* 0xbeb8aa494b067423 */ /* 0x000fe40000010006 */
[----:B------:R-:W-:-:S02]  /*e6f0*/  FMUL R10, R63, R10 ;  /* 0x0000000a3f0a7220 */ /* 0x000fc40000400000 */
[----:B------:R-:W-:Y:S02]  /*e700*/  FFMA.FTZ R9, R3, 1.4426950216293334961, R2 ;  /* 0x3fb8aa3b03097823 */ /* 0x000fe40000010002 */
[----:B------:R-:W-:Y:S02]  /*e710*/  FFMA.FTZ R2, R89, R4, -0.16845393180847167969 ;  /* 0xbe2c7f3059027423 */ /* 0x000fe40000010004 */
[----:B------:R-:W-:Y:S02]  /*e720*/  FADD R3, R124, -1 ;  /* 0xbf8000007c037421 */ /* 0x000fe40000000000 */
[----:B------:R-:W-:Y:S02]  /*e730*/  FFMA.FTZ R8, R71, R8, -0.24046532809734344482 ;  /* 0xbe763c8b47087423 */ /* 0x000fe40000010008 */
[----:B------:R-:W-:Y:S02]  /*e740*/  FFMA.FTZ R6, R75, R6, 0.48089820146560668945 ;  /* 0x3ef6384a4b067423 */ /* 0x000fe40000010006 */
[----:B------:R-:W-:-:S02]  /*e750*/  FFMA.FTZ R248, R63, 1.4426950216293334961, R10 ;  /* 0x3fb8aa3b3ff87823 */ /* 0x000fc4000001000a */
[----:B------:R-:W-:Y:S02]  /*e760*/  FFMA.FTZ R10, R89, R2, 0.1716887056827545166 ;  /* 0x3e2fcf2a590a7423 */ /* 0x000fe40000010002 */
[----:B------:R-:W-:Y:S02]  /*e770*/  FFMA.FTZ R2, R3, R4, -0.16845393180847167969 ;  /* 0xbe2c7f3003027423 */ /* 0x000fe40000010004 */
[----:B------:R-:W-:Y:S02]  /*e780*/  FFMA.FTZ R8, R71, R8, 0.28857114911079406738 ;  /* 0x3e93bf9947087423 */ /* 0x000fe40000010008 */
[----:B------:R-:W-:Y:S02]  /*e790*/  FFMA.FTZ R6, R75, R6, -0.72134751081466674805 ;  /* 0xbf38aa3b4b067423 */ /* 0x000fe40000010006 */
[----:B------:R-:W-:Y:S01]  /*e7a0*/  FFMA.FTZ R2, R3, R2, 0.1716887056827545166 ;  /* 0x3e2fcf2a03027423 */ /* 0x000fe20000010002 */
[----:B------:R-:W-:Y:S01]  /*e7b0*/  F2FP.PACK_AB R163, R140, R143 ;  /* 0x0000008f8ca3723e */ /* 0x000fe200000000ff */
[----:B------:R-:W-:Y:S01]  /*e7c0*/  FFMA.FTZ R8, R71, R8, -0.36067417263984680176 ;  /* 0xbeb8aa4947087423 */ /* 0x000fe20000010008 */
[----:B------:R-:W-:Y:S01]  /*e7d0*/  F2FP.PACK_AB R69, R66, R69 ;  /* 0x000000454245723e */ /* 0x000fe200000000ff */
[----:B------:R-:W-:Y:S01]  /*e7e0*/  FMUL R6, R75, R6 ;  /* 0x000000064b067220 */ /* 0x000fe20000400000 */
[----:B------:R-:W-:Y:S01]  /*e7f0*/  F2FP.PACK_AB R162, R23, R162 ;  /* 0x000000a217a2723e */ /* 0x000fe200000000ff */
[----:B------:R-:W-:Y:S01]  /*e800*/  IMAD.IADD R115, R240, 0x1, -R115 ;  /* 0x00000001f0737824 */ /* 0x000fe200078e0a73 */
[----:B------:R-:W-:Y:S01]  /*e810*/  F2FP.PACK_AB R13, R146, R129 ;  /* 0x00000081920d723e */ /* 0x000fe200000000ff */
[----:B------:R-:W-:Y:S01]  /*e820*/  FFMA.FTZ R2, R3, R2, -0.17900948226451873779 ;  /* 0xbe374e4303027423 */ /* 0x000fe20000010002 */
        /* <DEDUP_REMOVED lines=14> */
[----:B------:R-:W-:Y:S02]  /*e910*/  FFMA.FTZ R8, R71, R8, 0.48089820146560668945 ;  /* 0x3ef6384a47087423 */ /* 0x000fe40000010008 */
[----:B------:R-:W-:Y:S02]  /*e920*/  FMUL R6, R75, R6 ;  /* 0x000000064b067220 */ /* 0x000fe40000400000 */
[----:B------:R-:W-:Y:S01]  /*e930*/  FADD R115, R115, -1 ;  /* 0xbf80000073737421 */ /* 0x000fe20000000000 */
[----:B------:R-:W-:Y:S01]  /*e940*/  STS.64 [R14+0x8480], R162 ;  /* 0x008480a20e007388 */ /* 0x000fe20000000a00 */
[----:B------:R-:W-:Y:S02]  /*e950*/  FFMA.FTZ R2, R3, R2, 0.20512372255325317383 ;  /* 0x3e520bf403027423 */ /* 0x000fe40000010002 */
[----:B------:R-:W-:Y:S01]  /*e960*/  FFMA.FTZ R8, R71, R8, -0.72134751081466674805 ;  /* 0xbf38aa3b47087423 */ /* 0x000fe20000010008 */
[----:B------:R-:W-:Y:S04]  /*e970*/  STS.64 [R14+0x8100], R12 ;  /* 0x0081000c0e007388 */ /* 0x000fe80000000a00 */
[----:B------:R-:W-:Y:S04]  /*e980*/  STS.64 [R14+0x8500], R142 ;  /* 0x0085008e0e007388 */ /* 0x000fe80000000a00 */
[----:B------:R-:W-:Y:S04]  /*e990*/  STS.64 [R14+0x8580], R130 ;  /* 0x008580820e007388 */ /* 0x000fe80000000a00 */
[----:B------:R-:W-:Y:S04]  /*e9a0*/  STS.64 [R14+0x8600], R92 ;  /* 0x0086005c0e007388 */ /* 0x000fe80000000a00 */
[----:B------:R-:W-:Y:S04]  /*e9b0*/  STS.64 [R14+0x8680], R80 ;  /* 0x008680500e007388 */ /* 0x000fe80000000a00 */
[----:B------:R-:W-:Y:S04]  /*e9c0*/  STS.64 [R14+0x8300], R68 ;  /* 0x008300440e007388 */ /* 0x000fe80000000a00 */
[----:B------:R-:W-:Y:S04]  /*e9d0*/  STS.64 [R14+0x8700], R66 ;  /* 0x008700420e007388 */ /* 0x000fe80000000a00 */
[----:B------:R0:W-:Y:S01]  /*e9e0*/  STS.64 [R14+0x8780], R54 ;  /* 0x008780360e007388 */ /* 0x0001e20000000a00 */
[----:B------:R-:W-:Y:S01]  /*e9f0*/  FFMA.FTZ R2, R3, R2, -0.24046532809734344482 ;  /* 0xbe763c8b03027423 */ /* 0x000fe20000010002 */
[----:B------:R-:W-:Y:S01]  /*ea00*/  IADD3 R100, R239, -R100, RZ ;  /* 0x80000064ef647210 */ /* 0x000fe20007ffe0ff */
[----:B------:R-:W-:Y:S01]  /*ea10*/  FMUL R8, R71, R8 ;  /* 0x0000000847087220 */ /* 0x000fe20000400000 */
[----:B------:R-:W-:Y:S01]  /*ea20*/  ISETP.GE.U32.AND P1, PT, R44, 0x7f800000, PT ;  /* 0x7f8000002c00780c */ /* 0x000fe20003f26070 */
[----:B------:R-:W-:Y:S01]  /*ea30*/  FFMA.FTZ R2, R3, R2, 0.28857114911079406738 ;  /* 0x3e93bf9903027423 */ /* 0x000fe20000010002 */
[----:B------:R-:W-:Y:S01]  /*ea40*/  ISETP.GE.U32.AND P3, PT, R46, 0x7f800000, PT ;  /* 0x7f8000002e00780c */ /* 0x000fe20003f66070 */
[----:B0-----:R-:W-:Y:S01]  /*ea50*/  FFMA.FTZ R14, R75, 1.4426950216293334961, R6 ;  /* 0x3fb8aa3b4b0e7823 */ /* 0x001fe20000010006 */
[----:B------:R-:W-:Y:S01]  /*ea60*/  ISETP.GE.U32.AND P2, PT, R45, 0x7f800000, PT ;  /* 0x7f8000002d00780c */ /* 0x000fe20003f46070 */
[----:B------:R-:W-:-:S02]  /*ea70*/  FFMA.FTZ R6, R115, R4, -0.16845393180847167969 ;  /* 0xbe2c7f3073067423 */ /* 0x000fc40000010004 */
[----:B------:R-:W-:Y:S02]  /*ea80*/  IMAD.IADD R141, R244, 0x1, -R141 ;  /* 0x00000001f48d7824 */ /* 0x000fe400078e0a8d */
[----:B------:R-:W-:Y:S01]  /*ea90*/  IMAD.IADD R22, R249, 0x1, -R22 ;  /* 0x00000001f9167824 */ /* 0x000fe200078e0a16 */
[----:B------:R-:W-:Y:S01]  /*eaa0*/  ISETP.GE.U32.AND P6, PT, R236, 0x7f800000, PT ;  /* 0x7f800000ec00780c */ /* 0x000fe20003fc6070 */
[----:B------:R-:W-:Y:S02]  /*eab0*/  FFMA.FTZ R6, R115, R6, 0.1716887056827545166 ;  /* 0x3e2fcf2a73067423 */ /* 0x000fe40000010006 */
[----:B------:R-:W-:Y:S01]  /*eac0*/  IMAD.IADD R125, R242, 0x1, -R125 ;  /* 0x00000001f27d7824 */ /* 0x000fe200078e0a7d */
[----:B------:R-:W-:Y:S01]  /*ead0*/  IADD3 R134, R243, -R134, RZ ;  /* 0x80000086f3867210 */ /* 0x000fe20007ffe0ff */
[----:B------:R-:W-:Y:S01]  /*eae0*/  FMUL R8, R71, R8 ;  /* 0x0000000847087220 */ /* 0x000fe20000400000 */
[----:B------:R-:W-:Y:S01]  /*eaf0*/  ISETP.GE.U32.AND P5, PT, R166, 0x7f800000, PT ;  /* 0x7f800000a600780c */ /* 0x000fe20003fa6070 */
[----:B------:R-:W-:Y:S01]  /*eb00*/  FADD R5, R100, -1 ;  /* 0xbf80000064057421 */ /* 0x000fe20000000000 */
[----:B------:R-:W-:Y:S01]  /*eb10*/  IADD3 R25, R250, -R25, RZ ;  /* 0x80000019fa197210 */ /* 0x000fe20007ffe0ff */
[----:B------:R-:W-:Y:S01]  /*eb20*/  FFMA.FTZ R6, R115, R6, -0.17900948226451873779 ;  /* 0xbe374e4373067423 */ /* 0x000fe20000010006 */
[----:B------:R-:W-:Y:S01]  /*eb30*/  BAR.SYNC.DEFER_BLOCKING 0x0 ;  /* 0x0000000000007b1d */ /* 0x000fe20000010000 */
[----:B------:R-:W-:-:S02]  /*eb40*/  FFMA.FTZ R2, R3, R2, -0.36067417263984680176 ;  /* 0xbeb8aa4903027423 */ /* 0x000fc40000010002 */
[----:B------:R-:W-:Y:S02]  /*eb50*/  FFMA.FTZ R71, R71, 1.4426950216293334961, R8 ;  /* 0x3fb8aa3b47477823 */ /* 0x000fe40000010008 */
[----:B------:R-:W-:Y:S02]  /*eb60*/  FFMA.FTZ R8, R5, R4, -0.16845393180847167969 ;  /* 0xbe2c7f3005087423 */ /* 0x000fe40000010004 */
[----:B------:R-:W-:Y:S02]  /*eb70*/  FFMA.FTZ R6, R115, R6, 0.20512372255325317383 ;  /* 0x3e520bf473067423 */ /* 0x000fe40000010006 */
[----:B------:R-:W-:Y:S02]  /*eb80*/  FFMA.FTZ R2, R3, R2, 0.48089820146560668945 ;  /* 0x3ef6384a03027423 */ /* 0x000fe40000010002 */
[----:B------:R-:W-:Y:S02]  /*eb90*/  FFMA.FTZ R8, R5, R8, 0.1716887056827545166 ;  /* 0x3e2fcf2a05087423 */ /* 0x000fe40000010008 */
[----:B------:R-:W-:-:S02]  /*eba0*/  FFMA.FTZ R6, R115, R6, -0.24046532809734344482 ;  /* 0xbe763c8b73067423 */ /* 0x000fc40000010006 */
[----:B------:R-:W-:Y:S02]  /*ebb0*/  FFMA.FTZ R2, R3, R2, -0.72134751081466674805 ;  /* 0xbf38aa3b03027423 */ /* 0x000fe40000010002 */
[----:B------:R-:W-:Y:S02]  /*ebc0*/  FFMA.FTZ R8, R5, R8, -0.17900948226451873779 ;  /* 0xbe374e4305087423 */ /* 0x000fe40000010008 */
[----:B------:R-:W-:Y:S02]  /*ebd0*/  FFMA.FTZ R6, R115, R6, 0.28857114911079406738 ;  /* 0x3e93bf9973067423 */ /* 0x000fe40000010006 */
[----:B------:R-:W-:Y:S02]  /*ebe0*/  FMUL R2, R3, R2 ;  /* 0x0000000203027220 */ /* 0x000fe40000400000 */
[----:B------:R-:W-:Y:S02]  /*ebf0*/  FFMA.FTZ R8, R5, R8, 0.20512372255325317383 ;  /* 0x3e520bf405087423 */ /* 0x000fe40000010008 */
[----:B------:R-:W-:-:S02]  /*ec00*/  FFMA.FTZ R10, R89, R10, -0.17900948226451873779 ;  /* 0xbe374e43590a7423 */ /* 0x000fc4000001000a */
[----:B------:R-:W-:Y:S02]  /*ec10*/  FADD R246, R50, R59 ;  /* 0x0000003b32f67221 */ /* 0x000fe40000000000 */
[----:B------:R-:W-:Y:S02]  /*ec20*/  FADD R251, R251, R14 ;  /* 0x0000000efbfb7221 */ /* 0x000fe40000000000 */
[----:B------:R-:W-:Y:S02]  /*ec30*/  FADD R141, R141, -1 ;  /* 0xbf8000008d8d7421 */ /* 0x000fe40000000000 */
[----:B------:R-:W-:Y:S02]  /*ec40*/  FADD R247, R49, R16 ;  /* 0x0000001031f77221 */ /* 0x000fe40000000000 */
[----:B------:R-:W-:Y:S01]  /*ec50*/  FADD R125, R125, -1 ;  /* 0xbf8000007d7d7421 */ /* 0x000fe20000000000 */
[----:B------:R-:W-:Y:S01]  /*ec60*/  @P5 MOV R11, 0x7f800000 ;  /* 0x7f800000000b5802 */ /* 0x000fe20000000f00 */
[----:B------:R-:W-:Y:S01]  /*ec70*/  FFMA.FTZ R6, R115, R6, -0.36067417263984680176 ;  /* 0xbeb8aa4973067423 */ /* 0x000fe20000010006 */
[----:B------:R-:W0:Y:S01]  /*ec80*/  S2R R15, SR_TID.X ;  /* 0x00000000000f7919 */ /* 0x000e220000002100 */
[----:B------:R-:W-:-:S02]  /*ec90*/  FMUL R2, R3, R2 ;  /* 0x0000000203027220 */ /* 0x000fc40000400000 */
[----:B------:R-:W-:Y:S02]  /*eca0*/  FFMA.FTZ R8, R5, R8, -0.24046532809734344482 ;  /* 0xbe763c8b05087423 */ /* 0x000fe40000010008 */
[----:B------:R-:W-:Y:S01]  /*ecb0*/  IMAD.IADD R21, R0, 0x1, -R21 ;  /* 0x0000000100157824 */ /* 0x000fe200078e0a15 */
[----:B---3--:R-:W-:Y:S01]  /*ecc0*/  LOP3.LUT R190, R27, 0x8, RZ, 0x3c, !PT ;  /* 0x000000081bbe7812 */ /* 0x008fe200078e3cff */
[----:B------:R-:W-:Y:S01]  /*ecd0*/  FFMA.FTZ R6, R115, R6, 0.48089820146560668945 ;  /* 0x3ef6384a73067423 */ /* 0x000fe20000010006 */
[----:B------:R-:W1:Y:S01]  /*ece0*/  LDS.64 R168, [R27] ;  /* 0x000000001ba87984 */ /* 0x000e620000000a00 */
[----:B------:R-:W-:Y:S02]  /*ecf0*/  FFMA.FTZ R10, R89, R10, 0.20512372255325317383 ;  /* 0x3e520bf4590a7423 */ /* 0x000fe4000001000a */
[----:B------:R-:W-:Y:S01]  /*ed00*/  FFMA.FTZ R12, R3, 1.4426950216293334961, R2 ;  /* 0x3fb8aa3b030c7823 */ /* 0x000fe20000010002 */
[----:B------:R-:W-:Y:S01]  /*ed10*/  @P1 MOV R3, 0x7f800000 ;  /* 0x7f80000000031802 */ /* 0x000fe20000000f00 */
[----:B------:R-:W-:Y:S01]  /*ed20*/  FFMA.FTZ R8, R5, R8, 0.28857114911079406738 ;  /* 0x3e93bf9905087423 */ /* 0x000fe20000010008 */
[----:B------:R-:W2:Y:S01]  /*ed30*/  LDS.64 R164, [R190] ;  /* 0x00000000bea47984 */ /* 0x000ea20000000a00 */
[----:B------:R-:W-:-:S02]  /*ed40*/  FFMA.FTZ R6, R115, R6, -0.72134751081466674805 ;  /* 0xbf38aa3b73067423 */ /* 0x000fc40000010006 */
[----:B------:R-:W-:Y:S01]  /*ed50*/  FFMA.FTZ R10, R89, R10, -0.24046532809734344482 ;  /* 0xbe763c8b590a7423 */ /* 0x000fe2000001000a */
[----:B------:R-:W-:Y:S01]  /*ed60*/  LOP3.LUT R186, R27, 0x10, RZ, 0x3c, !PT ;  /* 0x000000101bba7812 */ /* 0x000fe200078e3cff */
[----:B------:R-:W-:Y:S01]  /*ed70*/  FFMA.FTZ R8, R5, R8, -0.36067417263984680176 ;  /* 0xbeb8aa4905087423 */ /* 0x000fe20000010008 */
[----:B------:R-:W-:Y:S01]  /*ed80*/  LOP3.LUT R176, R27, 0x18, RZ, 0x3c, !PT ;  /* 0x000000181bb07812 */ /* 0x000fe200078e3cff */
[----:B------:R-:W-:Y:S01]  /*ed90*/  FMUL R6, R115, R6 ;  /* 0x0000000673067220 */ /* 0x000fe20000400000 */
[----:B------:R-:W-:Y:S01]  /*eda0*/  LDS.64 R158, [R27+0x800] ;  /* 0x000800001b9e7984 */ /* 0x000fe20000000a00 */
[----:B------:R-:W-:Y:S02]  /*edb0*/  @P1 FFMA.FTZ R246, R44, R3, +INF ;  /* 0x7f8000002cf61423 */ /* 0x000fe40000010003 */
[----:B------:R-:W-:Y:S01]  /*edc0*/  @P3 IMAD.MOV.U32 R3, RZ, RZ, 0x7f800000 ;  /* 0x7f800000ff033424 */ /* 0x000fe200078e00ff */
[----:B------:R-:W-:Y:S01]  /*edd0*/  LDS.64 R150, [R27+0x1000] ;  /* 0x001000001b967984 */ /* 0x000fe20000000a00 */
[----:B------:R-:W-:-:S02]  /*ede0*/  FFMA.FTZ R10, R89, R10, 0.28857114911079406738 ;  /* 0x3e93bf99590a7423 */ /* 0x000fc4000001000a */
[----:B------:R-:W-:Y:S01]  /*edf0*/  FFMA.FTZ R8, R5, R8, 0.48089820146560668945 ;  /* 0x3ef6384a05087423 */ /* 0x000fe20000010008 */
[----:B------:R-:W-:Y:S01]  /*ee00*/  LDS.64 R142, [R27+0x1800] ;  /* 0x001800001b8e7984 */ /* 0x000fe20000000a00 */
[----:B------:R-:W-:Y:S02]  /*ee10*/  FMUL R6, R115, R6 ;  /* 0x0000000673067220 */ /* 0x000fe40000400000 */
[----:B------:R-:W-:Y:S01]  /*ee20*/  @P2 IMAD.MOV.U32 R2, RZ, RZ, 0x7f800000 ;  /* 0x7f800000ff022424 */ /* 0x000fe200078e00ff */
[----:B------:R-:W-:Y:S01]  /*ee30*/  LDS.64 R234, [R27+0x2800] ;  /* 0x002800001bea7984 */ /* 0x000fe20000000a00 */
[----:B------:R-:W-:Y:S02]  /*ee40*/  @P3 FFMA.FTZ R251, R46, R3, +INF ;  /* 0x7f8000002efb3423 */ /* 0x000fe40000010003 */
[----:B------:R-:W-:Y:S01]  /*ee50*/  FFMA.FTZ R10, R89, R10, -0.36067417263984680176 ;  /* 0xbeb8aa49590a7423 */ /* 0x000fe2000001000a */
[----:B------:R-:W-:Y:S01]  /*ee60*/  LDS.64 R222, [R27+0x3000] ;  /* 0x003000001bde7984 */ /* 0x000fe20000000a00 */
[----:B------:R-:W-:-:S02]  /*ee70*/  FADD R3, R22, -1 ;  /* 0xbf80000016037421 */ /* 0x000fc40000000000 */
[----:B------:R-:W-:Y:S01]  /*ee80*/  FFMA.FTZ R8, R5, R8, -0.72134751081466674805 ;  /* 0xbf38aa3b05087423 */ /* 0x000fe20000010008 */
[----:B------:R-:W-:Y:S01]  /*ee90*/  LDS.64 R206, [R27+0x3800] ;  /* 0x003800001bce7984 */ /* 0x000fe20000000a00 */
[----:B------:R-:W-:Y:S02]  /*eea0*/  FFMA.FTZ R115, R115, 1.4426950216293334961, R6 ;  /* 0x3fb8aa3b73737823 */ /* 0x000fe40000010006 */
[----:B------:R-:W-:Y:S02]  /*eeb0*/  @P2 FFMA.FTZ R247, R45, R2, +INF ;  /* 0x7f8000002df72423 */ /* 0x000fe40000010002 */
[----:B------:R-:W-:Y:S02]  /*eec0*/  FADD R245, R48, R71 ;  /* 0x0000004730f57221 */ /* 0x000fe40000000000 */
[----:B------:R-:W-:Y:S02]  /*eed0*/  FADD R248, R47, R248 ;  /* 0x000000f82ff87221 */ /* 0x000fe40000000000 */
[----:B------:R-:W-:-:S02]  /*eee0*/  FADD R25, R25, -1 ;  /* 0xbf80000019197421 */ /* 0x000fc40000000000 */
[----:B------:R-:W-:Y:S01]  /*eef0*/  FADD R252, R252, R9 ;  /* 0x00000009fcfc7221 */ /* 0x000fe20000000000 */
[----:B0-----:R-:W-:Y:S01]  /*ef00*/  SHF.R.U32.HI R15, RZ, 0x7, R15 ;  /* 0x00000007ff0f7819 */ /* 0x001fe2000001160f */
[----:B------:R-:W-:Y:S01]  /*ef10*/  FFMA.FTZ R6, R141, R4, -0.16845393180847167969 ;  /* 0xbe2c7f308d067423 */ /* 0x000fe20000010004 */
[----:B------:R-:W0:Y:S01]  /*ef20*/  LDS.64 R162, [R186] ;  /* 0x00000000baa27984 */ /* 0x000e220000000a00 */
[----:B------:R-:W-:Y:S02]  /*ef30*/  FFMA.FTZ R10, R89, R10, 0.48089820146560668945 ;  /* 0x3ef6384a590a7423 */ /* 0x000fe4000001000a */
[----:B------:R-:W-:Y:S01]  /*ef40*/  FFMA.FTZ R2, R3, R4, -0.16845393180847167969 ;  /* 0xbe2c7f3003027423 */ /* 0x000fe20000010004 */
[----:B------:R-:W3:Y:S01]  /*ef50*/  LDS.64 R160, [R176] ;  /* 0x00000000b0a07984 */ /* 0x000ee20000000a00 */
[----:B------:R-:W-:Y:S02]  /*ef60*/  FMUL R8, R5, R8 ;  /* 0x0000000805087220 */ /* 0x000fe40000400000 */
[----:B------:R-:W-:Y:S01]  /*ef70*/  FFMA.FTZ R6, R141, R6, 0.1716887056827545166 ;  /* 0x3e2fcf2a8d067423 */ /* 0x000fe20000010006 */
[----:B------:R-:W4:Y:S01]  /*ef80*/  LDS.64 R156, [R190+0x800] ;  /* 0x00080000be9c7984 */ /* 0x000f220000000a00 */
[----:B------:R-:W-:-:S02]  /*ef90*/  FFMA.FTZ R10, R89, R10, -0.72134751081466674805 ;  /* 0xbf38aa3b590a7423 */ /* 0x000fc4000001000a */
[----:B------:R-:W-:Y:S01]  /*efa0*/  FFMA.FTZ R2, R3, R2, 0.1716887056827545166 ;  /* 0x3e2fcf2a03027423 */ /* 0x000fe20000010002 */
[----:B------:R-:W0:Y:S01]  /*efb0*/  LDS.64 R154, [R186+0x800] ;  /* 0x00080000ba9a7984 */ /* 0x000e220000000a00 */
[----:B------:R-:W-:Y:S02]  /*efc0*/  FMUL R8, R5, R8 ;  /* 0x0000000805087220 */ /* 0x000fe40000400000 */
[----:B------:R-:W-:Y:S01]  /*efd0*/  FFMA.FTZ R6, R141, R6, -0.17900948226451873779 ;  /* 0xbe374e438d067423 */ /* 0x000fe20000010006 */
[----:B------:R-:W0:Y:S01]  /*efe0*/  LDS.64 R152, [R176+0x800] ;  /* 0x00080000b0987984 */ /* 0x000e220000000a00 */
[----:B------:R-:W-:Y:S02]  /*eff0*/  FMUL R10, R89, R10 ;  /* 0x0000000a590a7220 */ /* 0x000fe40000400000 */
[----:B------:R-:W-:Y:S01]  /*f000*/  FFMA.FTZ R2, R3, R2, -0.17900948226451873779 ;  /* 0xbe374e4303027423 */ /* 0x000fe20000010002 */
[----:B------:R-:W0:Y:S01]  /*f010*/  LDS.64 R148, [R190+0x1000] ;  /* 0x00100000be947984 */ /* 0x000e220000000a00 */
[----:B------:R-:W-:-:S02]  /*f020*/  FFMA.FTZ R7, R5, 1.4426950216293334961, R8 ;  /* 0x3fb8aa3b05077823 */ /* 0x000fc40000010008 */
[----:B------:R-:W-:Y:S01]  /*f030*/  @P6 IMAD.MOV.U32 R5, RZ, RZ, 0x7f800000 ;  /* 0x7f800000ff056424 */ /* 0x000fe200078e00ff */
[----:B------:R-:W0:Y:S01]  /*f040*/  LDS.64 R146, [R186+0x1000] ;  /* 0x00100000ba927984 */ /* 0x000e220000000a00 */
[----:B------:R-:W-:Y:S02]  /*f050*/  FFMA.FTZ R6, R141, R6, 0.20512372255325317383 ;  /* 0x3e520bf48d067423 */ /* 0x000fe40000010006 */
[----:B------:R-:W-:Y:S01]  /*f060*/  FMUL R10, R89, R10 ;  /* 0x0000000a590a7220 */ /* 0x000fe20000400000 */
[----:B------:R-:W0:Y:S01]  /*f070*/  LDS.64 R144, [R176+0x1000] ;  /* 0x00100000b0907984 */ /* 0x000e220000000a00 */
[----:B------:R-:W-:Y:S02]  /*f080*/  FFMA.FTZ R2, R3, R2, 0.20512372255325317383 ;  /* 0x3e520bf403027423 */ /* 0x000fe40000010002 */
[----:B------:R-:W-:Y:S01]  /*f090*/  @P6 FFMA.FTZ R245, R236, R5, +INF ;  /* 0x7f800000ecf56423 */ /* 0x000fe20000010005 */
[----:B------:R-:W-:Y:S01]  /*f0a0*/  LDS.64 R138, [R186+0x1800] ;  /* 0x00180000ba8a7984 */ /* 0x000fe20000000a00 */
[----:B------:R-:W-:-:S02]  /*f0b0*/  FFMA.FTZ R6, R141, R6, -0.24046532809734344482 ;  /* 0xbe763c8b8d067423 */ /* 0x000fc40000010006 */
[----:B------:R-:W-:Y:S01]  /*f0c0*/  FFMA.FTZ R89, R89, 1.4426950216293334961, R10 ;  /* 0x3fb8aa3b59597823 */ /* 0x000fe2000001000a */
[----:B------:R-:W-:Y:S01]  /*f0d0*/  LDS.64 R136, [R176+0x1800] ;  /* 0x00180000b0887984 */ /* 0x000fe20000000a00 */
[----:B------:R-:W-:Y:S02]  /*f0e0*/  FADD R5, R134, -1 ;  /* 0xbf80000086057421 */ /* 0x000fe40000000000 */
[----:B------:R-:W-:Y:S01]  /*f0f0*/  FFMA.FTZ R2, R3, R2, -0.24046532809734344482 ;  /* 0xbe763c8b03027423 */ /* 0x000fe20000010002 */
[----:B------:R-:W-:Y:S01]  /*f100*/  ISETP.GE.U32.AND P3, PT, R239, 0x7f800000, PT ;  /* 0x7f800000ef00780c */ /* 0x000fe20003f66070 */
[----:B------:R-:W-:Y:S01]  /*f110*/  FFMA.FTZ R10, R125, R4, -0.16845393180847167969 ;  /* 0xbe2c7f307d0a7423 */ /* 0x000fe20000010004 */
[----:B------:R-:W-:Y:S01]  /*f120*/  LDS.64 R130, [R186+0x2000] ;  /* 0x00200000ba827984 */ /* 0x000fe20000000a00 */
[----:B------:R-:W-:Y:S02]  /*f130*/  FFMA.FTZ R6, R141, R6, 0.28857114911079406738 ;  /* 0x3e93bf998d067423 */ /* 0x000fe40000010006 */
[----:B------:R-:W-:Y:S01]  /*f140*/  FFMA.FTZ R8, R5, R4, -0.16845393180847167969 ;  /* 0xbe2c7f3005087423 */ /* 0x000fe20000010004 */
[----:B------:R-:W-:Y:S01]  /*f150*/  LDS.64 R232, [R190+0x2800] ;  /* 0x00280000bee87984 */ /* 0x000fe20000000a00 */
[----:B------:R-:W-:-:S02]  /*f160*/  FFMA.FTZ R2, R3, R2, 0.28857114911079406738 ;  /* 0x3e93bf9903027423 */ /* 0x000fc40000010002 */
[----:B------:R-:W-:Y:S01]  /*f170*/  FFMA.FTZ R10, R125, R10, 0.1716887056827545166 ;  /* 0x3e2fcf2a7d0a7423 */ /* 0x000fe2000001000a */
[----:B------:R-:W-:Y:S01]  /*f180*/  LDS.64 R230, [R186+0x2800] ;  /* 0x00280000bae67984 */ /* 0x000fe20000000a00 */
[----:B------:R-:W-:Y:S02]  /*f190*/  FFMA.FTZ R6, R141, R6, -0.36067417263984680176 ;  /* 0xbeb8aa498d067423 */ /* 0x000fe40000010006 */
[----:B------:R-:W-:Y:S01]  /*f1a0*/  FFMA.FTZ R8, R5, R8, 0.1716887056827545166 ;  /* 0x3e2fcf2a05087423 */ /* 0x000fe20000010008 */
[----:B------:R-:W-:Y:S01]  /*f1b0*/  LDS.64 R226, [R176+0x2800] ;  /* 0x00280000b0e27984 */ /* 0x000fe20000000a00 */
[----:B------:R-:W-:Y:S02]  /*f1c0*/  FFMA.FTZ R2, R3, R2, -0.36067417263984680176 ;  /* 0xbeb8aa4903027423 */ /* 0x000fe40000010002 */
[----:B------:R-:W-:Y:S01]  /*f1d0*/  FFMA.FTZ R10, R125, R10, -0.17900948226451873779 ;  /* 0xbe374e437d0a7423 */ /* 0x000fe2000001000a */
[----:B------:R-:W-:Y:S01]  /*f1e0*/  LDS.64 R218, [R190+0x3000] ;  /* 0x00300000beda7984 */ /* 0x000fe20000000a00 */
[----:B------:R-:W-:-:S02]  /*f1f0*/  FFMA.FTZ R6, R141, R6, 0.48089820146560668945 ;  /* 0x3ef6384a8d067423 */ /* 0x000fc40000010006 */
[----:B------:R-:W-:Y:S01]  /*f200*/  FFMA.FTZ R8, R5, R8, -0.17900948226451873779 ;  /* 0xbe374e4305087423 */ /* 0x000fe20000010008 */
[----:B------:R-:W-:Y:S01]  /*f210*/  LDS.64 R214, [R186+0x3000] ;  /* 0x00300000bad67984 */ /* 0x000fe20000000a00 */
[----:B------:R-:W-:Y:S02]  /*f220*/  FFMA.FTZ R2, R3, R2, 0.48089820146560668945 ;  /* 0x3ef6384a03027423 */ /* 0x000fe40000010002 */
[----:B------:R-:W-:Y:S01]  /*f230*/  FFMA.FTZ R10, R125, R10, 0.20512372255325317383 ;  /* 0x3e520bf47d0a7423 */ /* 0x000fe2000001000a */
[----:B------:R-:W-:Y:S01]  /*f240*/  LDS.64 R210, [R176+0x3000] ;  /* 0x00300000b0d27984 */ /* 0x000fe20000000a00 */
[----:B------:R-:W-:Y:S02]  /*f250*/  FFMA.FTZ R6, R141, R6, -0.72134751081466674805 ;  /* 0xbf38aa3b8d067423 */ /* 0x000fe40000010006 */
[----:B------:R-:W-:Y:S02]  /*f260*/  FFMA.FTZ R8, R5, R8, 0.20512372255325317383 ;  /* 0x3e520bf405087423 */ /* 0x000fe40000010008 */
[----:B------:R-:W-:Y:S01]  /*f270*/  @P5 FFMA.FTZ R248, R166, R11, +INF ;  /* 0x7f800000a6f85423 */ /* 0x000fe2000001000b */
[----:B------:R-:W-:Y:S01]  /*f280*/  ISETP.GE.U32.AND P6, PT, R237, 0x7f800000, PT ;  /* 0x7f800000ed00780c */ /* 0x000fe20003fc6070 */
[----:B------:R-:W-:-:S02]  /*f290*/  FFMA.FTZ R2, R3, R2, -0.72134751081466674805 ;  /* 0xbf38aa3b03027423 */ /* 0x000fc40000010002 */
[----:B------:R-:W-:Y:S02]  /*f2a0*/  FADD R21, R21, -1 ;  /* 0xbf80000015157421 */ /* 0x000fe40000000000 */
[----:B------:R-:W-:Y:S01]  /*f2b0*/  FADD R32, R123, R12 ;  /* 0x0000000c7b207221 */ /* 0x000fe20000000000 */
[----:B------:R-:W-:Y:S01]  /*f2c0*/  SGXT.U32 R15, R15, 0x1 ;  /* 0x000000010f0f781a */ /* 0x000fe20000000000 */
[----:B------:R-:W-:Y:S01]  /*f2d0*/  FFMA.FTZ R10, R125, R10, -0.24046532809734344482 ;  /* 0xbe763c8b7d0a7423 */ /* 0x000fe2000001000a */
[----:B------:R-:W-:Y:S01]  /*f2e0*/  LDS.64 R134, [R27+0x2000] ;  /* 0x002000001b867984 */ /* 0x000fe20000000a00 */
[----:B------:R-:W-:Y:S02]  /*f2f0*/  FMUL R6, R141, R6 ;  /* 0x000000068d067220 */ /* 0x000fe40000400000 */
[----:B------:R-:W-:Y:S01]  /*f300*/  FFMA.FTZ R8, R5, R8, -0.24046532809734344482 ;  /* 0xbe763c8b05087423 */ /* 0x000fe20000010008 */
[----:B------:R-:W-:Y:S01]  /*f310*/  LDS.64 R186, [R186+0x3800] ;  /* 0x00380000baba7984 */ /* 0x000fe20000000a00 */
[----:B------:R-:W-:Y:S01]  /*f320*/  FMUL R2, R3, R2 ;  /* 0x0000000203027220 */ /* 0x000fe20000400000 */
[----:B------:R-:W-:Y:S01]  /*f330*/  ISETP.GE.U32.AND P5, PT, R238, 0x7f800000, PT ;  /* 0x7f800000ee00780c */ /* 0x000fe20003fa6070 */
[----:B------:R-:W-:-:S02]  /*f340*/  FFMA.FTZ R10, R125, R10, 0.28857114911079406738 ;  /* 0x3e93bf997d0a7423 */ /* 0x000fc4000001000a */
[----:B------:R-:W-:Y:S02]  /*f350*/  FMUL R6, R141, R6 ;  /* 0x000000068d067220 */ /* 0x000fe40000400000 */
[----:B------:R-:W-:Y:S02]  /*f360*/  FFMA.FTZ R8, R5, R8, 0.28857114911079406738 ;  /* 0x3e93bf9905087423 */ /* 0x000fe40000010008 */
[----:B------:R-:W-:Y:S02]  /*f370*/  FMUL R2, R3, R2 ;  /* 0x0000000203027220 */ /* 0x000fe40000400000 */
[----:B------:R-:W-:Y:S02]  /*f380*/  FFMA.FTZ R10, R125, R10, -0.36067417263984680176 ;  /* 0xbeb8aa497d0a7423 */ /* 0x000fe4000001000a */
[----:B------:R-:W-:Y:S02]  /*f390*/  FFMA.FTZ R141, R141, 1.4426950216293334961, R6 ;  /* 0x3fb8aa3b8d8d7823 */ /* 0x000fe40000010006 */
[----:B------:R-:W-:-:S02]  /*f3a0*/  FFMA.FTZ R8, R5, R8, -0.36067417263984680176 ;  /* 0xbeb8aa4905087423 */ /* 0x000fc40000010008 */
[----:B------:R-:W-:Y:S02]  /*f3b0*/  FFMA.FTZ R6, R3, 1.4426950216293334961, R2 ;  /* 0x3fb8aa3b03067823 */ /* 0x000fe40000010002 */
[----:B------:R-:W-:Y:S02]  /*f3c0*/  FFMA.FTZ R10, R125, R10, 0.48089820146560668945 ;  /* 0x3ef6384a7d0a7423 */ /* 0x000fe4000001000a */
[----:B------:R-:W-:Y:S02]  /*f3d0*/  @P3 IMAD.MOV.U32 R2, RZ, RZ, 0x7f800000 ;  /* 0x7f800000ff023424 */ /* 0x000fe400078e00ff */
[----:B------:R-:W-:Y:S02]  /*f3e0*/  FFMA.FTZ R8, R5, R8, 0.48089820146560668945 ;  /* 0x3ef6384a05087423 */ /* 0x000fe40000010008 */
[----:B------:R-:W-:Y:S02]  /*f3f0*/  FADD R28, R104, R7 ;  /* 0x00000007681c7221 */ /* 0x000fe40000000000 */
[----:B------:R-:W-:-:S02]  /*f400*/  FFMA.FTZ R10, R125, R10, -0.72134751081466674805 ;  /* 0xbf38aa3b7d0a7423 */ /* 0x000fc4000001000a */
[----:B------:R-:W-:Y:S01]  /*f410*/  @P3 FFMA.FTZ R28, R239, R2, +INF ;  /* 0x7f800000ef1c3423 */ /* 0x000fe20000010002 */
[----:B------:R-:W-:Y:S01]  /*f420*/  ISETP.GE.U32.AND P3, PT, R242, 0x7f800000, PT ;  /* 0x7f800000f200780c */ /* 0x000fe20003f66070 */
[----:B------:R-:W-:Y:S02]  /*f430*/  @P5 IMAD.MOV.U32 R3, RZ, RZ, 0x7f800000 ;  /* 0x7f800000ff035424 */ /* 0x000fe400078e00ff */
[----:B------:R-:W-:Y:S02]  /*f440*/  FFMA.FTZ R8, R5, R8, -0.72134751081466674805 ;  /* 0xbf38aa3b05087423 */ /* 0x000fe40000010008 */
[----:B------:R-:W-:Y:S02]  /*f450*/  FMUL R10, R125, R10 ;  /* 0x0000000a7d0a7220 */ /* 0x000fe40000400000 */
[----:B------:R-:W-:Y:S02]  /*f460*/  FADD R24, R70, R89 ;  /* 0x0000005946187221 */ /* 0x000fe40000000000 */
[----:B------:R-:W-:-:S02]  /*f470*/  FFMA.FTZ R2, R25, R4, -0.16845393180847167969 ;  /* 0xbe2c7f3019027423 */ /* 0x000fc40000010004 */
[----:B------:R-:W-:Y:S01]  /*f480*/  @P5 FFMA.FTZ R24, R238, R3, +INF ;  /* 0x7f800000ee185423 */ /* 0x000fe20000010003 */
[----:B------:R-:W-:Y:S01]  /*f490*/  ISETP.GE.U32.AND P5, PT, R241, 0x7f800000, PT ;  /* 0x7f800000f100780c */ /* 0x000fe20003fa6070 */
[----:B------:R-:W-:Y:S02]  /*f4a0*/  FMUL R8, R5, R8 ;  /* 0x0000000805087220 */ /* 0x000fe40000400000 */
[----:B------:R-:W-:Y:S02]  /*f4b0*/  FMUL R10, R125, R10 ;  /* 0x0000000a7d0a7220 */ /* 0x000fe40000400000 */
[----:B------:R-:W-:Y:S02]  /*f4c0*/  FFMA.FTZ R2, R25, R2, 0.1716887056827545166 ;  /* 0x3e2fcf2a19027423 */ /* 0x000fe40000010002 */
[----:B------:R-:W-:Y:S02]  /*f4d0*/  FMUL R8, R5, R8 ;  /* 0x0000000805087220 */ /* 0x000fe40000400000 */
[----:B------:R-:W-:Y:S01]  /*f4e0*/  FFMA.FTZ R125, R125, 1.4426950216293334961, R10 ;  /* 0x3fb8aa3b7d7d7823 */ /* 0x000fe2000001000a */
[----:B------:R-:W-:Y:S01]  /*f4f0*/  @P6 MOV R10, 0x7f800000 ;  /* 0x7f800000000a6802 */ /* 0x000fe20000000f00 */
[----:B------:R-:W-:-:S02]  /*f500*/  FFMA.FTZ R2, R25, R2, -0.17900948226451873779 ;  /* 0xbe374e4319027423 */ /* 0x000fc40000010002 */
[----:B------:R-:W-:Y:S02]  /*f510*/  @P3 IMAD.MOV.U32 R3, RZ, RZ, 0x7f800000 ;  /* 0x7f800000ff033424 */ /* 0x000fe400078e00ff */
[----:B------:R-:W-:Y:S02]  /*f520*/  FFMA.FTZ R8, R5, 1.4426950216293334961, R8 ;  /* 0x3fb8aa3b05087823 */ /* 0x000fe40000010008 */
[----:B------:R-:W-:Y:S02]  /*f530*/  FFMA.FTZ R4, R21, R4, -0.16845393180847167969 ;  /* 0xbe2c7f3015047423 */ /* 0x000fe40000010004 */
[----:B------:R-:W-:Y:S02]  /*f540*/  FADD R34, R128, R125 ;  /* 0x0000007d80227221 */ /* 0x000fe40000000000 */
[----:B------:R-:W-:Y:S01]  /*f550*/  FFMA.FTZ R2, R25, R2, 0.20512372255325317383 ;  /* 0x3e520bf419027423 */ /* 0x000fe20000010002 */
[----:B------:R-:W-:Y:S01]  /*f560*/  LDS.64 R128, [R176+0x2000] ;  /* 0x00200000b0807984 */ /* 0x000fe20000000a00 */
[----:B------:R-:W-:Y:S01]  /*f570*/  @P6 FFMA.FTZ R252, R237, R10, +INF ;  /* 0x7f800000edfc6423 */ /* 0x000fe2000001000a */
[----:B------:R-:W-:Y:S01]  /*f580*/  ISETP.GE.U32.AND P6, PT, R240, 0x7f800000, PT ;  /* 0x7f800000f000780c */ /* 0x000fe20003fc6070 */
[----:B------:R-:W-:Y:S01]  /*f590*/  @P3 FFMA.FTZ R34, R242, R3, +INF ;  /* 0x7f800000f2223423 */ /* 0x000fe20000010003 */
[----:B------:R-:W-:Y:S01]  /*f5a0*/  ISETP.GE.U32.AND P3, PT, R243, 0x7f800000, PT ;  /* 0x7f800000f300780c */ /* 0x000fe20003f66070 */
[----:B------:R-:W-:Y:S01]  /*f5b0*/  FFMA.FTZ R4, R21, R4, 0.1716887056827545166 ;  /* 0x3e2fcf2a15047423 */ /* 0x000fe20000010004 */
[----:B------:R-:W-:Y:S01]  /*f5c0*/  LDS.64 R176, [R176+0x3800] ;  /* 0x00380000b0b07984 */ /* 0x000fe20000000a00 */
[----:B------:R-:W-:Y:S01]  /*f5d0*/  FADD R36, R133, R8 ;  /* 0x0000000885247221 */ /* 0x000fe20000000000 */
[----:B------:R-:W-:Y:S01]  /*f5e0*/  @P5 MOV R8, 0x7f800000 ;  /* 0x7f80000000085802 */ /* 0x000fe20000000f00 */
[----:B------:R-:W-:Y:S01]  /*f5f0*/  FFMA.FTZ R2, R25, R2, -0.24046532809734344482 ;  /* 0xbe763c8b19027423 */ /* 0x000fe20000010002 */
[----:B------:R-:W-:Y:S01]  /*f600*/  LDS.64 R132, [R190+0x2000] ;  /* 0x00200000be847984 */ /* 0x000fe20000000a00 */
[----:B------:R-:W-:-:S02]  /*f610*/  FFMA.FTZ R4, R21, R4, -0.17900948226451873779 ;  /* 0xbe374e4315047423 */ /* 0x000fc40000010004 */
[----:B------:R-:W-:Y:S01]  /*f620*/  @P5 FFMA.FTZ R32, R241, R8, +INF ;  /* 0x7f800000f1205423 */ /* 0x000fe20000010008 */
[----:B------:R-:W-:Y:S01]  /*f630*/  ISETP.GE.U32.AND P5, PT, R244, 0x7f800000, PT ;  /* 0x7f800000f400780c */ /* 0x000fe20003fa6070 */
[----:B------:R-:W-:Y:S02]  /*f640*/  FFMA.FTZ R2, R25, R2, 0.28857114911079406738 ;  /* 0x3e93bf9919027423 */ /* 0x000fe40000010002 */
[----:B------:R-:W-:Y:S02]  /*f650*/  FFMA.FTZ R4, R21, R4, 0.20512372255325317383 ;  /* 0x3e520bf415047423 */ /* 0x000fe40000010004 */
[----:B------:R-:W-:Y:S02]  /*f660*/  FFMA.FTZ R2, R25, R2, -0.36067417263984680176 ;  /* 0xbeb8aa4919027423 */ /* 0x000fe40000010002 */
[----:B------:R-:W-:Y:S02]  /*f670*/  FFMA.FTZ R4, R21, R4, -0.24046532809734344482 ;  /* 0xbe763c8b15047423 */ /* 0x000fe40000010004 */
[----:B------:R-:W-:-:S02]  /*f680*/  @P6 IMAD.MOV.U32 R5, RZ, RZ, 0x7f800000 ;  /* 0x7f800000ff056424 */ /* 0x000fc400078e00ff */
[----:B------:R-:W-:Y:S02]  /*f690*/  @P3 IMAD.MOV.U32 R8, RZ, RZ, 0x7f800000 ;  /* 0x7f800000ff083424 */ /* 0x000fe400078e00ff */
[----:B------:R-:W-:Y:S02]  /*f6a0*/  FFMA.FTZ R2, R25, R2, 0.48089820146560668945 ;  /* 0x3ef6384a19027423 */ /* 0x000fe40000010002 */
[----:B------:R-:W-:Y:S02]  /*f6b0*/  FADD R30, R116, R115 ;  /* 0x00000073741e7221 */ /* 0x000fe40000000000 */
[----:B------:R-:W-:Y:S02]  /*f6c0*/  FFMA.FTZ R4, R21, R4, 0.28857114911079406738 ;  /* 0x3e93bf9915047423 */ /* 0x000fe40000010004 */
[----:B------:R-:W-:Y:S01]  /*f6d0*/  @P6 FFMA.FTZ R30, R240, R5, +INF ;  /* 0x7f800000f01e6423 */ /* 0x000fe20000010005 */
[----:B------:R-:W-:Y:S01]  /*f6e0*/  ISETP.GE.U32.AND P6, PT, R249, 0x7f800000, PT ;  /* 0x7f800000f900780c */ /* 0x000fe20003fc6070 */
[----:B------:R-:W-:Y:S01]  /*f6f0*/  @P3 FFMA.FTZ R36, R243, R8, +INF ;  /* 0x7f800000f3243423 */ /* 0x000fe20000010008 */
[----:B------:R-:W-:Y:S01]  /*f700*/  ISETP.GE.U32.AND P3, PT, R250, 0x7f800000, PT ;  /* 0x7f800000fa00780c */ /* 0x000fe20003f66070 */
[----:B------:R-:W-:Y:S01]  /*f710*/  FFMA.FTZ R2, R25, R2, -0.72134751081466674805 ;  /* 0xbf38aa3b19027423 */ /* 0x000fe20000010002 */
[----:B------:R-:W-:Y:S01]  /*f720*/  @P5 MOV R5, 0x7f800000 ;  /* 0x7f80000000055802 */ /* 0x000fe20000000f00 */
[----:B------:R-:W-:-:S02]  /*f730*/  FFMA.FTZ R4, R21, R4, -0.36067417263984680176 ;  /* 0xbeb8aa4915047423 */ /* 0x000fc40000010004 */
[----:B------:R-:W-:Y:S02]  /*f740*/  FADD R38, R19, R6 ;  /* 0x0000000613267221 */ /* 0x000fe40000000000 */
[----:B------:R-:W-:Y:S02]  /*f750*/  IMAD R3, R15, c[0x0][0x1c8], RZ ;  /* 0x000072000f037a24 */ /* 0x000fe400078e02ff */
[----:B------:R-:W-:Y:S02]  /*f760*/  IMAD.MOV.U32 R6, RZ, RZ, c[0x0][0x1c8] ;  /* 0x00007200ff067624 */ /* 0x000fe400078e00ff */
[----:B------:R-:W-:Y:S02]  /*f770*/  FMUL R2, R25, R2 ;  /* 0x0000000219027220 */ /* 0x000fe40000400000 */
[----:B------:R-:W-:Y:S02]  /*f780*/  FFMA.FTZ R4, R21, R4, 0.48089820146560668945 ;  /* 0x3ef6384a15047423 */ /* 0x000fe40000010004 */
[----:B------:R-:W-:-:S02]  /*f790*/  FADD R18, R18, R141 ;  /* 0x0000008d12127221 */ /* 0x000fc40000000000 */
[----:B------:R-:W-:Y:S01]  /*f7a0*/  @P5 FFMA.FTZ R18, R244, R5, +INF ;  /* 0x7f800000f4125423 */ /* 0x000fe20000010005 */
[----:B------:R-:W-:Y:S01]  /*f7b0*/  LEA R5, R6, R3, 0x1 ;  /* 0x0000000306057211 */ /* 0x000fe200078e08ff */
[----:B------:R-:W-:Y:S01]  /*f7c0*/  FMUL R2, R25, R2 ;  /* 0x0000000219027220 */ /* 0x000fe20000400000 */
[----:B------:R-:W0:Y:S01]  /*f7d0*/  LDS.64 R140, [R190+0x1800] ;  /* 0x00180000be8c7984 */ /* 0x000e220000000a00 */
[----:B------:R-:W-:Y:S02]  /*f7e0*/  FFMA.FTZ R4, R21, R4, -0.72134751081466674805 ;  /* 0xbf38aa3b15047423 */ /* 0x000fe40000010004 */
[----:B------:R-:W-:Y:S01]  /*f7f0*/  FFMA.FTZ R25, R25, 1.4426950216293334961, R2 ;  /* 0x3fb8aa3b19197823 */ /* 0x000fe20000010002 */
[----:B------:R-:W0:Y:S01]  /*f800*/  LDS.64 R190, [R190+0x3800] ;  /* 0x00380000bebe7984 */ /* 0x000e220000000a00 */
[----:B------:R-:W-:Y:S02]  /*f810*/  @P6 IMAD.MOV.U32 R2, RZ, RZ, 0x7f800000 ;  /* 0x7f800000ff026424 */ /* 0x000fe400078e00ff */
[----:B------:R-:W-:-:S02]  /*f820*/  @P3 IMAD.MOV.U32 R9, RZ, RZ, 0x7f800000 ;  /* 0x7f800000ff093424 */ /* 0x000fc400078e00ff */
[----:B------:R-:W-:Y:S02]  /*f830*/  IMAD R7, R6, 0x2, R5 ;  /* 0x0000000206077824 */ /* 0x000fe400078e0205 */
[----:B------:R-:W-:Y:S02]  /*f840*/  FMUL R4, R21, R4 ;  /* 0x0000000415047220 */ /* 0x000fe40000400000 */
[----:B------:R-:W-:Y:S01]  /*f850*/  FADD R20, R20, R25 ;  /* 0x0000001914147221 */ /* 0x000fe20000000000 */
[----:B------:R-:W-:Y:S01]  /*f860*/  LEA R11, R6, R7, 0x1 ;  /* 0x00000007060b7211 */ /* 0x000fe200078e08ff */
[----:B------:R-:W-:Y:S01]  /*f870*/  @P6 FFMA.FTZ R38, R249, R2, +INF ;  /* 0x7f800000f9266423 */ /* 0x000fe20000010002 */
[-C--:B-----5:R-:W-:Y:S01]  /*f880*/  LEA R2, P6, R3, R174.reuse, 0x1 ;  /* 0x000000ae03027211 */ /* 0x0a0fe200078c08ff */
[----:B------:R-:W-:Y:S01]  /*f890*/  @P3 FFMA.FTZ R20, R250, R9, +INF ;  /* 0x7f800000fa143423 */ /* 0x000fe20000010009 */
[----:B------:R-:W-:Y:S01]  /*f8a0*/  LEA R8, P3, R7, R174, 0x1 ;  /* 0x000000ae07087211 */ /* 0x000fe200078608ff */
[----:B------:R-:W-:Y:S01]  /*f8b0*/  FMUL R4, R21, R4 ;  /* 0x0000000415047220 */ /* 0x000fe20000400000 */
[----:B------:R-:W-:-:S02]  /*f8c0*/  LEA.HI.X.SX32 R3, R3, R167, 0x1, P6 ;  /* 0x000000a703037211 */ /* 0x000fc400030f0eff */
[-C--:B------:R-:W-:Y:S01]  /*f8d0*/  LEA.HI.X.SX32 R9, R7, R167.reuse, 0x1, P3 ;  /* 0x000000a707097211 */ /* 0x080fe200018f0eff */
[----:B------:R-:W-:Y:S01]  /*f8e0*/  FFMA.FTZ R180, R21, 1.4426950216293334961, R4 ;  /* 0x3fb8aa3b15b47823 */ /* 0x000fe20000010004 */
[-C--:B------:R-:W-:Y:S01]  /*f8f0*/  LEA R4, P5, R5, R174.reuse, 0x1 ;  /* 0x000000ae05047211 */ /* 0x080fe200078a08ff */
[C---:B------:R-:W-:Y:S01]  /*f900*/  IMAD R7, R6.reuse, 0x2, R11 ;  /* 0x0000000206077824 */ /* 0x040fe200078e020b */
[-C--:B------:R-:W-:Y:S01]  /*f910*/  LEA R10, P3, R11, R174.reuse, 0x1 ;  /* 0x000000ae0b0a7211 */ /* 0x080fe200078608ff */
[----:B-1----:R1:W-:Y:S01]  /*f920*/  STG.E.U16 [R2.64], R168 ;  /* 0x000000a802007986 */ /* 0x0023e2000c101506 */
[-C--:B------:R-:W-:Y:S02]  /*f930*/  LEA.HI.X.SX32 R5, R5, R167.reuse, 0x1, P5 ;  /* 0x000000a705057211 */ /* 0x080fe400028f0eff */
[----:B------:R-:W-:Y:S02]  /*f940*/  LEA.HI.X.SX32 R11, R11, R167, 0x1, P3 ;  /* 0x000000a70b0b7211 */ /* 0x000fe400018f0eff */
[----:B------:R-:W-:Y:S01]  /*f950*/  LEA R12, P3, R7, R174, 0x1 ;  /* 0x000000ae070c7211 */ /* 0x000fe200078608ff */
[----:B--2---:R2:W-:Y:S01]  /*f960*/  STG.E.U16 [R4.64], R164 ;  /* 0x000000a404007986 */ /* 0x0045e2000c101506 */
[----:B-1----:R-:W-:-:S02]  /*f970*/  IMAD R3, R6, 0x2, R7 ;  /* 0x0000000206037824 */ /* 0x002fc400078e0207 */
[----:B------:R-:W-:-:S03]  /*f980*/  LEA.HI.X.SX32 R13, R7, R167, 0x1, P3 ;  /* 0x000000a7070d7211 */ /* 0x000fc600018f0eff */
[CC--:B------:R-:W-:Y:S02]  /*f990*/  LEA R2, P3, R3.reuse, R174.reuse, 0x1 ;  /* 0x000000ae03027211 */ /* 0x0c0fe400078608ff */
[C---:B--2---:R-:W-:Y:S02]  /*f9a0*/  LEA R5, R6.reuse, R3, 0x1 ;  /* 0x0000000306057211 */ /* 0x044fe400078e08ff */
[-C--:B------:R-:W-:Y:S02]  /*f9b0*/  LEA.HI.X.SX32 R3, R3, R167.reuse, 0x1, P3 ;  /* 0x000000a703037211 */ /* 0x080fe400018f0eff */
[C---:B------:R-:W-:Y:S01]  /*f9c0*/  LEA R4, P3, R5.reuse, R174, 0x1 ;  /* 0x000000ae05047211 */ /* 0x040fe200078608ff */
[----:B------:R-:W-:Y:S01]  /*f9d0*/  IMAD R7, R6, 0x2, R5 ;  /* 0x0000000206077824 */ /* 0x000fe200078e0205 */
[----:B0-----:R0:W-:Y:S02]  /*f9e0*/  STG.E.U16 [R8.64], R162 ;  /* 0x000000a208007986 */ /* 0x0011e4000c101506 */
[----:B------:R-:W-:-:S02]  /*f9f0*/  LEA.HI.X.SX32 R5, R5, R167, 0x1, P3 ;  /* 0x000000a705057211 */ /* 0x000fc400018f0eff */
[----:B---3--:R1:W-:Y:S01]  /*fa00*/  STG.E.U16 [R10.64], R160 ;  /* 0x000000a00a007986 */ /* 0x0083e2000c101506 */
[----:B0-----:R-:W-:Y:S01]  /*fa10*/  LEA R8, P3, R7, R174, 0x1 ;  /* 0x000000ae07087211 */ /* 0x001fe200078608ff */
[----:B-1----:R-:W-:-:S03]  /*fa20*/  IMAD R11, R6, 0x2, R7 ;  /* 0x00000002060b7824 */ /* 0x002fc600078e0207 */
[----:B------:R-:W-:Y:S02]  /*fa30*/  LEA.HI.X.SX32 R9, R7, R167, 0x1, P3 ;  /* 0x000000a707097211 */ /* 0x000fe400018f0eff */
[----:B------:R-:W-:Y:S01]  /*fa40*/  LEA R7, R6, R11, 0x1 ;  /* 0x0000000b06077211 */ /* 0x000fe200078e08ff */
[----:B------:R0:W-:Y:S01]  /*fa50*/  STG.E.U16 [R12.64], R158 ;  /* 0x0000009e0c007986 */ /* 0x0001e2000c101506 */
[----:B------:R-:W-:-:S03]  /*fa60*/  LEA R10, P3, R11, R174, 0x1 ;  /* 0x000000ae0b0a7211 */ /* 0x000fc600078608ff */
[----:B----4-:R1:W-:Y:S01]  /*fa70*/  STG.E.U16 [R2.64], R156 ;  /* 0x0000009c02007986 */ /* 0x0103e2000c101506 */
[----:B------:R-:W-:-:S03]  /*fa80*/  LEA.HI.X.SX32 R11, R11, R167, 0x1, P3 ;  /* 0x000000a70b0b7211 */ /* 0x000fc600018f0eff */
[----:B------:R2:W-:Y:S01]  /*fa90*/  STG.E.U16 [R4.64], R154 ;  /* 0x0000009a04007986 */ /* 0x0005e2000c101506 */
[----:B0-----:R-:W-:Y:S01]  /*faa0*/  IMAD R13, R6, 0x2, R7 ;  /* 0x00000002060d7824 */ /* 0x001fe200078e0207 */
[----:B-1----:R-:W-:-:S03]  /*fab0*/  LEA R2, P3, R7, R174, 0x1 ;  /* 0x000000ae07027211 */ /* 0x002fc600078608ff */
[----:B--2---:R-:W-:Y:S01]  /*fac0*/  IMAD R5, R6, 0x2, R13 ;  /* 0x0000000206057824 */ /* 0x004fe200078e020d */
[----:B------:R-:W-:-:S04]  /*fad0*/  LEA.HI.X.SX32 R3, R7, R167, 0x1, P3 ;  /* 0x000000a707037211 */ /* 0x000fc800018f0eff */
[CC--:B------:R-:W-:Y:S02]  /*fae0*/  LEA R4, P3, R5.reuse, R174.reuse, 0x1 ;  /* 0x000000ae05047211 */ /* 0x0c0fe400078608ff */
[----:B------:R-:W-:Y:S01]  /*faf0*/  LEA R7, R6, R5, 0x1 ;  /* 0x0000000506077211 */ /* 0x000fe200078e08ff */
[----:B------:R0:W-:Y:S01]  /*fb00*/  STG.E.U16 [R8.64], R152 ;  /* 0x0000009808007986 */ /* 0x0001e2000c101506 */
[-C--:B------:R-:W-:Y:S02]  /*fb10*/  LEA.HI.X.SX32 R5, R5, R167.reuse, 0x1, P3 ;  /* 0x000000a705057211 */ /* 0x080fe400018f0eff */
[C---:B------:R-:W-:Y:S01]  /*fb20*/  LEA R12, P5, R13.reuse, R174, 0x1 ;  /* 0x000000ae0d0c7211 */ /* 0x040fe200078a08ff */
[----:B------:R1:W-:Y:S03]  /*fb30*/  STG.E.U16 [R10.64], R150 ;  /* 0x000000960a007986 */ /* 0x0003e6000c101506 */
[----:B------:R-:W-:-:S02]  /*fb40*/  LEA.HI.X.SX32 R13, R13, R167, 0x1, P5 ;  /* 0x000000a70d0d7211 */ /* 0x000fc400028f0eff */
[----:B0-----:R-:W-:Y:S01]  /*fb50*/  LEA R8, P3, R7, R174, 0x1 ;  /* 0x000000ae07087211 */ /* 0x001fe200078608ff */
[----:B-1----:R-:W-:-:S03]  /*fb60*/  IMAD R11, R6, 0x2, R7 ;  /* 0x00000002060b7824 */ /* 0x002fc600078e0207 */
[----:B------:R-:W-:Y:S01]  /*fb70*/  LEA.HI.X.SX32 R9, R7, R167, 0x1, P3 ;  /* 0x000000a707097211 */ /* 0x000fe200018f0eff */
[C---:B------:R-:W-:Y:S01]  /*fb80*/  IMAD R7, R6.reuse, 0x2, R11 ;  /* 0x0000000206077824 */ /* 0x040fe200078e020b */
[----:B------:R0:W-:Y:S04]  /*fb90*/  STG.E.U16 [R2.64], R148 ;  /* 0x0000009402007986 */ /* 0x0001e8000c101506 */
[----:B------:R1:W-:Y:S01]  /*fba0*/  STG.E.U16 [R12.64], R146 ;  /* 0x000000920c007986 */ /* 0x0003e2000c101506 */
[-C--:B------:R-:W-:Y:S02]  /*fbb0*/  LEA R10, P5, R7, R174.reuse, 0x1 ;  /* 0x000000ae070a7211 */ /* 0x080fe400078a08ff */
[C---:B0-----:R-:W-:Y:S02]  /*fbc0*/  LEA R2, P3, R11.reuse, R174, 0x1 ;  /* 0x000000ae0b027211 */ /* 0x041fe400078608ff */
[----:B-1----:R-:W-:Y:S01]  /*fbd0*/  LEA R13, R6, R7, 0x1 ;  /* 0x00000007060d7211 */ /* 0x002fe200078e08ff */
[----:B------:R0:W-:Y:S01]  /*fbe0*/  STG.E.U16 [R4.64], R144 ;  /* 0x0000009004007986 */ /* 0x0001e2000c101506 */
[----:B------:R-:W-:-:S02]  /*fbf0*/  LEA.HI.X.SX32 R3, R11, R167, 0x1, P3 ;  /* 0x000000a70b037211 */ /* 0x000fc400018f0eff */
[----:B------:R-:W-:Y:S01]  /*fc00*/  LEA.HI.X.SX32 R11, R7, R167, 0x1, P5 ;  /* 0x000000a7070b7211 */ /* 0x000fe200028f0eff */
[----:B------:R-:W-:Y:S01]  /*fc10*/  IMAD R7, R6, 0x2, R13 ;  /* 0x0000000206077824 */ /* 0x000fe200078e020d */
[----:B0-----:R-:W-:-:S03]  /*fc20*/  LEA R4, P3, R13, R174, 0x1 ;  /* 0x000000ae0d047211 */ /* 0x001fc600078608ff */
[----:B------:R-:W-:Y:S01]  /*fc30*/  IMAD R15, R6, 0x2, R7 ;  /* 0x00000002060f7824 */ /* 0x000fe200078e0207 */
[----:B------:R-:W-:Y:S02]  /*fc40*/  LEA.HI.X.SX32 R5, R13, R167, 0x1, P3 ;  /* 0x000000a70d057211 */ /* 0x000fe400018f0eff */
[----:B------:R-:W-:-:S04]  /*fc50*/  LEA R12, P3, R7, R174, 0x1 ;  /* 0x000000ae070c7211 */ /* 0x000fc800078608ff */
[----:B------:R-:W-:Y:S02]  /*fc60*/  LEA.HI.X.SX32 R13, R7, R167, 0x1, P3 ;  /* 0x000000a7070d7211 */ /* 0x000fe400018f0eff */
[C---:B------:R-:W-:Y:S01]  /*fc70*/  LEA R7, R6.reuse, R15, 0x1 ;  /* 0x0000000f06077211 */ /* 0x040fe200078e08ff */
[----:B------:R0:W-:Y:S04]  /*fc80*/  STG.E.U16 [R8.64], R142 ;  /* 0x0000008e08007986 */ /* 0x0001e8000c101506 */
[----:B------:R-:W-:Y:S01]  /*fc90*/  IMAD R17, R6, 0x2, R7 ;  /* 0x0000000206117824 */ /* 0x000fe200078e0207 */
[----:B0-----:R-:W-:-:S04]  /*fca0*/  LEA R8, P3, R15, R174, 0x1 ;  /* 0x000000ae0f087211 */ /* 0x001fc800078608ff */
[----:B------:R-:W-:Y:S01]  /*fcb0*/  LEA.HI.X.SX32 R9, R15, R167, 0x1, P3 ;  /* 0x000000a70f097211 */ /* 0x000fe200018f0eff */
[C---:B------:R-:W-:Y:S01]  /*fcc0*/  IMAD R15, R6.reuse, 0x2, R17 ;  /* 0x00000002060f7824 */ /* 0x040fe200078e0211 */
[----:B------:R0:W-:Y:S04]  /*fcd0*/  STG.E.U16 [R2.64], R140 ;  /* 0x0000008c02007986 */ /* 0x0001e8000c101506 */
[----:B------:R-:W-:Y:S01]  /*fce0*/  LEA R19, R6, R15, 0x1 ;  /* 0x0000000f06137211 */ /* 0x000fe200078e08ff */
[----:B------:R1:W-:Y:S01]  /*fcf0*/  STG.E.U16 [R10.64], R138 ;  /* 0x0000008a0a007986 */ /* 0x0003e2000c101506 */
[----:B0-----:R-:W-:-:S04]  /*fd00*/  LEA R2, P3, R7, R174, 0x1 ;  /* 0x000000ae07027211 */ /* 0x001fc800078608ff */
[----:B------:R-:W-:Y:S01]  /*fd10*/  LEA.HI.X.SX32 R3, R7, R167, 0x1, P3 ;  /* 0x000000a707037211 */ /* 0x000fe200018f0eff */
[----:B------:R-:W-:Y:S01]  /*fd20*/  IMAD R7, R6, 0x2, R19 ;  /* 0x0000000206077824 */ /* 0x000fe200078e0213 */
[----:B-1----:R-:W-:-:S04]  /*fd30*/  LEA R10, P3, R17, R174, 0x1 ;  /* 0x000000ae110a7211 */ /* 0x002fc800078608ff */
[----:B------:R-:W-:Y:S01]  /*fd40*/  LEA.HI.X.SX32 R11, R17, R167, 0x1, P3 ;  /* 0x000000a7110b7211 */ /* 0x000fe200018f0eff */
[C---:B------:R-:W-:Y:S01]  /*fd50*/  IMAD R17, R6.reuse, 0x2, R7 ;  /* 0x0000000206117824 */ /* 0x040fe200078e0207 */
[----:B------:R0:W-:Y:S04]  /*fd60*/  STG.E.U16 [R4.64], R136 ;  /* 0x0000008804007986 */ /* 0x0001e8000c101506 */
[----:B------:R-:W-:Y:S02]  /*fd70*/  LEA R21, R6, R17, 0x1 ;  /* 0x0000001106157211 */ /* 0x000fe400078e08ff */
[----:B0-----:R-:W-:-:S04]  /*fd80*/  LEA R4, P3, R15, R174, 0x1 ;  /* 0x000000ae0f047211 */ /* 0x001fc800078608ff */
[----:B------:R-:W-:Y:S01]  /*fd90*/  LEA.HI.X.SX32 R5, R15, R167, 0x1, P3 ;  /* 0x000000a70f057211 */ /* 0x000fe200018f0eff */
[C---:B------:R-:W-:Y:S01]  /*fda0*/  IMAD R15, R6.reuse, 0x2, R21 ;  /* 0x00000002060f7824 */ /* 0x040fe200078e0215 */
[----:B------:R0:W-:Y:S03]  /*fdb0*/  STG.E.U16 [R12.64], R134 ;  /* 0x000000860c007986 */ /* 0x0001e6000c101506 */
[----:B------:R-:W-:Y:S01]  /*fdc0*/  IMAD R23, R6, 0x2, R15 ;  /* 0x0000000206177824 */ /* 0x000fe200078e020f */
[----:B------:R-:W-:Y:S04]  /*fdd0*/  STG.E.U16 [R8.64], R132 ;  /* 0x0000008408007986 */ /* 0x000fe8000c101506 */
[----:B------:R1:W-:Y:S01]  /*fde0*/  STG.E.U16 [R2.64], R130 ;  /* 0x0000008202007986 */ /* 0x0003e2000c101506 */
[----:B0-----:R-:W-:-:S04]  /*fdf0*/  LEA R12, P3, R19, R174, 0x1 ;  /* 0x000000ae130c7211 */ /* 0x001fc800078608ff */
[----:B------:R-:W-:Y:S02]  /*fe00*/  LEA.HI.X.SX32 R13, R19, R167, 0x1, P3 ;  /* 0x000000a7130d7211 */ /* 0x000fe400018f0eff */
[----:B------:R-:W-:Y:S02]  /*fe10*/  LEA R19, R6, R23, 0x1 ;  /* 0x0000001706137211 */ /* 0x000fe400078e08ff */
[----:B-1----:R-:W-:-:S04]  /*fe20*/  LEA R2, P3, R7, R174, 0x1 ;  /* 0x000000ae07027211 */ /* 0x002fc800078608ff */
[----:B------:R-:W-:Y:S01]  /*fe30*/  LEA.HI.X.SX32 R3, R7, R167, 0x1, P3 ;  /* 0x000000a707037211 */ /* 0x000fe200018f0eff */
[----:B------:R-:W-:Y:S01]  /*fe40*/  IMAD R7, R6, 0x2, R19 ;  /* 0x0000000206077824 */ /* 0x000fe200078e0213 */
[----:B------:R-:W-:-:S03]  /*fe50*/  LEA R8, P3, R17, R174, 0x1 ;  /* 0x000000ae11087211 */ /* 0x000fc600078608ff */
[C---:B------:R-:W-:Y:S01]  /*fe60*/  IMAD R25, R6.reuse, 0x2, R7 ;  /* 0x0000000206197824 */ /* 0x040fe200078e0207 */
[----:B------:R-:W-:Y:S01]  /*fe70*/  LEA.HI.X.SX32 R9, R17, R167, 0x1, P3 ;  /* 0x000000a711097211 */ /* 0x000fe200018f0eff */
[----:B------:R-:W-:Y:S03]  /*fe80*/  STG.E.U16 [R10.64], R128 ;  /* 0x000000800a007986 */ /* 0x000fe6000c101506 */
[C---:B------:R-:W-:Y:S01]  /*fe90*/  LEA R17, R6.reuse, R25, 0x1 ;  /* 0x0000001906117211 */ /* 0x040fe200078e08ff */
[----:B------:R0:W-:Y:S04]  /*fea0*/  STG.E.U16 [R4.64], R234 ;  /* 0x000000ea04007986 */ /* 0x0001e8000c101506 */
[----:B------:R-:W-:Y:S01]  /*feb0*/  IMAD R27, R6, 0x2, R17 ;  /* 0x00000002061b7824 */ /* 0x000fe200078e0211 */
[----:B0-----:R-:W-:-:S04]  /*fec0*/  LEA R4, P3, R21, R174, 0x1 ;  /* 0x000000ae15047211 */ /* 0x001fc800078608ff */
[----:B------:R-:W-:Y:S01]  /*fed0*/  LEA.HI.X.SX32 R5, R21, R167, 0x1, P3 ;  /* 0x000000a715057211 */ /* 0x000fe200018f0eff */
[C---:B------:R-:W-:Y:S01]  /*fee0*/  IMAD R21, R6.reuse, 0x2, R27 ;  /* 0x0000000206157824 */ /* 0x040fe200078e021b */
[----:B------:R0:W-:Y:S04]  /*fef0*/  STG.E.U16 [R12.64], R232 ;  /* 0x000000e80c007986 */ /* 0x0001e8000c101506 */
[----:B------:R-:W-:Y:S02]  /*ff00*/  LEA R29, R6, R21, 0x1 ;  /* 0x00000015061d7211 */ /* 0x000fe400078e08ff */
[----:B------:R-:W-:-:S03]  /*ff10*/  LEA R10, P3, R15, R174, 0x1 ;  /* 0x000000ae0f0a7211 */ /* 0x000fc600078608ff */
[C---:B------:R-:W-:Y:S01]  /*ff20*/  IMAD R31, R6.reuse, 0x2, R29 ;  /* 0x00000002061f7824 */ /* 0x040fe200078e021d */
[-C--:B0-----:R-:W-:Y:S01]  /*ff30*/  LEA R12, P5, R23, R174.reuse, 0x1 ;  /* 0x000000ae170c7211 */ /* 0x081fe200078a08ff */
[----:B------:R0:W-:Y:S01]  /*ff40*/  STG.E.U16 [R2.64], R230 ;  /* 0x000000e602007986 */ /* 0x0001e2000c101506 */
[-C--:B------:R-:W-:Y:S02]  /*ff50*/  LEA.HI.X.SX32 R11, R15, R167.reuse, 0x1, P3 ;  /* 0x000000a70f0b7211 */ /* 0x080fe400018f0eff */
[----:B------:R-:W-:Y:S01]  /*ff60*/  LEA.HI.X.SX32 R13, R23, R167, 0x1, P5 ;  /* 0x000000a7170d7211 */ /* 0x000fe200028f0eff */
[----:B------:R-:W-:Y:S01]  /*ff70*/  IMAD R23, R6, 0x2, R31 ;  /* 0x0000000206177824 */ /* 0x000fe200078e021f */
[----:B0-----:R-:W-:-:S04]  /*ff80*/  LEA R2, P3, R19, R174, 0x1 ;  /* 0x000000ae13027211 */ /* 0x001fc800078608ff */
[----:B------:R-:W-:Y:S02]  /*ff90*/  LEA.HI.X.SX32 R3, R19, R167, 0x1, P3 ;  /* 0x000000a713037211 */ /* 0x000fe400018f0eff */
[C---:B------:R-:W-:Y:S01]  /*ffa0*/  LEA R19, R6.reuse, R23, 0x1 ;  /* 0x0000001706137211 */ /* 0x040fe200078e08ff */
[----:B------:R0:W-:Y:S04]  /*ffb0*/  STG.E.U16 [R8.64], R226 ;  /* 0x000000e208007986 */ /* 0x0001e8000c101506 */
[----:B------:R-:W-:Y:S01]  /*ffc0*/  IMAD R33, R6, 0x2, R19 ;  /* 0x0000000206217824 */ /* 0x000fe200078e0213 */
[-C--:B------:R-:W-:Y:S02]  /*ffd0*/  LEA R14, P5, R25, R174.reuse, 0x1 ;  /* 0x000000ae190e7211 */ /* 0x080fe400078a08ff */
[----:B0-----:R-:W-:-:S04]  /*ffe0*/  LEA R8, P3, R7, R174, 0x1 ;  /* 0x000000ae07087211 */ /* 0x001fc800078608ff */
[-C--:B------:R-:W-:Y:S01]  /*fff0*/  LEA.HI.X.SX32 R9, R7, R167.reuse, 0x1, P3 ;  /* 0x000000a707097211 */ /* 0x080fe200018f0eff */
[----:B------:R-:W-:Y:S01]  /*10000*/  IMAD R7, R6, 0x2, R33 ;  /* 0x0000000206077824 */ /* 0x000fe200078e0221 */
[----:B------:R0:W-:Y:S01]  /*10010*/  STG.E.U16 [R4.64], R222 ;  /* 0x000000de04007986 */ /* 0x0001e2000c101506 */
[----:B------:R-:W-:-:S03]  /*10020*/  LEA.HI.X.SX32 R15, R25, R167, 0x1, P5 ;  /* 0x000000a7190f7211 */ /* 0x000fc600028f0eff */
        /* <DEDUP_REMOVED lines=10> */
[C---:B------:R-:W-:Y:S02]  /*100d0*/  LEA R27, R6.reuse, R35, 0x1 ;  /* 0x00000023061b7211 */ /* 0x040fe400078e08ff */
[CC--:B-1----:R-:W-:Y:S01]  /*100e0*/  LEA R2, P3, R21.reuse, R174.reuse, 0x1 ;  /* 0x000000ae15027211 */ /* 0x0c2fe200078608ff */
[----:B------:R0:W-:Y:S03]  /*100f0*/  STG.E.U16 [R8.64], R206 ;  /* 0x000000ce08007986 */ /* 0x0001e6000c101506 */
[----:B------:R-:W-:Y:S01]  /*10100*/  LEA.HI.X.SX32 R3, R21, R167, 0x1, P3 ;  /* 0x000000a715037211 */ /* 0x000fe200018f0eff */
[----:B------:R-:W-:Y:S01]  /*10110*/  IMAD R21, R6, 0x2, R27 ;  /* 0x0000000206157824 */ /* 0x000fe200078e021b */
[----:B------:R1:W-:Y:S01]  /*10120*/  STG.E.U16 [R14.64], R190 ;  /* 0x000000be0e007986 */ /* 0x0003e2000c101506 */
[----:B0-----:R-:W-:-:S02]  /*10130*/  LEA R8, P3, R29, R174, 0x1 ;  /* 0x000000ae1d087211 */ /* 0x001fc400078608ff */
[C---:B-1----:R-:W-:Y:S02]  /*10140*/  IMAD R15, R6.reuse, 0x2, R21 ;  /* 0x00000002060f7824 */ /* 0x042fe400078e0215 */
[----:B------:R-:W-:Y:S02]  /*10150*/  LEA.HI.X.SX32 R9, R29, R167, 0x1, P3 ;  /* 0x000000a71d097211 */ /* 0x000fe400018f0eff */
[----:B------:R-:W-:Y:S01]  /*10160*/  IMAD R29, R6, 0x2, R15 ;  /* 0x00000002061d7824 */ /* 0x000fe200078e020f */
[----:B------:R-:W-:-:S03]  /*10170*/  LEA R12, P3, R31, R174, 0x1 ;  /* 0x000000ae1f0c7211 */ /* 0x000fc600078608ff */
[----:B------:R-:W-:Y:S01]  /*10180*/  IMAD R37, R6, 0x2, R29 ;  /* 0x0000000206257824 */ /* 0x000fe200078e021d */
[----:B------:R-:W-:-:S03]  /*10190*/  LEA.HI.X.SX32 R13, R31, R167, 0x1, P3 ;  /* 0x000000a71f0d7211 */ /* 0x000fc600018f0eff */
[----:B------:R-:W-:Y:S01]  /*101a0*/  IMAD R31, R6, 0x2, R37 ;  /* 0x00000002061f7824 */ /* 0x000fe200078e0225 */
[----:B------:R0:W-:Y:S01]  /*101b0*/  STG.E.U16 [R4.64], R186 ;  /* 0x000000ba04007986 */ /* 0x0001e2000c101506 */
[----:B------:R-:W-:-:S03]  /*101c0*/  PRMT R168, R168, 0x7632, R168 ;  /* 0x00007632a8a87816 */ /* 0x000fc600000000a8 */
[----:B------:R-:W-:Y:S01]  /*101d0*/  LEA R39, R6, R31, 0x1 ;  /* 0x0000001f06277211 */ /* 0x000fe200078e08ff */
[----:B------:R-:W-:Y:S01]  /*101e0*/  STG.E.U16 [R10.64], R176 ;  /* 0x000000b00a007986 */ /* 0x000fe2000c101506 */
[----:B0-----:R-:W-:-:S03]  /*101f0*/  LEA R4, P3, R23, R174, 0x1 ;  /* 0x000000ae17047211 */ /* 0x001fc600078608ff */
[----:B------:R0:W-:Y:S01]  /*10200*/  STG.E.U16 [R2.64], R168 ;  /* 0x000000a802007986 */ /* 0x0001e2000c101506 */
[-C--:B------:R-:W-:Y:S01]  /*10210*/  LEA.HI.X.SX32 R5, R23, R167.reuse, 0x1, P3 ;  /* 0x000000a717057211 */ /* 0x080fe200018f0eff */
[----:B------:R-:W-:Y:S01]  /*10220*/  IMAD R23, R6, 0x2, R39 ;  /* 0x0000000206177824 */ /* 0x000fe200078e0227 */
[----:B------:R-:W-:Y:S02]  /*10230*/  PRMT R164, R164, 0x7632, R164 ;  /* 0x00007632a4a47816 */ /* 0x000fe400000000a4 */
[----:B------:R-:W-:Y:S02]  /*10240*/  PRMT R162, R162, 0x7632, R162 ;  /* 0x00007632a2a27816 */ /* 0x000fe400000000a2 */
[C---:B0-----:R-:W-:Y:S01]  /*10250*/  LEA R2, P3, R19.reuse, R174, 0x1 ;  /* 0x000000ae13027211 */ /* 0x041fe200078608ff */
[----:B------:R0:W-:Y:S03]  /*10260*/  STG.E.U16 [R8.64], R164 ;  /* 0x000000a408007986 */ /* 0x0001e6000c101506 */
[----:B------:R-:W-:Y:S01]  /*10270*/  LEA.HI.X.SX32 R3, R19, R167, 0x1, P3 ;  /* 0x000000a713037211 */ /* 0x000fe200018f0eff */
[----:B------:R-:W-:Y:S01]  /*10280*/  IMAD R19, R6, 0x2, R23 ;  /* 0x0000000206137824 */ /* 0x000fe200078e0217 */
[----:B------:R1:W-:Y:S01]  /*10290*/  STG.E.U16 [R12.64], R162 ;  /* 0x000000a20c007986 */ /* 0x0003e2000c101506 */
[----:B------:R-:W-:-:S02]  /*102a0*/  PRMT R160, R160, 0x7632, R160 ;  /* 0x00007632a0a07816 */ /* 0x000fc400000000a0 */
[----:B0-----:R-:W-:Y:S01]  /*102b0*/  LEA R8, P3, R33, R174, 0x1 ;  /* 0x000000ae21087211 */ /* 0x001fe200078608ff */
[----:B-1----:R-:W-:-:S03]  /*102c0*/  IMAD R13, R6, 0x2, R19 ;  /* 0x00000002060d7824 */ /* 0x002fc600078e0213 */
[----:B------:R-:W-:Y:S02]  /*102d0*/  LEA.HI.X.SX32 R9, R33, R167, 0x1, P3 ;  /* 0x000000a721097211 */ /* 0x000fe400018f0eff */
[C---:B------:R-:W-:Y:S02]  /*102e0*/  LEA R10, P3, R7.reuse, R174, 0x1 ;  /* 0x000000ae070a7211 */ /* 0x040fe400078608ff */
[----:B------:R-:W-:Y:S02]  /*102f0*/  LEA R33, R6, R13, 0x1 ;  /* 0x0000000d06217211 */ /* 0x000fe400078e08ff */
[----:B------:R-:W-:Y:S01]  /*10300*/  LEA.HI.X.SX32 R11, R7, R167, 0x1, P3 ;  /* 0x000000a7070b7211 */ /* 0x000fe200018f0eff */
[----:B------:R0:W-:Y:S01]  /*10310*/  STG.E.U16 [R4.64], R160 ;  /* 0x000000a004007986 */ /* 0x0001e2000c101506 */
[----:B------:R-:W-:Y:S01]  /*10320*/  PRMT R158, R158, 0x7632, R158 ;  /* 0x000076329e9e7816 */ /* 0x000fe2000000009e */
[----:B------:R-:W-:Y:S01]  /*10330*/  IMAD R7, R6, 0x2, R33 ;  /* 0x0000000206077824 */ /* 0x000fe200078e0221 */
[----:B------:R-:W-:-:S03]  /*10340*/  PRMT R156, R156, 0x7632, R156 ;  /* 0x000076329c9c7816 */ /* 0x000fc6000000009c */
[----:B------:R-:W-:Y:S01]  /*10350*/  IMAD R41, R6, 0x2, R7 ;  /* 0x0000000206297824 */ /* 0x000fe200078e0207 */
[----:B------:R-:W-:Y:S01]  /*10360*/  STG.E.U16 [R2.64], R158 ;  /* 0x0000009e02007986 */ /* 0x000fe2000c101506 */
[----:B0-----:R-:W-:Y:S02]  /*10370*/  PRMT R5, R154, 0x7632, R5 ;  /* 0x000076329a057816 */ /* 0x001fe40000000005 */
[C---:B------:R-:W-:Y:S01]  /*10380*/  LEA R4, P3, R25.reuse, R174, 0x1 ;  /* 0x000000ae19047211 */ /* 0x040fe200078608ff */
[----:B------:R-:W-:Y:S04]  /*10390*/  STG.E.U16 [R8.64], R156 ;  /* 0x0000009c08007986 */ /* 0x000fe8000c101506 */
[----:B------:R0:W-:Y:S02]  /*103a0*/  STG.E.U16 [R10.64], R5 ;  /* 0x000000050a007986 */ /* 0x0001e4000c101506 */
[----:B0-----:R-:W-:-:S02]  /*103b0*/  LEA.HI.X.SX32 R5, R25, R167, 0x1, P3 ;  /* 0x000000a719057211 */ /* 0x001fc400018f0eff */
[----:B------:R-:W-:Y:S02]  /*103c0*/  LEA R25, R6, R41, 0x1 ;  /* 0x0000002906197211 */ /* 0x000fe400078e08ff */
[----:B------:R-:W-:-:S03]  /*103d0*/  LEA R2, P3, R17, R174, 0x1 ;  /* 0x000000ae11027211 */ /* 0x000fc600078608ff */
[----:B------:R-:W-:Y:S01]  /*103e0*/  IMAD R43, R6, 0x2, R25 ;  /* 0x00000002062b7824 */ /* 0x000fe200078e0219 */
[----:B------:R-:W-:-:S03]  /*103f0*/  LEA.HI.X.SX32 R3, R17, R167, 0x1, P3 ;  /* 0x000000a711037211 */ /* 0x000fc600018f0eff */
[C---:B------:R-:W-:Y:S01]  /*10400*/  IMAD R17, R6.reuse, 0x2, R43 ;  /* 0x0000000206117824 */ /* 0x040fe200078e022b */
[----:B------:R-:W-:Y:S02]  /*10410*/  FSETP.NEU.AND P1, PT, R45, RZ, PT ;  /* 0x000000ff2d00720b */ /* 0x000fe40003f2d000 */
[----:B------:R-:W-:Y:S01]  /*10420*/  LEA R8, P3, R35, R174, 0x1 ;  /* 0x000000ae23087211 */ /* 0x000fe200078608ff */
[----:B------:R-:W-:-:S03]  /*10430*/  IMAD R45, R6, 0x2, R17 ;  /* 0x00000002062d7824 */ /* 0x000fc600078e0211 */
[----:B------:R-:W-:Y:S02]  /*10440*/  LEA.HI.X.SX32 R9, R35, R167, 0x1, P3 ;  /* 0x000000a723097211 */ /* 0x000fe400018f0eff */
[C---:B------:R-:W-:Y:S02]  /*10450*/  LEA R10, P3, R27.reuse, R174, 0x1 ;  /* 0x000000ae1b0a7211 */ /* 0x040fe400078608ff */
[----:B------:R-:W-:Y:S02]  /*10460*/  LEA R35, R6, R45, 0x1 ;  /* 0x0000002d06237211 */ /* 0x000fe400078e08ff */
[----:B------:R-:W-:Y:S02]  /*10470*/  PRMT R152, R152, 0x7632, R152 ;  /* 0x0000763298987816 */ /* 0x000fe40000000098 */
[----:B------:R-:W-:Y:S01]  /*10480*/  LEA.HI.X.SX32 R11, R27, R167, 0x1, P3 ;  /* 0x000000a71b0b7211 */ /* 0x000fe200018f0eff */
[----:B------:R-:W-:Y:S01]  /*10490*/  IMAD R27, R6, 0x2, R35 ;  /* 0x00000002061b7824 */ /* 0x000fe200078e0223 */
[----:B------:R-:W-:Y:S01]  /*104a0*/  PRMT R150, R150, 0x7632, R150 ;  /* 0x0000763296967816 */ /* 0x000fe20000000096 */
[----:B------:R0:W-:Y:S01]  /*104b0*/  STG.E.U16 [R4.64], R152 ;  /* 0x0000009804007986 */ /* 0x0001e2000c101506 */
[----:B------:R-:W-:-:S02]  /*104c0*/  PRMT R148, R148, 0x7632, R148 ;  /* 0x0000763294947816 */ /* 0x000fc40000000094 */
[----:B------:R-:W-:Y:S01]  /*104d0*/  LEA R47, R6, R27, 0x1 ;  /* 0x0000001b062f7211 */ /* 0x000fe200078e08ff */
[----:B------:R-:W-:Y:S04]  /*104e0*/  STG.E.U16 [R2.64], R150 ;  /* 0x0000009602007986 */ /* 0x000fe8000c101506 */
[----:B------:R-:W-:Y:S01]  /*104f0*/  STG.E.U16 [R8.64], R148 ;  /* 0x0000009408007986 */ /* 0x000fe2000c101506 */
[----:B0-----:R-:W-:Y:S02]  /*10500*/  PRMT R5, R146, 0x7632, R5 ;  /* 0x0000763292057816 */ /* 0x001fe40000000005 */
[CC--:B------:R-:W-:Y:S01]  /*10510*/  LEA R4, P3, R21.reuse, R174.reuse, 0x1 ;  /* 0x000000ae15047211 */ /* 0x0c0fe200078608ff */
[----:B------:R-:W2:Y:S04]  /*10520*/  LDL.LU R146, [R1+0x28] ;  /* 0x0000280001927983 */ /* 0x000ea80000300800 */
[----:B------:R0:W-:Y:S02]  /*10530*/  STG.E.U16 [R10.64], R5 ;  /* 0x000000050a007986 */ /* 0x0001e4000c101506 */
[----:B0-----:R-:W-:Y:S01]  /*10540*/  LEA.HI.X.SX32 R5, R21, R167, 0x1, P3 ;  /* 0x000000a715057211 */ /* 0x001fe200018f0eff */
[----:B------:R-:W-:Y:S01]  /*10550*/  IMAD R21, R6, 0x2, R47 ;  /* 0x0000000206157824 */ /* 0x000fe200078e022f */
[----:B------:R-:W-:-:S04]  /*10560*/  LEA R2, P3, R15, R174, 0x1 ;  /* 0x000000ae0f027211 */ /* 0x000fc800078608ff */
[----:B------:R-:W-:Y:S02]  /*10570*/  LEA.HI.X.SX32 R3, R15, R167, 0x1, P3 ;  /* 0x000000a70f037211 */ /* 0x000fe400018f0eff */
[----:B------:R-:W-:Y:S02]  /*10580*/  LEA R15, R6, R21, 0x1 ;  /* 0x00000015060f7211 */ /* 0x000fe400078e08ff */
[----:B------:R-:W-:-:S03]  /*10590*/  LEA R8, P3, R29, R174, 0x1 ;  /* 0x000000ae1d087211 */ /* 0x000fc600078608ff */
[----:B------:R-:W-:Y:S01]  /*105a0*/  IMAD R49, R6, 0x2, R15 ;  /* 0x0000000206317824 */ /* 0x000fe200078e020f */
[----:B------:R-:W-:-:S04]  /*105b0*/  LEA.HI.X.SX32 R9, R29, R167, 0x1, P3 ;  /* 0x000000a71d097211 */ /* 0x000fc800018f0eff */
[----:B------:R-:W-:Y:S02]  /*105c0*/  LEA R29, R6, R49, 0x1 ;  /* 0x00000031061d7211 */ /* 0x000fe400078e08ff */
[----:B------:R-:W-:-:S03]  /*105d0*/  LEA R10, P3, R37, R174, 0x1 ;  /* 0x000000ae250a7211 */ /* 0x000fc600078608ff */
[----:B------:R-:W-:Y:S01]  /*105e0*/  IMAD R51, R6, 0x2, R29 ;  /* 0x0000000206337824 */ /* 0x000fe200078e021d */
[----:B------:R-:W-:Y:S02]  /*105f0*/  PRMT R144, R144, 0x7632, R144 ;  /* 0x0000763290907816 */ /* 0x000fe40000000090 */
[----:B------:R-:W-:Y:S02]  /*10600*/  LEA.HI.X.SX32 R11, R37, R167, 0x1, P3 ;  /* 0x000000a7250b7211 */ /* 0x000fe400018f0eff */
[----:B------:R-:W-:Y:S01]  /*10610*/  LEA R37, R6, R51, 0x1 ;  /* 0x0000003306257211 */ /* 0x000fe200078e08ff */
[----:B------:R0:W-:Y:S01]  /*10620*/  STG.E.U16 [R4.64], R144 ;  /* 0x0000009004007986 */ /* 0x0001e2000c101506 */
[----:B------:R-:W-:Y:S02]  /*10630*/  PRMT R142, R142, 0x7632, R142 ;  /* 0x000076328e8e7816 */ /* 0x000fe4000000008e */
[----:B------:R-:W-:Y:S01]  /*10640*/  PRMT R140, R140, 0x7632, R140 ;  /* 0x000076328c8c7816 */ /* 0x000fe2000000008c */
[----:B------:R-:W-:-:S02]  /*10650*/  IMAD R53, R6, 0x2, R37 ;  /* 0x0000000206357824 */ /* 0x000fc400078e0225 */
[----:B------:R-:W-:Y:S01]  /*10660*/  STG.E.U16 [R2.64], R142 ;  /* 0x0000008e02007986 */ /* 0x000fe2000c101506 */
[----:B0-----:R-:W-:Y:S02]  /*10670*/  PRMT R5, R138, 0x7632, R5 ;  /* 0x000076328a057816 */ /* 0x001fe40000000005 */
[C---:B------:R-:W-:Y:S01]  /*10680*/  LEA R4, P3, R31.reuse, R174, 0x1 ;  /* 0x000000ae1f047211 */ /* 0x040fe200078608ff */
[----:B------:R-:W-:Y:S04]  /*10690*/  STG.E.U16 [R8.64], R140 ;  /* 0x0000008c08007986 */ /* 0x000fe8000c101506 */
[----:B------:R0:W-:Y:S02]  /*106a0*/  STG.E.U16 [R10.64], R5 ;  /* 0x000000050a007986 */ /* 0x0001e4000c101506 */
[----:B0-----:R-:W-:-:S02]  /*106b0*/  LEA.HI.X.SX32 R5, R31, R167, 0x1, P3 ;  /* 0x000000a71f057211 */ /* 0x001fc400018f0eff */
[C---:B------:R-:W-:Y:S02]  /*106c0*/  LEA R2, P3, R39.reuse, R174, 0x1 ;  /* 0x000000ae27027211 */ /* 0x040fe400078608ff */
[----:B------:R-:W-:Y:S02]  /*106d0*/  LEA R31, R6, R53, 0x1 ;  /* 0x00000035061f7211 */ /* 0x000fe400078e08ff */
[----:B------:R-:W-:-:S03]  /*106e0*/  LEA.HI.X.SX32 R3, R39, R167, 0x1, P3 ;  /* 0x000000a727037211 */ /* 0x000fc600018f0eff */
[----:B------:R-:W-:Y:S01]  /*106f0*/  IMAD R39, R6, 0x2, R31 ;  /* 0x0000000206277824 */ /* 0x000fe200078e021f */
[----:B------:R-:W-:-:S04]  /*10700*/  LEA R8, P3, R23, R174, 0x1 ;  /* 0x000000ae17087211 */ /* 0x000fc800078608ff */
[C---:B------:R-:W-:Y:S02]  /*10710*/  LEA R55, R6.reuse, R39, 0x1 ;  /* 0x0000002706377211 */ /* 0x040fe400078e08ff */
[----:B------:R-:W-:Y:S02]  /*10720*/  LEA.HI.X.SX32 R9, R23, R167, 0x1, P3 ;  /* 0x000000a717097211 */ /* 0x000fe400018f0eff */
[----:B------:R-:W-:Y:S01]  /*10730*/  LEA R10, P3, R19, R174, 0x1 ;  /* 0x000000ae130a7211 */ /* 0x000fe200078608ff */
[----:B------:R-:W-:-:S03]  /*10740*/  IMAD R23, R6, 0x2, R55 ;  /* 0x0000000206177824 */ /* 0x000fc600078e0237 */
[----:B------:R-:W-:Y:S02]  /*10750*/  LEA.HI.X.SX32 R11, R19, R167, 0x1, P3 ;  /* 0x000000a7130b7211 */ /* 0x000fe400018f0eff */
[----:B------:R-:W-:Y:S02]  /*10760*/  LEA R19, R6, R23, 0x1 ;  /* 0x0000001706137211 */ /* 0x000fe400078e08ff */
[----:B------:R-:W-:Y:S02]  /*10770*/  PRMT R136, R136, 0x7632, R136 ;  /* 0x0000763288887816 */ /* 0x000fe40000000088 */
[----:B------:R-:W-:Y:S01]  /*10780*/  PRMT R134, R134, 0x7632, R134 ;  /* 0x0000763286867816 */ /* 0x000fe20000000086 */
[----:B------:R-:W-:Y:S02]  /*10790*/  IMAD R57, R6, 0x2, R19 ;  /* 0x0000000206397824 */ /* 0x000fe400078e0213 */
[----:B------:R0:W-:Y:S04]  /*107a0*/  STG.E.U16 [R4.64], R136 ;  /* 0x0000008804007986 */ /* 0x0001e8000c101506 */
[----:B------:R1:W-:Y:S01]  /*107b0*/  STG.E.U16 [R2.64], R134 ;  /* 0x0000008602007986 */ /* 0x0003e2000c101506 */
[----:B------:R-:W-:-:S02]  /*107c0*/  PRMT R132, R132, 0x7632, R132 ;  /* 0x0000763284847816 */ /* 0x000fc40000000084 */
[C---:B0-----:R-:W-:Y:S02]  /*107d0*/  LEA R4, P3, R13.reuse, R174, 0x1 ;  /* 0x000000ae0d047211 */ /* 0x041fe400078608ff */
[----:B-1----:R-:W-:Y:S02]  /*107e0*/  LEA R3, R6, R57, 0x1 ;  /* 0x0000003906037211 */ /* 0x002fe400078e08ff */
[----:B------:R-:W-:-:S03]  /*107f0*/  LEA.HI.X.SX32 R5, R13, R167, 0x1, P3 ;  /* 0x000000a70d057211 */ /* 0x000fc600018f0eff */
[----:B------:R-:W-:Y:S01]  /*10800*/  IMAD R13, R6, 0x2, R3 ;  /* 0x00000002060d7824 */ /* 0x000fe200078e0203 */
[----:B------:R0:W-:Y:S01]  /*10810*/  STG.E.U16 [R8.64], R132 ;  /* 0x0000008408007986 */ /* 0x0001e2000c101506 */
[CC--:B------:R-:W-:Y:S02]  /*10820*/  LEA R224, P5, R7.reuse, R174.reuse, 0x1 ;  /* 0x000000ae07e07211 */ /* 0x0c0fe400078a08ff */
[----:B------:R-:W-:Y:S02]  /*10830*/  PRMT R130, R130, 0x7632, R130 ;  /* 0x0000763282827816 */ /* 0x000fe40000000082 */
[----:B------:R-:W-:Y:S02]  /*10840*/  LEA.HI.X.SX32 R225, R7, R167, 0x1, P5 ;  /* 0x000000a707e17211 */ /* 0x000fe400028f0eff */
[----:B------:R-:W-:Y:S02]  /*10850*/  LEA R228, P3, R33, R174, 0x1 ;  /* 0x000000ae21e47211 */ /* 0x000fe400078608ff */
[C---:B0-----:R-:W-:Y:S01]  /*10860*/  LEA R9, R6.reuse, R13, 0x1 ;  /* 0x0000000d06097211 */ /* 0x041fe200078e08ff */
[----:B------:R0:W-:Y:S04]  /*10870*/  STG.E.U16 [R10.64], R130 ;  /* 0x000000820a007986 */ /* 0x0001e8000c101506 */
[----:B------:R-:W-:Y:S01]  /*10880*/  IMAD R7, R6, 0x2, R9 ;  /* 0x0000000206077824 */ /* 0x000fe200078e0209 */
[----:B------:R-:W-:-:S02]  /*10890*/  PRMT R2, R128, 0x7632, R2 ;  /* 0x0000763280027816 */ /* 0x000fc40000000002 */
[----:B------:R-:W-:Y:S02]  /*108a0*/  LEA.HI.X.SX32 R229, R33, R167, 0x1, P3 ;  /* 0x000000a721e57211 */ /* 0x000fe400018f0eff */
[CC--:B------:R-:W-:Y:S02]  /*108b0*/  LEA R220, P3, R41.reuse, R174.reuse, 0x1 ;  /* 0x000000ae29dc7211 */ /* 0x0c0fe400078608ff */
[----:B0-----:R-:W-:Y:S01]  /*108c0*/  LEA R11, R6, R7, 0x1 ;  /* 0x00000007060b7211 */ /* 0x001fe200078e08ff */
[----:B------:R0:W-:Y:S01]  /*108d0*/  STG.E.U16 [R4.64], R2 ;  /* 0x0000000204007986 */ /* 0x0001e2000c101506 */
[----:B------:R-:W-:Y:S02]  /*108e0*/  LEA.HI.X.SX32 R221, R41, R167, 0x1, P3 ;  /* 0x000000a729dd7211 */ /* 0x000fe400018f0eff */
[-C--:B------:R-:W-:Y:S02]  /*108f0*/  LEA R208, P3, R17, R174.reuse, 0x1 ;  /* 0x000000ae11d07211 */ /* 0x080fe400078608ff */
[----:B------:R-:W-:-:S02]  /*10900*/  LEA R216, P5, R25, R174, 0x1 ;  /* 0x000000ae19d87211 */ /* 0x000fc400078a08ff */
[----:B------:R-:W-:Y:S01]  /*10910*/  LEA.HI.X.SX32 R209, R17, R167, 0x1, P3 ;  /* 0x000000a711d17211 */ /* 0x000fe200018f0eff */
[----:B0-----:R-:W-:Y:S01]  /*10920*/  IMAD R5, R6, 0x2, R11 ;  /* 0x0000000206057824 */ /* 0x001fe200078e020b */
[----:B------:R-:W-:-:S04]  /*10930*/  LEA R212, P6, R43, R174, 0x1 ;  /* 0x000000ae2bd47211 */ /* 0x000fc800078c08ff */
[C---:B------:R-:W-:Y:S02]  /*10940*/  LEA R17, R6.reuse, R5, 0x1 ;  /* 0x0000000506117211 */ /* 0x040fe400078e08ff */
[-C--:B------:R-:W-:Y:S02]  /*10950*/  LEA.HI.X.SX32 R217, R25, R167.reuse, 0x1, P5 ;  /* 0x000000a719d97211 */ /* 0x080fe400028f0eff */
[-C--:B------:R-:W-:Y:S01]  /*10960*/  LEA.HI.X.SX32 R213, R43, R167.reuse, 0x1, P6 ;  /* 0x000000a72bd57211 */ /* 0x080fe200030f0eff */
[----:B------:R-:W-:Y:S01]  /*10970*/  IMAD R25, R6, 0x2, R17 ;  /* 0x0000000206197824 */ /* 0x000fe200078e0211 */
[-C--:B------:R-:W-:Y:S02]  /*10980*/  LEA R188, P6, R35, R174.reuse, 0x1 ;  /* 0x000000ae23bc7211 */ /* 0x080fe400078c08ff */
[----:B------:R-:W-:Y:S02]  /*10990*/  LEA R184, P3, R27, R174, 0x1 ;  /* 0x000000ae1bb87211 */ /* 0x000fe400078608ff */
[----:B------:R-:W-:-:S02]  /*109a0*/  LEA.HI.X.SX32 R189, R35, R167, 0x1, P6 ;  /* 0x000000a723bd7211 */ /* 0x000fc400030f0eff */
[----:B------:R-:W-:Y:S02]  /*109b0*/  LEA.HI.X.SX32 R185, R27, R167, 0x1, P3 ;  /* 0x000000a71bb97211 */ /* 0x000fe400018f0eff */
[CC--:B------:R-:W-:Y:S02]  /*109c0*/  LEA R178, P6, R21.reuse, R174.reuse, 0x1 ;  /* 0x000000ae15b27211 */ /* 0x0c0fe400078c08ff */
[C---:B------:R-:W-:Y:S02]  /*109d0*/  LEA R27, R6.reuse, R25, 0x1 ;  /* 0x00000019061b7211 */ /* 0x040fe400078e08ff */
[----:B------:R-:W-:Y:S02]  /*109e0*/  LEA.HI.X.SX32 R179, R21, R167, 0x1, P6 ;  /* 0x000000a715b37211 */ /* 0x000fe400030f0eff */
[-C--:B------:R-:W-:Y:S01]  /*109f0*/  LEA R172, P3, R15, R174.reuse, 0x1 ;  /* 0x000000ae0fac7211 */ /* 0x080fe200078608ff */
[----:B------:R-:W-:Y:S01]  /*10a00*/  IMAD R21, R6, 0x2, R27 ;  /* 0x0000000206157824 */ /* 0x000fe200078e021b */
[----:B------:R-:W-:-:S02]  /*10a10*/  LEA R204, P5, R45, R174, 0x1 ;  /* 0x000000ae2dcc7211 */ /* 0x000fc400078a08ff */
[----:B------:R-:W-:Y:S02]  /*10a20*/  LEA.HI.X.SX32 R173, R15, R167, 0x1, P3 ;  /* 0x000000a70fad7211 */ /* 0x000fe400018f0eff */
[-C--:B------:R-:W-:Y:S02]  /*10a30*/  LEA R120, P6, R29, R174.reuse, 0x1 ;  /* 0x000000ae1d787211 */ /* 0x080fe400078c08ff */
[C---:B------:R-:W-:Y:S02]  /*10a40*/  LEA R15, R6.reuse, R21, 0x1 ;  /* 0x00000015060f7211 */ /* 0x040fe400078e08ff */
[-C--:B------:R-:W-:Y:S02]  /*10a50*/  LEA.HI.X.SX32 R205, R45, R167.reuse, 0x1, P5 ;  /* 0x000000a72dcd7211 */ /* 0x080fe400028f0eff */
[----:B------:R-:W-:Y:S01]  /*10a60*/  LEA.HI.X.SX32 R121, R29, R167, 0x1, P6 ;  /* 0x000000a71d797211 */ /* 0x000fe200030f0eff */
[----:B------:R-:W-:Y:S01]  /*10a70*/  IMAD R29, R6, 0x2, R15 ;  /* 0x00000002061d7824 */ /* 0x000fe200078e020f */
[----:B------:R-:W-:-:S02]  /*10a80*/  LEA R170, P5, R47, R174, 0x1 ;  /* 0x000000ae2faa7211 */ /* 0x000fc400078a08ff */
[-C--:B------:R-:W-:Y:S02]  /*10a90*/  LEA R116, P3, R51, R174.reuse, 0x1 ;  /* 0x000000ae33747211 */ /* 0x080fe400078608ff */
[----:B------:R-:W-:Y:S02]  /*10aa0*/  LEA.HI.X.SX32 R171, R47, R167, 0x1, P5 ;  /* 0x000000a72fab7211 */ /* 0x000fe400028f0eff */
[CC--:B------:R-:W-:Y:S02]  /*10ab0*/  LEA R124, P5, R49.reuse, R174.reuse, 0x1 ;  /* 0x000000ae317c7211 */ /* 0x0c0fe400078a08ff */
[C---:B------:R-:W-:Y:S02]  /*10ac0*/  LEA R33, R6.reuse, R29, 0x1 ;  /* 0x0000001d06217211 */ /* 0x040fe400078e08ff */
[-C--:B------:R-:W-:Y:S02]  /*10ad0*/  LEA.HI.X.SX32 R125, R49, R167.reuse, 0x1, P5 ;  /* 0x000000a7317d7211 */ /* 0x080fe400028f0eff */
[----:B------:R-:W-:Y:S01]  /*10ae0*/  LEA.HI.X.SX32 R117, R51, R167, 0x1, P3 ;  /* 0x000000a733757211 */ /* 0x000fe200018f0eff */
[----:B------:R-:W-:Y:S01]  /*10af0*/  IMAD R35, R6, 0x2, R33 ;  /* 0x0000000206237824 */ /* 0x000fe200078e0221 */
[----:B------:R-:W-:-:S02]  /*10b00*/  LEA R112, P5, R37, R174, 0x1 ;  /* 0x000000ae25707211 */ /* 0x000fc400078a08ff */
[-C--:B------:R-:W-:Y:S02]  /*10b10*/  LEA R104, P3, R31, R174.reuse, 0x1 ;  /* 0x000000ae1f687211 */ /* 0x080fe400078608ff */
[-C--:B------:R-:W-:Y:S02]  /*10b20*/  LEA.HI.X.SX32 R113, R37, R167.reuse, 0x1, P5 ;  /* 0x000000a725717211 */ /* 0x080fe400028f0eff */
[----:B------:R-:W-:Y:S02]  /*10b30*/  LEA.HI.X.SX32 R105, R31, R167, 0x1, P3 ;  /* 0x000000a71f697211 */ /* 0x000fe400018f0eff */
[C---:B------:R-:W-:Y:S02]  /*10b40*/  LEA R100, P5, R39.reuse, R174, 0x1 ;  /* 0x000000ae27647211 */ /* 0x040fe400078a08ff */
[----:B------:R-:W-:Y:S02]  /*10b50*/  LEA R31, R6, R35, 0x1 ;  /* 0x00000023061f7211 */ /* 0x000fe400078e08ff */
[----:B------:R-:W-:-:S02]  /*10b60*/  LEA.HI.X.SX32 R101, R39, R167, 0x1, P5 ;  /* 0x000000a727657211 */ /* 0x000fc400028f0eff */
[-C--:B------:R-:W-:Y:S01]  /*10b70*/  LEA R88, P5, R19, R174.reuse, 0x1 ;  /* 0x000000ae13587211 */ /* 0x080fe200078a08ff */
[C---:B------:R-:W-:Y:S01]  /*10b80*/  IMAD R39, R6.reuse, 0x2, R31 ;  /* 0x0000000206277824 */ /* 0x040fe200078e021f */
[-C--:B------:R-:W-:Y:S02]  /*10b90*/  LEA R92, P3, R23, R174.reuse, 0x1 ;  /* 0x000000ae175c7211 */ /* 0x080fe400078608ff */
[----:B------:R-:W-:Y:S02]  /*10ba0*/  LEA.HI.X.SX32 R89, R19, R167, 0x1, P5 ;  /* 0x000000a713597211 */ /* 0x000fe400028f0eff */
[C---:B------:R-:W-:Y:S02]  /*10bb0*/  LEA R19, R6.reuse, R39, 0x1 ;  /* 0x0000002706137211 */ /* 0x040fe400078e08ff */
[----:B------:R-:W-:Y:S02]  /*10bc0*/  LEA.HI.X.SX32 R93, R23, R167, 0x1, P3 ;  /* 0x000000a7175d7211 */ /* 0x000fe400018f0eff */
[-C--:B------:R-:W-:Y:S01]  /*10bd0*/  LEA R108, P6, R53, R174.reuse, 0x1 ;  /* 0x000000ae356c7211 */ /* 0x080fe200078c08ff */
[----:B------:R-:W-:Y:S01]  /*10be0*/  IMAD R23, R6, 0x2, R19 ;  /* 0x0000000206177824 */ /* 0x000fe200078e0213 */
[----:B------:R-:W-:-:S02]  /*10bf0*/  LEA R80, P3, R3, R174, 0x1 ;  /* 0x000000ae03507211 */ /* 0x000fc400078608ff */
[-C--:B------:R-:W-:Y:S02]  /*10c00*/  LEA.HI.X.SX32 R109, R53, R167.reuse, 0x1, P6 ;  /* 0x000000a7356d7211 */ /* 0x080fe400030f0eff */
[----:B------:R-:W-:Y:S02]  /*10c10*/  LEA.HI.X.SX32 R81, R3, R167, 0x1, P3 ;  /* 0x000000a703517211 */ /* 0x000fe400018f0eff */
[CC--:B------:R-:W-:Y:S02]  /*10c20*/  LEA R96, P6, R55.reuse, R174.reuse, 0x1 ;  /* 0x000000ae37607211 */ /* 0x0c0fe400078c08ff */
[C---:B------:R-:W-:Y:S02]  /*10c30*/  LEA R3, R6.reuse, R23, 0x1 ;  /* 0x0000001706037211 */ /* 0x040fe400078e08ff */
[----:B------:R-:W-:Y:S02]  /*10c40*/  LEA.HI.X.SX32 R97, R55, R167, 0x1, P6 ;  /* 0x000000a737617211 */ /* 0x000fe400030f0eff */
[-C--:B------:R-:W-:Y:S01]  /*10c50*/  LEA R84, P6, R57, R174.reuse, 0x1 ;  /* 0x000000ae39547211 */ /* 0x080fe200078c08ff */
[----:B------:R-:W-:Y:S01]  /*10c60*/  IMAD R43, R6, 0x2, R3 ;  /* 0x00000002062b7824 */ /* 0x000fe200078e0203 */
[----:B------:R-:W-:-:S02]  /*10c70*/  LEA R76, P5, R13, R174, 0x1 ;  /* 0x000000ae0d4c7211 */ /* 0x000fc400078a08ff */
[-C--:B------:R-:W-:Y:S02]  /*10c80*/  LEA R68, P3, R7, R174.reuse, 0x1 ;  /* 0x000000ae07447211 */ /* 0x080fe400078608ff */
[-C--:B------:R-:W-:Y:S02]  /*10c90*/  LEA.HI.X.SX32 R85, R57, R167.reuse, 0x1, P6 ;  /* 0x000000a739557211 */ /* 0x080fe400030f0eff */
[-C--:B------:R-:W-:Y:S02]  /*10ca0*/  LEA.HI.X.SX32 R77, R13, R167.reuse, 0x1, P5 ;  /* 0x000000a70d4d7211 */ /* 0x080fe400028f0eff */
[----:B------:R-:W-:Y:S02]  /*10cb0*/  LEA.HI.X.SX32 R69, R7, R167, 0x1, P3 ;  /* 0x000000a707457211 */ /* 0x000fe400018f0eff */
[-C--:B------:R-:W-:Y:S02]  /*10cc0*/  LEA R72, P6, R9, R174.reuse, 0x1 ;  /* 0x000000ae09487211 */ /* 0x080fe400078c08ff */
[----:B------:R-:W-:-:S02]  /*10cd0*/  LEA R64, P5, R11, R174, 0x1 ;  /* 0x000000ae0b407211 */ /* 0x000fc400078a08ff */
[C---:B------:R-:W-:Y:S02]  /*10ce0*/  LEA R7, R6.reuse, R43, 0x1 ;  /* 0x0000002b06077211 */ /* 0x040fe400078e08ff */
[-C--:B------:R-:W-:Y:S02]  /*10cf0*/  LEA.HI.X.SX32 R73, R9, R167.reuse, 0x1, P6 ;  /* 0x000000a709497211 */ /* 0x080fe400030f0eff */
[-C--:B------:R-:W-:Y:S01]  /*10d00*/  LEA.HI.X.SX32 R65, R11, R167.reuse, 0x1, P5 ;  /* 0x000000a70b417211 */ /* 0x080fe200028f0eff */
[----:B------:R-:W-:Y:S01]  /*10d10*/  IMAD R11, R6, 0x2, R7 ;  /* 0x00000002060b7824 */ /* 0x000fe200078e0207 */
[-C--:B------:R-:W-:Y:S02]  /*10d20*/  LEA R60, P6, R5, R174.reuse, 0x1 ;  /* 0x000000ae053c7211 */ /* 0x080fe400078c08ff */
[----:B------:R-:W-:Y:S02]  /*10d30*/  LEA R52, P5, R25, R174, 0x1 ;  /* 0x000000ae19347211 */ /* 0x000fe400078a08ff */
[----:B------:R-:W-:-:S02]  /*10d40*/  LEA.HI.X.SX32 R61, R5, R167, 0x1, P6 ;  /* 0x000000a7053d7211 */ /* 0x000fc400030f0eff */
[-C--:B------:R-:W-:Y:S02]  /*10d50*/  LEA R48, P6, R27, R174.reuse, 0x1 ;  /* 0x000000ae1b307211 */ /* 0x080fe400078c08ff */
[C---:B------:R-:W-:Y:S02]  /*10d60*/  LEA R47, R6.reuse, R11, 0x1 ;  /* 0x0000000b062f7211 */ /* 0x040fe400078e08ff */
[-C--:B------:R-:W-:Y:S02]  /*10d70*/  LEA.HI.X.SX32 R53, R25, R167.reuse, 0x1, P5 ;  /* 0x000000a719357211 */ /* 0x080fe400028f0eff */
[----:B------:R-:W-:Y:S01]  /*10d80*/  LEA.HI.X.SX32 R49, R27, R167, 0x1, P6 ;  /* 0x000000a71b317211 */ /* 0x000fe200030f0eff */
[----:B------:R-:W-:Y:S01]  /*10d90*/  IMAD R27, R6, 0x2, R47 ;  /* 0x00000002061b7824 */ /* 0x000fe200078e022f */
[----:B------:R-:W-:-:S04]  /*10da0*/  LEA R40, P5, R15, R174, 0x1 ;  /* 0x000000ae0f287211 */ /* 0x000fc800078a08ff */
[----:B------:R-:W-:Y:S02]  /*10db0*/  LEA.HI.X.SX32 R41, R15, R167, 0x1, P5 ;  /* 0x000000a70f297211 */ /* 0x000fe400028f0eff */
[C---:B------:R-:W-:Y:S02]  /*10dc0*/  LEA R15, R6.reuse, R27, 0x1 ;  /* 0x0000001b060f7211 */ /* 0x040fe400078e08ff */
[----:B------:R-:W-:Y:S02]  /*10dd0*/  MOV R160, R36 ;  /* 0x0000002400a07202 */ /* 0x000fe40000000f00 */
[----:B------:R-:W-:Y:S01]  /*10de0*/  MOV R152, R28 ;  /* 0x0000001c00987202 */ /* 0x000fe20000000f00 */
[----:B------:R-:W-:Y:S01]  /*10df0*/  IMAD R51, R6, 0x2, R15 ;  /* 0x0000000206337824 */ /* 0x000fe200078e020f */
[-C--:B------:R-:W-:Y:S02]  /*10e00*/  LEA R36, P6, R29, R174.reuse, 0x1 ;  /* 0x000000ae1d247211 */ /* 0x080fe400078c08ff */
[----:B------:R-:W-:-:S02]  /*10e10*/  LEA R28, P5, R35, R174, 0x1 ;  /* 0x000000ae231c7211 */ /* 0x000fc400078a08ff */
[-C--:B------:R-:W-:Y:S02]  /*10e20*/  LEA.HI.X.SX32 R37, R29, R167.reuse, 0x1, P6 ;  /* 0x000000a71d257211 */ /* 0x080fe400030f0eff */
[----:B------:R-:W-:Y:S02]  /*10e30*/  MOV R150, R24 ;  /* 0x0000001800967202 */ /* 0x000fe40000000f00 */
[-C--:B------:R-:W-:Y:S02]  /*10e40*/  LEA R56, P3, R17, R174.reuse, 0x1 ;  /* 0x000000ae11387211 */ /* 0x080fe400078608ff */
[----:B------:R-:W-:Y:S02]  /*10e50*/  LEA.HI.X.SX32 R29, R35, R167, 0x1, P5 ;  /* 0x000000a7231d7211 */ /* 0x000fe400028f0eff */
[----:B------:R-:W-:Y:S02]  /*10e60*/  LEA R24, P6, R31, R174, 0x1 ;  /* 0x000000ae1f187211 */ /* 0x000fe400078c08ff */
[----:B------:R-:W-:-:S02]  /*10e70*/  LEA R35, R6, R51, 0x1 ;  /* 0x0000003306237211 */ /* 0x000fc400078e08ff */
[----:B------:R-:W-:Y:S02]  /*10e80*/  FSETP.NEU.AND P0, PT, R44, RZ, PT ;  /* 0x000000ff2c00720b */ /* 0x000fe40003f0d000 */
[-C--:B------:R-:W-:Y:S02]  /*10e90*/  LEA.HI.X.SX32 R57, R17, R167.reuse, 0x1, P3 ;  /* 0x000000a711397211 */ /* 0x080fe400018f0eff */
[-C--:B------:R-:W-:Y:S02]  /*10ea0*/  LEA R44, P3, R21, R174.reuse, 0x1 ;  /* 0x000000ae152c7211 */ /* 0x080fe400078608ff */
[-C--:B------:R-:W-:Y:S01]  /*10eb0*/  LEA.HI.X.SX32 R25, R31, R167.reuse, 0x1, P6 ;  /* 0x000000a71f197211 */ /* 0x080fe200030f0eff */
[----:B------:R-:W-:Y:S01]  /*10ec0*/  IMAD R31, R6, 0x2, R35 ;  /* 0x00000002061f7824 */ /* 0x000fe200078e0223 */
[----:B------:R-:W-:Y:S01]  /*10ed0*/  LEA R16, P5, R19, R174, 0x1 ;  /* 0x000000ae13107211 */ /* 0x000fe200078a08ff */
[----:B------:R-:W-:Y:S01]  /*10ee0*/  IMAD.MOV.U32 R154, RZ, RZ, R32 ;  /* 0x000000ffff9a7224 */ /* 0x000fe200078e0020 */
[----:B------:R-:W-:-:S02]  /*10ef0*/  LEA.HI.X.SX32 R45, R21, R167, 0x1, P3 ;  /* 0x000000a7152d7211 */ /* 0x000fc400018f0eff */
[-C--:B------:R-:W-:Y:S02]  /*10f00*/  LEA R32, P3, R33, R174.reuse, 0x1 ;  /* 0x000000ae21207211 */ /* 0x080fe400078608ff */
[----:B------:R-:W-:Y:S02]  /*10f10*/  LEA.HI.X.SX32 R17, R19, R167, 0x1, P5 ;  /* 0x000000a713117211 */ /* 0x000fe400028f0eff */
[----:B------:R-:W-:Y:S02]  /*10f20*/  LEA R12, P6, R23, R174, 0x1 ;  /* 0x000000ae170c7211 */ /* 0x000fe400078c08ff */
[----:B------:R-:W-:Y:S02]  /*10f30*/  LEA R19, R6, R31, 0x1 ;  /* 0x0000001f06137211 */ /* 0x000fe400078e08ff */
[----:B------:R-:W-:Y:S02]  /*10f40*/  MOV R168, R20 ;  /* 0x0000001400a87202 */ /* 0x000fe40000000f00 */
[----:B------:R-:W-:-:S02]  /*10f50*/  LEA.HI.X.SX32 R33, R33, R167, 0x1, P3 ;  /* 0x000000a721217211 */ /* 0x000fc400018f0eff */
[-C--:B------:R-:W-:Y:S02]  /*10f60*/  LEA R20, P3, R39, R174.reuse, 0x1 ;  /* 0x000000ae27147211 */ /* 0x080fe400078608ff */
[-C--:B------:R-:W-:Y:S01]  /*10f70*/  LEA.HI.X.SX32 R13, R23, R167.reuse, 0x1, P6 ;  /* 0x000000a7170d7211 */ /* 0x080fe200030f0eff */
[C---:B------:R-:W-:Y:S01]  /*10f80*/  IMAD R23, R6.reuse, 0x2, R19 ;  /* 0x0000000206177824 */ /* 0x040fe200078e0213 */
[----:B------:R-:W-:Y:S02]  /*10f90*/  LEA.HI.X.SX32 R21, R39, R167, 0x1, P3 ;  /* 0x000000a727157211 */ /* 0x000fe400018f0eff */
[-C--:B------:R-:W-:Y:S02]  /*10fa0*/  LEA R8, P3, R3, R174.reuse, 0x1 ;  /* 0x000000ae03087211 */ /* 0x080fe400078608ff */
[----:B------:R-:W-:Y:S02]  /*10fb0*/  LEA R2, P6, R7, R174, 0x1 ;  /* 0x000000ae07027211 */ /* 0x000fe400078c08ff */
[----:B------:R-:W-:-:S02]  /*10fc0*/  LEA R39, R6, R23, 0x1 ;  /* 0x0000001706277211 */ /* 0x000fc400078e08ff */
[-C--:B------:R-:W-:Y:S02]  /*10fd0*/  LEA.HI.X.SX32 R9, R3, R167.reuse, 0x1, P3 ;  /* 0x000000a703097211 */ /* 0x080fe400018f0eff */
[-C--:B------:R-:W-:Y:S01]  /*10fe0*/  LEA.HI.X.SX32 R3, R7, R167.reuse, 0x1, P6 ;  /* 0x000000a707037211 */ /* 0x080fe200030f0eff */
[----:B------:R-:W-:Y:S01]  /*10ff0*/  IMAD R7, R6, 0x2, R39 ;  /* 0x0000000206077824 */ /* 0x000fe200078e0227 */
[-C--:B------:R-:W-:Y:S02]  /*11000*/  LEA R126, P3, R11, R174.reuse, 0x1 ;  /* 0x000000ae0b7e7211 */ /* 0x080fe400078608ff */
[-C--:B------:R-:W-:Y:S02]  /*11010*/  LEA R4, P5, R43, R174.reuse, 0x1 ;  /* 0x000000ae2b047211 */ /* 0x080fe400078a08ff */
[----:B------:R-:W-:Y:S02]  /*11020*/  LEA.HI.X.SX32 R127, R11, R167, 0x1, P3 ;  /* 0x000000a70b7f7211 */ /* 0x000fe400018f0eff */
        /* <DEDUP_REMOVED lines=9> */
[-C--:B------:R-:W-:Y:S02]  /*110c0*/  LEA R110, P5, R51, R174.reuse, 0x1 ;  /* 0x000000ae336e7211 */ /* 0x080fe400078a08ff */
        /* <DEDUP_REMOVED lines=29> */
[-C--:B------:R-:W-:Y:S02]  /*112a0*/  LEA.HI.X.SX32 R71, R35, R167.reuse, 0x1, P6 ;  /* 0x000000a723477211 */ /* 0x080fe400030f0eff */
[----:B------:R-:W-:Y:S02]  /*112b0*/  LEA.HI.X.SX32 R67, R19, R167, 0x1, P3 ;  /* 0x000000a713437211 */ /* 0x000fe400018f0eff */
[----:B------:R-:W-:Y:S02]  /*112c0*/  LEA R58, P6, R7, R174, 0x1 ;  /* 0x000000ae073a7211 */ /* 0x000fe400078c08ff */
[----:B------:R-:W-:-:S02]  /*112d0*/  LEA R19, R6, R27, 0x1 ;  /* 0x0000001b06137211 */ /* 0x000fc400078e08ff */
[-C--:B------:R-:W-:Y:S02]  /*112e0*/  LEA.HI.X.SX32 R59, R7, R167.reuse, 0x1, P6 ;  /* 0x000000a7073b7211 */ /* 0x080fe400030f0eff */
[-C--:B------:R-:W-:Y:S01]  /*112f0*/  LEA R62, P5, R23, R174.reuse, 0x1 ;  /* 0x000000ae173e7211 */ /* 0x080fe200078a08ff */
[----:B------:R-:W-:Y:S01]  /*11300*/  IMAD R7, R6, 0x2, R19 ;  /* 0x0000000206077824 */ /* 0x000fe200078e0213 */
[-C--:B------:R-:W-:Y:S02]  /*11310*/  LEA R54, P3, R11, R174.reuse, 0x1 ;  /* 0x000000ae0b367211 */ /* 0x080fe400078608ff */
[-C--:B------:R-:W-:Y:S02]  /*11320*/  LEA.HI.X.SX32 R63, R23, R167.reuse, 0x1, P5 ;  /* 0x000000a7173f7211 */ /* 0x080fe400028f0eff */
[----:B------:R-:W-:Y:S02]  /*11330*/  LEA.HI.X.SX32 R55, R11, R167, 0x1, P3 ;  /* 0x000000a70b377211 */ /* 0x000fe400018f0eff */
[----:B------:R-:W-:-:S02]  /*11340*/  LEA R50, P5, R15, R174, 0x1 ;  /* 0x000000ae0f327211 */ /* 0x000fc400078a08ff */
[----:B------:R-:W-:Y:S02]  /*11350*/  LEA R11, R6, R7, 0x1 ;  /* 0x00000007060b7211 */ /* 0x000fe400078e08ff */
[----:B------:R-:W-:Y:S02]  /*11360*/  FSETP.NEU.AND P2, PT, R46, RZ, PT ;  /* 0x000000ff2e00720b */ /* 0x000fe40003f4d000 */
[----:B------:R-:W-:Y:S02]  /*11370*/  MOV R164, R38 ;  /* 0x0000002600a47202 */ /* 0x000fe40000000f00 */
[-C--:B------:R-:W-:Y:S01]  /*11380*/  LEA.HI.X.SX32 R51, R15, R167.reuse, 0x1, P5 ;  /* 0x000000a70f337211 */ /* 0x080fe200028f0eff */
[----:B------:R-:W-:Y:S01]  /*11390*/  IMAD R15, R6, 0x2, R11 ;  /* 0x00000002060f7824 */ /* 0x000fe200078e020b */
[-C--:B------:R-:W-:Y:S02]  /*113a0*/  LEA R46, P6, R27, R174.reuse, 0x1 ;  /* 0x000000ae1b2e7211 */ /* 0x080fe400078c08ff */
[----:B------:R-:W-:Y:S01]  /*113b0*/  LEA R38, P5, R7, R174, 0x1 ;  /* 0x000000ae07267211 */ /* 0x000fe200078a08ff */
[----:B------:R-:W-:Y:S01]  /*113c0*/  IMAD.MOV.U32 R158, RZ, RZ, R34 ;  /* 0x000000ffff9e7224 */ /* 0x000fe200078e0022 */
[----:B------:R-:W-:-:S02]  /*113d0*/  LEA.HI.X.SX32 R47, R27, R167, 0x1, P6 ;  /* 0x000000a71b2f7211 */ /* 0x000fc400030f0eff */
[----:B------:R-:W-:Y:S02]  /*113e0*/  LEA.HI.X.SX32 R39, R7, R167, 0x1, P5 ;  /* 0x000000a707277211 */ /* 0x000fe400028f0eff */
[-C--:B------:R-:W-:Y:S02]  /*113f0*/  LEA R42, P3, R19, R174.reuse, 0x1 ;  /* 0x000000ae132a7211 */ /* 0x080fe400078608ff */
[----:B------:R-:W-:Y:S02]  /*11400*/  LEA R34, P6, R11, R174, 0x1 ;  /* 0x000000ae0b227211 */ /* 0x000fe400078c08ff */
[----:B------:R-:W-:Y:S02]  /*11410*/  LEA R7, R6, R15, 0x1 ;  /* 0x0000000f06077211 */ /* 0x000fe400078e08ff */
[----:B------:R-:W-:Y:S02]  /*11420*/  MOV R156, R30 ;  /* 0x0000001e009c7202 */ /* 0x000fe40000000f00 */
[----:B------:R-:W-:-:S02]  /*11430*/  LEA.HI.X.SX32 R43, R19, R167, 0x1, P3 ;  /* 0x000000a7132b7211 */ /* 0x000fc400018f0eff */
[----:B------:R-:W-:Y:S01]  /*11440*/  LEA.HI.X.SX32 R35, R11, R167, 0x1, P6 ;  /* 0x000000a70b237211 */ /* 0x000fe200030f0eff */
[----:B------:R-:W-:Y:S01]  /*11450*/  IMAD R11, R6, 0x2, R7 ;  /* 0x00000002060b7824 */ /* 0x000fe200078e0207 */
[----:B------:R-:W-:-:S04]  /*11460*/  LEA R30, P3, R15, R174, 0x1 ;  /* 0x000000ae0f1e7211 */ /* 0x000fc800078608ff */
[----:B------:R-:W-:Y:S02]  /*11470*/  LEA.HI.X.SX32 R31, R15, R167, 0x1, P3 ;  /* 0x000000a70f1f7211 */ /* 0x000fe400018f0eff */
[C---:B------:R-:W-:Y:S02]  /*11480*/  LEA R22, P5, R11.reuse, R174, 0x1 ;  /* 0x000000ae0b167211 */ /* 0x040fe400078a08ff */
[----:B------:R-:W-:Y:S02]  /*11490*/  LEA R15, R6, R11, 0x1 ;  /* 0x0000000b060f7211 */ /* 0x000fe400078e08ff */
[----:B------:R-:W-:-:S03]  /*114a0*/  LEA.HI.X.SX32 R23, R11, R167, 0x1, P5 ;  /* 0x000000a70b177211 */ /* 0x000fc600028f0eff */
[----:B------:R-:W-:Y:S01]  /*114b0*/  IMAD R11, R6, 0x2, R15 ;  /* 0x00000002060b7824 */ /* 0x000fe200078e020f */
[----:B------:R-:W-:-:S04]  /*114c0*/  LEA R26, P3, R7, R174, 0x1 ;  /* 0x000000ae071a7211 */ /* 0x000fc800078608ff */
[C---:B------:R-:W-:Y:S02]  /*114d0*/  LEA R175, R6.reuse, R11, 0x1 ;  /* 0x0000000b06af7211 */ /* 0x040fe400078e08ff */
[----:B------:R-:W-:Y:S01]  /*114e0*/  LEA.HI.X.SX32 R27, R7, R167, 0x1, P3 ;  /* 0x000000a7071b7211 */ /* 0x000fe200018f0eff */
[----:B------:R-:W-:Y:S02]  /*114f0*/  IMAD.MOV.U32 R162, RZ, RZ, R18 ;  /* 0x000000ffffa27224 */ /* 0x000fe400078e0012 */
[----:B------:R-:W-:Y:S01]  /*11500*/  IMAD R7, R6, 0x2, R175 ;  /* 0x0000000206077824 */ /* 0x000fe200078e02af */
[-C--:B------:R-:W-:Y:S02]  /*11510*/  LEA R18, P3, R15, R174.reuse, 0x1 ;  /* 0x000000ae0f127211 */ /* 0x080fe400078608ff */
[-C--:B------:R-:W-:Y:S02]  /*11520*/  LEA R14, P5, R11, R174.reuse, 0x1 ;  /* 0x000000ae0b0e7211 */ /* 0x080fe400078a08ff */
[----:B------:R-:W-:-:S02]  /*11530*/  LEA R10, P6, R175, R174, 0x1 ;  /* 0x000000aeaf0a7211 */ /* 0x000fc400078c08ff */
[----:B------:R-:W-:Y:S02]  /*11540*/  LEA R128, R6, R7, 0x1 ;  /* 0x0000000706807211 */ /* 0x000fe400078e08ff */
[-C--:B------:R-:W-:Y:S02]  /*11550*/  LEA.HI.X.SX32 R19, R15, R167.reuse, 0x1, P3 ;  /* 0x000000a70f137211 */ /* 0x080fe400018f0eff */
[-C--:B------:R-:W-:Y:S02]  /*11560*/  LEA.HI.X.SX32 R15, R11, R167.reuse, 0x1, P5 ;  /* 0x000000a70b0f7211 */ /* 0x080fe400028f0eff */
[----:B------:R-:W-:Y:S02]  /*11570*/  LEA.HI.X.SX32 R11, R175, R167, 0x1, P6 ;  /* 0x000000a7af0b7211 */ /* 0x000fe400030f0eff */
[-C--:B------:R-:W-:Y:S02]  /*11580*/  LEA R6, P5, R7, R174.reuse, 0x1 ;  /* 0x000000ae07067211 */ /* 0x080fe400078a08ff */
[----:B------:R-:W-:-:S04]  /*11590*/  LEA R174, P6, R128, R174, 0x1 ;  /* 0x000000ae80ae7211 */ /* 0x000fc800078c08ff */
[----:B------:R-:W-:Y:S01]  /*115a0*/  LEA.HI.X.SX32 R175, R128, R167, 0x1, P6 ;  /* 0x000000a780af7211 */ /* 0x000fe200030f0eff */
[----:B--2---:R-:W-:Y:S02]  /*115b0*/  FADD R128, R146, R180 ;  /* 0x000000b492807221 */ /* 0x004fe40000000000 */
[----:B------:R-:W2:Y:S01]  /*115c0*/  LDL.LU R180, [R1+0x234] ;  /* 0x0002340001b47983 */ /* 0x000ea20000300800 */
[----:B------:R-:W-:Y:S02]  /*115d0*/  PRMT R234, R234, 0x7632, R234 ;  /* 0x00007632eaea7816 */ /* 0x000fe400000000ea */
[----:B------:R-:W-:Y:S02]  /*115e0*/  PRMT R232, R232, 0x7632, R232 ;  /* 0x00007632e8e87816 */ /* 0x000fe400000000e8 */
[----:B------:R-:W-:Y:S02]  /*115f0*/  PRMT R230, R230, 0x7632, R230 ;  /* 0x00007632e6e67816 */ /* 0x000fe400000000e6 */
[----:B------:R-:W-:Y:S01]  /*11600*/  PRMT R226, R226, 0x7632, R226 ;  /* 0x00007632e2e27816 */ /* 0x000fe200000000e2 */
[----:B------:R-:W-:Y:S01]  /*11610*/  STG.E.U16 [R228.64], R234 ;  /* 0x000000eae4007986 */ /* 0x000fe2000c101506 */
[----:B------:R-:W-:-:S02]  /*11620*/  PRMT R222, R222, 0x7632, R222 ;  /* 0x00007632dede7816 */ /* 0x000fc400000000de */
[----:B------:R-:W-:Y:S01]  /*11630*/  PRMT R218, R218, 0x7632, R218 ;  /* 0x00007632dada7816 */ /* 0x000fe200000000da */
[----:B------:R-:W-:Y:S01]  /*11640*/  STG.E.U16 [R224.64], R232 ;  /* 0x000000e8e0007986 */ /* 0x000fe2000c101506 */
[----:B------:R-:W-:Y:S02]  /*11650*/  PRMT R214, R214, 0x7632, R214 ;  /* 0x00007632d6d67816 */ /* 0x000fe400000000d6 */
[----:B------:R-:W-:Y:S01]  /*11660*/  PRMT R210, R210, 0x7632, R210 ;  /* 0x00007632d2d27816 */ /* 0x000fe200000000d2 */
[----:B------:R-:W-:Y:S01]  /*11670*/  STG.E.U16 [R220.64], R230 ;  /* 0x000000e6dc007986 */ /* 0x000fe2000c101506 */
[----:B------:R-:W-:Y:S02]  /*11680*/  PRMT R206, R206, 0x7632, R206 ;  /* 0x00007632cece7816 */ /* 0x000fe400000000ce */
[----:B------:R-:W-:Y:S01]  /*11690*/  PRMT R190, R190, 0x7632, R190 ;  /* 0x00007632bebe7816 */ /* 0x000fe200000000be */
[----:B------:R-:W-:Y:S01]  /*116a0*/  STG.E.U16 [R216.64], R226 ;  /* 0x000000e2d8007986 */ /* 0x000fe2000c101506 */
[----:B------:R-:W-:-:S03]  /*116b0*/  PRMT R186, R186, 0x7632, R186 ;  /* 0x00007632baba7816 */ /* 0x000fc600000000ba */
[----:B------:R-:W-:Y:S01]  /*116c0*/  STG.E.U16 [R212.64], R222 ;  /* 0x000000ded4007986 */ /* 0x000fe2000c101506 */
[----:B------:R-:W-:-:S03]  /*116d0*/  PRMT R176, R176, 0x7632, R176 ;  /* 0x00007632b0b07816 */ /* 0x000fc600000000b0 */
[----:B------:R-:W-:Y:S01]  /*116e0*/  STG.E.U16 [R208.64], R218 ;  /* 0x000000dad0007986 */ /* 0x000fe2000c101506 */
[----:B------:R-:W-:-:S03]  /*116f0*/  ISETP.GE.U32.AND P3, PT, R0, 0x7f800000, PT ;  /* 0x7f8000000000780c */ /* 0x000fc60003f66070 */
[----:B------:R-:W-:Y:S04]  /*11700*/  STG.E.U16 [R204.64], R214 ;  /* 0x000000d6cc007986 */ /* 0x000fe8000c101506 */
[----:B------:R-:W-:Y:S04]  /*11710*/  STG.E.U16 [R188.64], R210 ;  /* 0x000000d2bc007986 */ /* 0x000fe8000c101506 */
[----:B------:R-:W-:Y:S04]  /*11720*/  STG.E.U16 [R184.64], R206 ;  /* 0x000000ceb8007986 */ /* 0x000fe8000c101506 */
[----:B------:R-:W-:Y:S04]  /*11730*/  STG.E.U16 [R170.64], R190 ;  /* 0x000000beaa007986 */ /* 0x000fe8000c101506 */
[----:B------:R-:W-:Y:S04]  /*11740*/  STG.E.U16 [R178.64], R186 ;  /* 0x000000bab2007986 */ /* 0x000fe8000c101506 */
[----:B------:R-:W-:Y:S04]  /*11750*/  STG.E.U16 [R172.64], R176 ;  /* 0x000000b0ac007986 */ /* 0x000fe8000c101506 */
[----:B------:R0:W-:Y:S04]  /*11760*/  STG.E.U16 [R124.64], R169 ;  /* 0x000000a97c007986 */ /* 0x0001e8000c101506 */
[----:B------:R1:W-:Y:S04]  /*11770*/  STG.E.U16 [R120.64], R165 ;  /* 0x000000a578007986 */ /* 0x0003e8000c101506 */
[----:B------:R3:W-:Y:S04]  /*11780*/  STG.E.U16 [R116.64], R163 ;  /* 0x000000a374007986 */ /* 0x0007e8000c101506 */
[----:B------:R4:W-:Y:S04]  /*11790*/  STG.E.U16 [R112.64], R161 ;  /* 0x000000a170007986 */ /* 0x0009e8000c101506 */
[----:B------:R0:W-:Y:S04]  /*117a0*/  STG.E.U16 [R108.64], R159 ;  /* 0x0000009f6c007986 */ /* 0x0001e8000c101506 */
[----:B------:R0:W-:Y:S01]  /*117b0*/  STG.E.U16 [R104.64], R157 ;  /* 0x0000009d68007986 */ /* 0x0001e2000c101506 */
[----:B------:R-:W-:-:S03]  /*117c0*/  LEA.HI.X.SX32 R7, R7, R167, 0x1, P5 ;  /* 0x000000a707077211 */ /* 0x000fc600028f0eff */
[----:B------:R0:W-:Y:S01]  /*117d0*/  STG.E.U16 [R100.64], R155 ;  /* 0x0000009b64007986 */ /* 0x0001e2000c101506 */
[----:B------:R-:W-:-:S03]  /*117e0*/  @P3 IMAD.MOV.U32 R167, RZ, RZ, 0x7f800000 ;  /* 0x7f800000ffa73424 */ /* 0x000fc600078e00ff */
[----:B------:R0:W-:Y:S01]  /*117f0*/  STG.E.U16 [R96.64], R153 ;  /* 0x0000009960007986 */ /* 0x0001e2000c101506 */
[----:B------:R-:W-:-:S03]  /*11800*/  FSETP.NEU.AND P5, PT, R237, RZ, PT ;  /* 0x000000ffed00720b */ /* 0x000fc60003fad000 */
[----:B------:R0:W-:Y:S04]  /*11810*/  STG.E.U16 [R92.64], R151 ;  /* 0x000000975c007986 */ /* 0x0001e8000c101506 */
[----:B------:R0:W-:Y:S04]  /*11820*/  STG.E.U16 [R88.64], R149 ;  /* 0x0000009558007986 */ /* 0x0001e8000c101506 */
[----:B------:R0:W-:Y:S01]  /*11830*/  STG.E.U16 [R84.64], R147 ;  /* 0x0000009354007986 */ /* 0x0001e2000c101506 */
[----:B------:R-:W-:-:S03]  /*11840*/  @P3 FFMA.FTZ R128, R0, R167, +INF ;  /* 0x7f80000000803423 */ /* 0x000fc600000100a7 */
[----:B------:R0:W-:Y:S01]  /*11850*/  STG.E.U16 [R80.64], R145 ;  /* 0x0000009150007986 */ /* 0x0001e2000c101506 */
[----:B------:R-:W-:-:S03]  /*11860*/  FSEL R167, R252, -INF , P5 ;  /* 0xff800000fca77808 */ /* 0x000fc60002800000 */
[----:B------:R0:W-:Y:S01]  /*11870*/  STG.E.U16 [R76.64], R143 ;  /* 0x0000008f4c007986 */ /* 0x0001e2000c101506 */
[----:B------:R-:W-:-:S03]  /*11880*/  FSETP.NEU.AND P5, PT, R241, RZ, PT ;  /* 0x000000fff100720b */ /* 0x000fc60003fad000 */
[----:B------:R0:W-:Y:S04]  /*11890*/  STG.E.U16 [R72.64], R141 ;  /* 0x0000008d48007986 */ /* 0x0001e8000c101506 */
[----:B------:R0:W-:Y:S04]  /*118a0*/  STG.E.U16 [R68.64], R139 ;  /* 0x0000008b44007986 */ /* 0x0001e8000c101506 */
[----:B------:R0:W-:Y:S01]  /*118b0*/  STG.E.U16 [R64.64], R137 ;  /* 0x0000008940007986 */ /* 0x0001e2000c101506 */
[----:B------:R-:W-:-:S03]  /*118c0*/  FSETP.NEU.AND P6, PT, R239, RZ, PT ;  /* 0x000000ffef00720b */ /* 0x000fc60003fcd000 */
[----:B------:R0:W-:Y:S01]  /*118d0*/  STG.E.U16 [R60.64], R135 ;  /* 0x000000873c007986 */ /* 0x0001e2000c101506 */
[----:B------:R-:W-:-:S03]  /*118e0*/  FSEL R239, R154, -INF , P5 ;  /* 0xff8000009aef7808 */ /* 0x000fc60002800000 */
[----:B------:R0:W-:Y:S01]  /*118f0*/  STG.E.U16 [R56.64], R133 ;  /* 0x0000008538007986 */ /* 0x0001e2000c101506 */
[----:B------:R-:W-:-:S03]  /*11900*/  FSETP.NEU.AND P5, PT, R249, RZ, PT ;  /* 0x000000fff900720b */ /* 0x000fc60003fad000 */
[----:B------:R0:W-:Y:S04]  /*11910*/  STG.E.U16 [R52.64], R131 ;  /* 0x0000008334007986 */ /* 0x0001e8000c101506 */
[----:B------:R0:W-:Y:S01]  /*11920*/  STG.E.U16 [R48.64], R129 ;  /* 0x0000008130007986 */ /* 0x0001e2000c101506 */
[----:B------:R-:W-:-:S03]  /*11930*/  FSEL R237, R152, -INF , P6 ;  /* 0xff80000098ed7808 */ /* 0x000fc60003000000 */
[----:B------:R0:W-:Y:S01]  /*11940*/  STG.E.U16 [R44.64], R235 ;  /* 0x000000eb2c007986 */ /* 0x0001e2000c101506 */
[----:B------:R-:W-:-:S03]  /*11950*/  FSETP.NEU.AND P6, PT, R243, RZ, PT ;  /* 0x000000fff300720b */ /* 0x000fc60003fcd000 */
[----:B------:R0:W-:Y:S01]  /*11960*/  STG.E.U16 [R40.64], R233 ;  /* 0x000000e928007986 */ /* 0x0001e2000c101506 */
[----:B------:R-:W-:-:S03]  /*11970*/  FSEL R243, R164, -INF , P5 ;  /* 0xff800000a4f37808 */ /* 0x000fc60002800000 */
[----:B------:R1:W-:Y:S01]  /*11980*/  STG.E.U16 [R36.64], R231 ;  /* 0x000000e724007986 */ /* 0x0003e2000c101506 */
[----:B------:R-:W-:-:S03]  /*11990*/  FSETP.NEU.AND P5, PT, R0, RZ, PT ;  /* 0x000000ff0000720b */ /* 0x000fc60003fad000 */
[----:B------:R3:W-:Y:S01]  /*119a0*/  STG.E.U16 [R32.64], R227 ;  /* 0x000000e320007986 */ /* 0x0007e2000c101506 */
[----:B------:R-:W-:-:S03]  /*119b0*/  PRMT R0, R169, 0x7632, R0 ;  /* 0x00007632a9007816 */ /* 0x000fc60000000000 */
[----:B------:R4:W-:Y:S01]  /*119c0*/  STG.E.U16 [R28.64], R223 ;  /* 0x000000df1c007986 */ /* 0x0009e2000c101506 */
[----:B0-----:R-:W-:-:S03]  /*119d0*/  PRMT R125, R165, 0x7632, R125 ;  /* 0x00007632a57d7816 */ /* 0x001fc6000000007d */
[----:B------:R0:W-:Y:S01]  /*119e0*/  STG.E.U16 [R24.64], R219 ;  /* 0x000000db18007986 */ /* 0x0001e2000c101506 */
[----:B-1----:R-:W-:-:S03]  /*119f0*/  PRMT R121, R163, 0x7632, R121 ;  /* 0x00007632a3797816 */ /* 0x002fc60000000079 */
[----:B------:R1:W-:Y:S01]  /*11a00*/  STG.E.U16 [R20.64], R215 ;  /* 0x000000d714007986 */ /* 0x0003e2000c101506 */
[----:B---3--:R-:W-:-:S03]  /*11a10*/  PRMT R117, R161, 0x7632, R117 ;  /* 0x00007632a1757816 */ /* 0x008fc60000000075 */
[----:B------:R3:W-:Y:S01]  /*11a20*/  STG.E.U16 [R16.64], R211 ;  /* 0x000000d310007986 */ /* 0x0007e2000c101506 */
[----:B----4-:R-:W-:-:S03]  /*11a30*/  PRMT R113, R159, 0x7632, R113 ;  /* 0x000076329f717816 */ /* 0x010fc60000000071 */
[----:B------:R4:W-:Y:S01]  /*11a40*/  STG.E.U16 [R12.64], R207 ;  /* 0x000000cf0c007986 */ /* 0x0009e2000c101506 */
[----:B------:R-:W-:-:S03]  /*11a50*/  PRMT R109, R157, 0x7632, R109 ;  /* 0x000076329d6d7816 */ /* 0x000fc6000000006d */
        /* <DEDUP_REMOVED lines=41> */
[----:B------:R-:W-:-:S03]  /*11cf0*/  FSEL R241, R160, -INF , P6 ;  /* 0xff800000a0f17808 */ /* 0x000fc60003000000 */
[----:B------:R2:W-:Y:S01]  /*11d00*/  STG.E.U16 [R54.64], R57 ;  /* 0x0000003936007986 */ /* 0x0005e2000c101506 */
[----:B0-----:R-:W-:-:S03]  /*11d10*/  PRMT R25, R215, 0x7632, R25 ;  /* 0x00007632d7197816 */ /* 0x001fc60000000019 */
[----:B------:R0:W-:Y:S01]  /*11d20*/  STG.E.U16 [R50.64], R53 ;  /* 0x0000003532007986 */ /* 0x0001e2000c101506 */
[----:B------:R-:W-:-:S03]  /*11d30*/  FSETP.NEU.AND P6, PT, R250, RZ, PT ;  /* 0x000000fffa00720b */ /* 0x000fc60003fcd000 */
        /* <DEDUP_REMOVED lines=9> */
[----:B------:R-:W-:Y:S02]  /*11dd0*/  FSEL R140, R168, -INF , P6 ;  /* 0xff800000a88c7808 */ /* 0x000fe40003000000 */
[----:B------:R-:W-:Y:S01]  /*11de0*/  PRMT R5, R177, 0x7632, R5 ;  /* 0x00007632b1057816 */ /* 0x000fe20000000005 */
[----:B------:R0:W-:Y:S04]  /*11df0*/  STG.E.U16 [R26.64], R29 ;  /* 0x0000001d1a007986 */ /* 0x0001e8000c101506 */
[----:B------:R0:W-:Y:S04]  /*11e00*/  STG.E.U16 [R22.64], R25 ;  /* 0x0000001916007986 */ /* 0x0001e8000c101506 */
[----:B------:R0:W-:Y:S04]  /*11e10*/  STG.E.U16 [R18.64], R21 ;  /* 0x0000001512007986 */ /* 0x0001e8000c101506 */
[----:B------:R-:W1:Y:S04]  /*11e20*/  S2R R168, SR_TID.X ;  /* 0x0000000000a87919 */ /* 0x000e680000002100 */
[----:B------:R0:W-:Y:S01]  /*11e30*/  STG.E.U16 [R14.64], R17 ;  /* 0x000000110e007986 */ /* 0x0001e2000c101506 */
[----:B------:R-:W-:-:S03]  /*11e40*/  FSEL R130, R251, -INF , P2 ;  /* 0xff800000fb827808 */ /* 0x000fc60001000000 */
[----:B------:R0:W-:Y:S01]  /*11e50*/  STG.E.U16 [R10.64], R13 ;  /* 0x0000000d0a007986 */ /* 0x0001e2000c101506 */
[----:B------:R-:W-:-:S03]  /*11e60*/  FSETP.NEU.AND P2, PT, R240, RZ, PT ;  /* 0x000000fff000720b */ /* 0x000fc60003f4d000 */
[----:B------:R0:W-:Y:S04]  /*11e70*/  STG.E.U16 [R6.64], R9 ;  /* 0x0000000906007986 */ /* 0x0001e8000c101506 */
[----:B------:R0:W-:Y:S01]  /*11e80*/  STG.E.U16 [R174.64], R5 ;  /* 0x00000005ae007986 */ /* 0x0001e2000c101506 */
[----:B------:R-:W-:Y:S02]  /*11e90*/  FSETP.NEU.AND P3, PT, R238, RZ, PT ;  /* 0x000000ffee00720b */ /* 0x000fe40003f6d000 */
[----:B------:R-:W-:Y:S02]  /*11ea0*/  FSEL R134, R156, -INF , P2 ;  /* 0xff8000009c867808 */ /* 0x000fe40001000000 */
[----:B------:R-:W-:Y:S02]  /*11eb0*/  FSETP.NEU.AND P2, PT, R244, RZ, PT ;  /* 0x000000fff400720b */ /* 0x000fe40003f4d000 */
[----:B------:R-:W-:-:S02]  /*11ec0*/  FSEL R132, R150, -INF , P3 ;  /* 0xff80000096847808 */ /* 0x000fc40001800000 */
[----:B------:R-:W-:Y:S02]  /*11ed0*/  FSETP.NEU.AND P3, PT, R242, RZ, PT ;  /* 0x000000fff200720b */ /* 0x000fe40003f6d000 */
[----:B------:R-:W-:Y:S02]  /*11ee0*/  FSEL R138, R162, -INF , P2 ;  /* 0xff800000a28a7808 */ /* 0x000fe40001000000 */
[----:B------:R-:W-:Y:S02]  /*11ef0*/  FSETP.NEU.AND P2, PT, R236, RZ, PT ;  /* 0x000000ffec00720b */ /* 0x000fe40003f4d000 */
[----:B------:R-:W-:Y:S02]  /*11f00*/  FSEL R136, R158, -INF , P3 ;  /* 0xff8000009e887808 */ /* 0x000fe40001800000 */
[----:B------:R-:W-:Y:S02]  /*11f10*/  FSETP.NEU.AND P3, PT, R166, RZ, PT ;  /* 0x000000ffa600720b */ /* 0x000fe40003f6d000 */
[----:B------:R-:W-:-:S02]  /*11f20*/  FSEL R245, R245, -INF , P2 ;  /* 0xff800000f5f57808 */ /* 0x000fc40001000000 */
[----:B------:R-:W-:Y:S02]  /*11f30*/  FSEL R247, R247, -INF , P1 ;  /* 0xff800000f7f77808 */ /* 0x000fe40000800000 */
[----:B------:R-:W-:Y:S02]  /*11f40*/  FSEL R248, R248, -INF , P3 ;  /* 0xff800000f8f87808 */ /* 0x000fe40001800000 */
[----:B------:R-:W-:Y:S02]  /*11f50*/  FSEL R246, R246, -INF , P0 ;  /* 0xff800000f6f67808 */ /* 0x000fe40000000000 */
[----:B------:R-:W-:Y:S01]  /*11f60*/  FSEL R3, R128, -INF , P5 ;  /* 0xff80000080037808 */ /* 0x000fe20002800000 */
[----:B------:R-:W-:Y:S01]  /*11f70*/  FFMA R140, R140, 0.69314718246459960938, R203 ;  /* 0x3f3172188c8c7823 */ /* 0x000fe200000000cb */
[----:B-1----:R-:W-:Y:S01]  /*11f80*/  LOP3.LUT R168, R168, 0x1c, RZ, 0xc0, !PT ;  /* 0x0000001ca8a87812 */ /* 0x002fe200078ec0ff */
[----:B------:R-:W-:Y:S02]  /*11f90*/  FFMA R141, R243, 0.69314718246459960938, R202 ;  /* 0x3f317218f38d7823 */ /* 0x000fe400000000ca */
[----:B------:R-:W-:-:S02]  /*11fa0*/  FFMA R142, R138, 0.69314718246459960938, R201 ;  /* 0x3f3172188a8e7823 */ /* 0x000fc400000000c9 */
[----:B------:R-:W-:Y:S01]  /*11fb0*/  FFMA R143, R241, 0.69314718246459960938, R200 ;  /* 0x3f317218f18f7823 */ /* 0x000fe200000000c8 */
[----:B------:R-:W-:Y:S01]  /*11fc0*/  BAR.SYNC.DEFER_BLOCKING 0x0 ;  /* 0x0000000000007b1d */ /* 0x000fe20000010000 */
[----:B------:R-:W-:Y:S02]  /*11fd0*/  FFMA R136, R136, 0.69314718246459960938, R199 ;  /* 0x3f31721888887823 */ /* 0x000fe400000000c7 */
[----:B------:R-:W-:Y:S02]  /*11fe0*/  FFMA R137, R239, 0.69314718246459960938, R198 ;  /* 0x3f317218ef897823 */ /* 0x000fe400000000c6 */
[----:B------:R-:W-:Y:S02]  /*11ff0*/  FFMA R138, R134, 0.69314718246459960938, R197 ;  /* 0x3f317218868a7823 */ /* 0x000fe400000000c5 */
[----:B------:R-:W-:Y:S02]  /*12000*/  FFMA R139, R237, 0.69314718246459960938, R196 ;  /* 0x3f317218ed8b7823 */ /* 0x000fe400000000c4 */
[----:B------:R-:W-:-:S02]  /*12010*/  FFMA R135, R245, 0.69314718246459960938, R192 ;  /* 0x3f317218f5877823 */ /* 0x000fc400000000c0 */
[----:B------:R-:W-:Y:S02]  /*12020*/  FFMA R132, R132, 0.69314718246459960938, R195 ;  /* 0x3f31721884847823 */ /* 0x000fe400000000c3 */
[----:B------:R-:W-:Y:S02]  /*12030*/  FFMA R133, R167, 0.69314718246459960938, R194 ;  /* 0x3f317218a7857823 */ /* 0x000fe400000000c2 */
[----:B------:R-:W-:Y:S02]  /*12040*/  FFMA R134, R130, 0.69314718246459960938, R193 ;  /* 0x3f31721882867823 */ /* 0x000fe400000000c1 */
[----:B------:R-:W-:Y:S02]  /*12050*/  FFMA R245, R247, 0.69314718246459960938, R182 ;  /* 0x3f317218f7f57823 */ /* 0x000fe400000000b6 */
[----:B------:R-:W-:Y:S02]  /*12060*/  FFMA R244, R248, 0.69314718246459960938, R183 ;  /* 0x3f317218f8f47823 */ /* 0x000fe400000000b7 */
[----:B------:R-:W-:-:S02]  /*12070*/  FFMA R246, R246, 0.69314718246459960938, R181 ;  /* 0x3f317218f6f67823 */ /* 0x000fc400000000b5 */
[----:B--2---:R-:W-:Y:S01]  /*12080*/  FFMA R247, R3, 0.69314718246459960938, R180 ;  /* 0x3f31721803f77823 */ /* 0x004fe200000000b4 */
[----:B------:R0:W-:Y:S04]  /*12090*/  STS.128 [R168.X4], R140 ;  /* 0x0000008ca8007388 */ /* 0x0001e80000004c00 */
[----:B------:R0:W-:Y:S04]  /*120a0*/  STS.128 [R168.X4+0x80], R136 ;  /* 0x00008088a8007388 */ /* 0x0001e80000004c00 */
[----:B------:R0:W-:Y:S04]  /*120b0*/  STS.128 [R168.X4+0x100], R132 ;  /* 0x00010084a8007388 */ /* 0x0001e80000004c00 */
[----:B------:R0:W-:Y:S04]  /*120c0*/  STS.128 [R168.X4+0x180], R244 ;  /* 0x000180f4a8007388 */ /* 0x0001e80000004c00 */
[----:B------:R-:W-:Y:S06]  /*120d0*/  BAR.SYNC.DEFER_BLOCKING 0x0 ;  /* 0x0000000000007b1d */ /* 0x000fec0000010000 */
[----:B------:R-:W-:Y:S05]  /*120e0*/  @P4 EXIT ;  /* 0x000000000000494d */ /* 0x000fea0003800000 */
[----:B0-----:R-:W2:Y:S04]  /*120f0*/  LDL.LU R150, [R1+0x230] ;  /* 0x0002300001967983 */ /* 0x001ea80000300800 */
[----:B------:R-:W0:Y:S04]  /*12100*/  S2R R144, SR_CTAID.X ;  /* 0x0000000000907919 */ /* 0x000e280000002500 */
[----:B------:R-:W1:Y:S04]  /*12110*/  S2R R148, SR_CTAID.Y ;  /* 0x0000000000947919 */ /* 0x000e680000002600 */
[----:B------:R-:W3:Y:S01]  /*12120*/  S2R R146, SR_TID.X ;  /* 0x0000000000927919 */ /* 0x000ee20000002100 */
[----:B0-----:R-:W-:Y:S01]  /*12130*/  SHF.L.U32 R144, R144, 0x7, RZ ;  /* 0x0000000790907819 */ /* 0x001fe200000006ff */
[----:B-1----:R-:W-:-:S03]  /*12140*/  IMAD R0, R148, c[0x0][0x1cc], RZ ;  /* 0x0000730094007a24 */ /* 0x002fc600078e02ff */
[----:B---3--:R-:W-:Y:S01]  /*12150*/  LOP3.LUT R144, R144, 0x7f, R146, 0xf8, !PT ;  /* 0x0000007f90907812 */ /* 0x008fe200078ef892 */
[C---:B------:R-:W-:Y:S02]  /*12160*/  IMAD.SHL.U32 R2, R0.reuse, 0x4, RZ ;  /* 0x0000000400027824 */ /* 0x040fe400078e00ff */
[----:B------:R-:W-:Y:S01]  /*12170*/  IMAD.HI R0, R0, 0x4, RZ ;  /* 0x0000000400007827 */ /* 0x000fe200078e02ff */
[----:B------:R-:W-:-:S03]  /*12180*/  SHF.L.U32 R3, R144, 0x2, RZ ;  /* 0x0000000290037819 */ /* 0x000fc600000006ff */
[----:B------:R-:W-:Y:S01]  /*12190*/  IMAD.HI R5, R144, 0x4, RZ ;  /* 0x0000000490057827 */ /* 0x000fe200078e02ff */
[----:B------:R-:W-:-:S04]  /*121a0*/  IADD3 R2, P0, P1, R3, c[0x0][0x180], R2 ;  /* 0x0000600003027a10 */ /* 0x000fc8000791e002 */
[----:B------:R-:W-:Y:S01]  /*121b0*/  IADD3.X R3, R5, c[0x0][0x184], R0, P0, P1 ;  /* 0x0000610005037a10 */ /* 0x000fe200007e2400 */
[----:B--2---:R-:W0:Y:S04]  /*121c0*/  LDS R7, [R150] ;  /* 0x0000000096077984 */ /* 0x004e280000000800 */
[----:B0-----:R-:W-:Y:S01]  /*121d0*/  STG.E [R2.64], R7 ;  /* 0x0000000702007986 */ /* 0x001fe2000c101906 */
[----:B------:R-:W-:Y:S05]  /*121e0*/  EXIT ;  /* 0x000000000000794d */ /* 0x000fea0003800000 */
.L_x_2:
[----:B------:R-:W-:-:S00]  /*121f0*/  BRA `(.L_x_2) ;  /* 0xfffffff000007947 */ /* 0x000fc0000383ffff */
[----:B------:R-:W-:-:S00]  /*12200*/  NOP ;  /* 0x0000000000007918 */ /* 0x000fc00000000000 */
[----:B------:R-:W-:-:S00]  /*12210*/  NOP ;  /* 0x0000000000007918 */ /* 0x000fc00000000000 */
[----:B------:R-:W-:-:S00]  /*12220*/  NOP ;  /* 0x0000000000007918 */ /* 0x000fc00000000000 */
[----:B------:R-:W-:-:S00]  /*12230*/  NOP ;  /* 0x0000000000007918 */ /* 0x000fc00000000000 */
[----:B------:R-:W-:-:S00]  /*12240*/  NOP ;  /* 0x0000000000007918 */ /* 0x000fc00000000000 */
[----:B------:R-:W-:-:S00]  /*12250*/  NOP ;  /* 0x0000000000007918 */ /* 0x000fc00000000000 */
[----:B------:R-:W-:-:S00]  /*12260*/  NOP ;  /* 0x0000000000007918 */ /* 0x000fc00000000000 */
[----:B------:R-:W-:-:S00]  /*12270*/  NOP ;  /* 0x0000000000007918 */ /* 0x000fc00000000000 */
.L_x_3:


//--------------------- .nv.global.init           --------------------------
	.section	.nv.global.init,"aw",@progbits
.nv.global.init:
	.type		_$_str,@object
	.size		_$_str,(.L_0 - _$_str)
_$_str:
        /*0000*/ 	.byte	0x5f, 0x5f, 0x43, 0x55, 0x44, 0x41, 0x5f, 0x46, 0x54, 0x5a, 0x00
.L_0:


//--------------------- .nv.shared.attn_fwd       --------------------------
	.section	.nv.shared.attn_fwd,"aw",@nobits
	.sectionflags	@""
	.align	16
